	.target	sm_80

	.elftype	@"ET_EXEC"


//--------------------- .note.nv.tkinfo           --------------------------
	.section	.note.nv.tkinfo,"",@"SHT_NOTE"
	.sectionflags	@"SHF_NOTE_NV_TKINFO"
	.tkinfo
        /*0018*/ 	.word	0x00000002
        /*0030*/ 	.string	""
        /*0030*/ 	.string	"ptxas"
        /*0030*/ 	.string	"Cuda compilation tools, release 13.0, V13.0.88"
        /*0030*/ 	.string	"Build cuda_13.0.r13.0/compiler.36424714_0"
        /*0030*/ 	.string	"-v  -suppress-debug-info  -lineinfo  -arch sm_80 "



//--------------------- .note.nv.cuinfo           --------------------------
	.section	.note.nv.cuinfo,"",@"SHT_NOTE"
	.sectionflags	@"SHF_NOTE_NV_CUINFO"
        /*0018*/ 	.short	0x0002
        /*001a*/ 	.short	0x0050
        /*001c*/ 	.short	0x0082
	.zero		2


//--------------------- .nv.info                  --------------------------
	.section	.nv.info,"",@"SHT_CUDA_INFO"
	.align	4


	//----- nvinfo : EIATTR_REGCOUNT
	.align		4
        /*0000*/ 	.byte	0x04, 0x2f
        /*0002*/ 	.short	(.L_1 - .L_0)
	.align		4
.L_0:
        /*0004*/ 	.word	index@(matmul_kernel)
        /*0008*/ 	.word	0x000000ff


	//----- nvinfo : EIATTR_FRAME_SIZE
	.align		4
.L_1:
        /*000c*/ 	.byte	0x04, 0x11
        /*000e*/ 	.short	(.L_3 - .L_2)
	.align		4
.L_2:
        /*0010*/ 	.word	index@(matmul_kernel)
        /*0014*/ 	.word	0x00005140


	//----- nvinfo : EIATTR_MIN_STACK_SIZE
	.align		4
.L_3:
        /*0018*/ 	.byte	0x04, 0x12
        /*001a*/ 	.short	(.L_5 - .L_4)
	.align		4
.L_4:
        /*001c*/ 	.word	index@(matmul_kernel)
        /*0020*/ 	.word	0x00005140
.L_5:


//--------------------- .nv.info.matmul_kernel    --------------------------
	.section	.nv.info.matmul_kernel,"",@"SHT_CUDA_INFO"
	.sectionflags	@""
	.align	4


	//----- nvinfo : EIATTR_CUDA_API_VERSION
	.align		4
        /*0000*/ 	.byte	0x04, 0x37
        /*0002*/ 	.short	(.L_7 - .L_6)
.L_6:
        /*0004*/ 	.word	0x00000082


	//----- nvinfo : EIATTR_SW2861232_WAR
	.align		4
.L_7:
        /*0008*/ 	.byte	0x01, 0x35
	.zero		2


	//----- nvinfo : EIATTR_PARAM_CBANK
	.align		4
        /*000c*/ 	.byte	0x04, 0x0a
        /*000e*/ 	.short	(.L_9 - .L_8)
	.align		4
.L_8:
        /*0010*/ 	.word	index@(.nv.constant0.matmul_kernel)
        /*0014*/ 	.short	0x0160
        /*0016*/ 	.short	0x0050


	//----- nvinfo : EIATTR_CBANK_PARAM_SIZE
	.align		4
.L_9:
        /*0018*/ 	.byte	0x03, 0x19
        /*001a*/ 	.short	0x0050


	//----- nvinfo : EIATTR_KPARAM_INFO
	.align		4
        /*001c*/ 	.byte	0x04, 0x17
        /*001e*/ 	.short	(.L_11 - .L_10)
.L_10:
        /*0020*/ 	.word	0x00000000
        /*0024*/ 	.short	0x000d
        /*0026*/ 	.short	0x0048
        /*0028*/ 	.byte	0x00, 0xf4, 0x21, 0x00


	//----- nvinfo : EIATTR_KPARAM_INFO
	.align		4
.L_11:
        /*002c*/ 	.byte	0x04, 0x17
        /*002e*/ 	.short	(.L_13 - .L_12)
.L_12:
        /*0030*/ 	.word	0x00000000
        /*0034*/ 	.short	0x000c
        /*0036*/ 	.short	0x0040
        /*0038*/ 	.byte	0x00, 0xf4, 0x21, 0x00


	//----- nvinfo : EIATTR_KPARAM_INFO
	.align		4
.L_13:
        /*003c*/ 	.byte	0x04, 0x17
        /*003e*/ 	.short	(.L_15 - .L_14)
.L_14:
        /*0040*/ 	.word	0x00000000
        /*0044*/ 	.short	0x000b
        /*0046*/ 	.short	0x0038
        /*0048*/ 	.byte	0x00, 0xf0, 0x11, 0x00


	//----- nvinfo : EIATTR_KPARAM_INFO
	.align		4
.L_15:
        /*004c*/ 	.byte	0x04, 0x17
        /*004e*/ 	.short	(.L_17 - .L_16)
.L_16:
        /*0050*/ 	.word	0x00000000
        /*0054*/ 	.short	0x000a
        /*0056*/ 	.short	0x0034
        /*0058*/ 	.byte	0x00, 0xf0, 0x11, 0x00


	//----- nvinfo : EIATTR_KPARAM_INFO
	.align		4
.L_17:
        /*005c*/ 	.byte	0x04, 0x17
        /*005e*/ 	.short	(.L_19 - .L_18)
.L_18:
        /*0060*/ 	.word	0x00000000
        /*0064*/ 	.short	0x0009
        /*0066*/ 	.short	0x0030
        /*0068*/ 	.byte	0x00, 0xf0, 0x11, 0x00


	//----- nvinfo : EIATTR_KPARAM_INFO
	.align		4
.L_19:
        /*006c*/ 	.byte	0x04, 0x17
        /*006e*/ 	.short	(.L_21 - .L_20)
.L_20:
        /*0070*/ 	.word	0x00000000
        /*0074*/ 	.short	0x0008
        /*0076*/ 	.short	0x002c
        /*0078*/ 	.byte	0x00, 0xf0, 0x11, 0x00


	//----- nvinfo : EIATTR_KPARAM_INFO
	.align		4
.L_21:
        /*007c*/ 	.byte	0x04, 0x17
        /*007e*/ 	.short	(.L_23 - .L_22)
.L_22:
        /*0080*/ 	.word	0x00000000
        /*0084*/ 	.short	0x0007
        /*0086*/ 	.short	0x0028
        /*0088*/ 	.byte	0x00, 0xf0, 0x11, 0x00


	//----- nvinfo : EIATTR_KPARAM_INFO
	.align		4
.L_23:
        /*008c*/ 	.byte	0x04, 0x17
        /*008e*/ 	.short	(.L_25 - .L_24)
.L_24:
        /*0090*/ 	.word	0x00000000
        /*0094*/ 	.short	0x0006
        /*0096*/ 	.short	0x0024
        /*0098*/ 	.byte	0x00, 0xf0, 0x11, 0x00


	//----- nvinfo : EIATTR_KPARAM_INFO
	.align		4
.L_25:
        /*009c*/ 	.byte	0x04, 0x17
        /*009e*/ 	.short	(.L_27 - .L_26)
.L_26:
        /*00a0*/ 	.word	0x00000000
        /*00a4*/ 	.short	0x0005
        /*00a6*/ 	.short	0x0020
        /*00a8*/ 	.byte	0x00, 0xf0, 0x11, 0x00


	//----- nvinfo : EIATTR_KPARAM_INFO
	.align		4
.L_27:
        /*00ac*/ 	.byte	0x04, 0x17
        /*00ae*/ 	.short	(.L_29 - .L_28)
.L_28:
        /*00b0*/ 	.word	0x00000000
        /*00b4*/ 	.short	0x0004
        /*00b6*/ 	.short	0x001c
        /*00b8*/ 	.byte	0x00, 0xf0, 0x11, 0x00


	//----- nvinfo : EIATTR_KPARAM_INFO
	.align		4
.L_29:
        /*00bc*/ 	.byte	0x04, 0x17
        /*00be*/ 	.short	(.L_31 - .L_30)
.L_30:
        /*00c0*/ 	.word	0x00000000
        /*00c4*/ 	.short	0x0003
        /*00c6*/ 	.short	0x0018
        /*00c8*/ 	.byte	0x00, 0xf0, 0x11, 0x00


	//----- nvinfo : EIATTR_KPARAM_INFO
	.align		4
.L_31:
        /*00cc*/ 	.byte	0x04, 0x17
        /*00ce*/ 	.short	(.L_33 - .L_32)
.L_32:
        /*00d0*/ 	.word	0x00000000
        /*00d4*/ 	.short	0x0002
        /*00d6*/ 	.short	0x0010
        /*00d8*/ 	.byte	0x00, 0xf4, 0x21, 0x00


	//----- nvinfo : EIATTR_KPARAM_INFO
	.align		4
.L_33:
        /*00dc*/ 	.byte	0x04, 0x17
        /*00de*/ 	.short	(.L_35 - .L_34)
.L_34:
        /*00e0*/ 	.word	0x00000000
        /*00e4*/ 	.short	0x0001
        /*00e6*/ 	.short	0x0008
        /*00e8*/ 	.byte	0x00, 0xf4, 0x21, 0x00


	//----- nvinfo : EIATTR_KPARAM_INFO
	.align		4
.L_35:
        /*00ec*/ 	.byte	0x04, 0x17
        /*00ee*/ 	.short	(.L_37 - .L_36)
.L_36:
        /*00f0*/ 	.word	0x00000000
        /*00f4*/ 	.short	0x0000
        /*00f6*/ 	.short	0x0000
        /*00f8*/ 	.byte	0x00, 0xf4, 0x21, 0x00


	//----- nvinfo : EIATTR_MAXREG_COUNT
	.align		4
.L_37:
        /*00fc*/ 	.byte	0x03, 0x1b
        /*00fe*/ 	.short	0x00ff


	//----- nvinfo : EIATTR_NUM_BARRIERS
	.align		4
        /*0100*/ 	.byte	0x02, 0x4c
        /*0102*/ 	.byte	0x01
	.zero		1


	//----- nvinfo : EIATTR_ANNOTATIONS
	.align		4
        /*0104*/ 	.byte	0x04, 0x55
        /*0106*/ 	.short	(.L_39 - .L_38)


	//   ....[0]....
.L_38:
        /*0108*/ 	.word	0x00000001
        /*010c*/ 	.byte	0x00, 0x06, 0x00, 0x00, 0x01, 0x00, 0x00, 0x00, 0x50, 0x06, 0x00, 0x00, 0x01, 0x00, 0x00, 0x00
        /* <DEDUP_REMOVED lines=2779> */
        /*aecc*/ 	.byte	0x30, 0x63, 0x03, 0x00


	//----- nvinfo : EIATTR_MERCURY_ISA_VERSION
	.align		4
.L_39:
        /*aed0*/ 	.byte	0x03, 0x5f
        /*aed2*/ 	.short	0x0000


	//----- nvinfo : EIATTR_EXIT_INSTR_OFFSETS
	.align		4
        /*aed4*/ 	.byte	0x04, 0x1c
        /*aed6*/ 	.short	(.L_41 - .L_40)


	//   ....[0]....
.L_40:
        /*aed8*/ 	.word	0x000d9ee0


	//   ....[1]....
        /*aedc*/ 	.word	0x000d9f00


	//----- nvinfo : EIATTR_REQNTID
	.align		4
.L_41:
        /*aee0*/ 	.byte	0x04, 0x10
        /*aee2*/ 	.short	(.L_43 - .L_42)
.L_42:
        /*aee4*/ 	.word	0x00000080
        /*aee8*/ 	.word	0x00000001
        /*aeec*/ 	.word	0x00000001
.L_43:


//--------------------- .nv.callgraph             --------------------------
	.section	.nv.callgraph,"",@"SHT_CUDA_CALLGRAPH"
	.align	4
	.sectionentsize	8
	.align		4
        /*0000*/ 	.word	0x00000000
	.align		4
        /*0004*/ 	.word	0xffffffff
	.align		4
        /*0008*/ 	.word	0x00000000
	.align		4
        /*000c*/ 	.word	0xfffffffe
	.align		4
        /*0010*/ 	.word	0x00000000
	.align		4
        /*0014*/ 	.word	0xfffffffd
	.align		4
        /*0018*/ 	.word	0x00000000
	.align		4
        /*001c*/ 	.word	0xfffffffc


//--------------------- .nv.rel.action            --------------------------
	.section	.nv.rel.action,"",@"SHT_CUDA_RELOCINFO"
	.align	8
	.sectionentsize	8
        /*0000*/ 	.byte	0x73, 0x00, 0x00, 0x00, 0x00, 0x00, 0x00, 0x00, 0x00, 0x00, 0x00, 0x11, 0x25, 0x00, 0x05, 0x36


//--------------------- .nv.constant0.matmul_kernel --------------------------
	.section	.nv.constant0.matmul_kernel,"a",@progbits
	.sectionflags	@""
	.align	4
.nv.constant0.matmul_kernel:
	.zero		432


//--------------------- .text.matmul_kernel       --------------------------
	.section	.text.matmul_kernel,"ax",@progbits
	.sectioninfo	@"SHI_REGISTERS=255"
	.align	128
        .global         matmul_kernel
        .type           matmul_kernel,@function
        .size           matmul_kernel,(.L_x_3 - matmul_kernel)
        .other          matmul_kernel,@"STO_CUDA_ENTRY STV_DEFAULT"
matmul_kernel:
.text.matmul_kernel:
[----:B------:R-:W-:Y:S02]  /*0000*/  IMAD.MOV.U32 R1, RZ, RZ, c[0x0][0x28] ;  /* 0x00000a00ff017624 */ /* 0x000fe400078e00ff */
[----:B------:R-:W-:Y:S01]  /*0010*/  IMAD.MOV.U32 R0, RZ, RZ, c[0x0][0x17c] ;  /* 0x00005f00ff007624 */ /* 0x000fe200078e00ff */
[----:B------:R-:W1:Y:S01]  /*0020*/  S2R R5, SR_CTAID.X ;  /* 0x0000000000057919 */ /* 0x000e620000002500 */
[----:B------:R-:W-:Y:S02]  /*0030*/  IABS R204, c[0x0][0x178] ;  /* 0x00005e0000cc7a13 */ /* 0x000fe40000000000 */
[----:B------:R-:W-:Y:S01]  /*0040*/  MOV R12, c[0x0][0x180] ;  /* 0x00006000000c7a02 */ /* 0x000fe20000000f00 */
[----:B------:R-:W2:Y:S01]  /*0050*/  S2R R203, SR_TID.X ;  /* 0x0000000000cb7919 */ /* 0x000ea20000002100 */
[----:B------:R-:W-:Y:S02]  /*0060*/  IADD3 R0, R0, 0xff, RZ ;  /* 0x000000ff00007810 */ /* 0x000fe40007ffe0ff */
[----:B------:R-:W-:Y:S02]  /*0070*/  IADD3 R1, R1, -0x5140, RZ ;  /* 0xffffaec001017810 */ /* 0x000fe40007ffe0ff */
[----:B------:R-:W-:-:S04]  /*0080*/  SHF.R.S32.HI R3, RZ, 0x1f, R0 ;  /* 0x0000001fff037819 */ /* 0x000fc80000011400 */
[----:B------:R-:W-:-:S04]  /*0090*/  LEA.HI R3, R3, R0, RZ, 0x8 ;  /* 0x0000000003037211 */ /* 0x000fc800078f40ff */
[----:B------:R-:W-:-:S05]  /*00a0*/  SHF.R.S32.HI R3, RZ, 0x8, R3 ;  /* 0x00000008ff037819 */ /* 0x000fca0000011403 */
[----:B------:R-:W-:Y:S01]  /*00b0*/  IMAD.SHL.U32 R4, R3, 0x4, RZ ;  /* 0x0000000403047824 */ /* 0x000fe200078e00ff */
[----:B-1----:R-:W-:-:S04]  /*00c0*/  IABS R8, R5 ;  /* 0x0000000500087213 */ /* 0x002fc80000000000 */
[-C--:B------:R-:W-:Y:S02]  /*00d0*/  IABS R7, R4.reuse ;  /* 0x0000000400077213 */ /* 0x080fe40000000000 */
[----:B------:R-:W-:Y:S02]  /*00e0*/  IABS R10, R4 ;  /* 0x00000004000a7213 */ /* 0x000fe40000000000 */
[----:B------:R-:W1:Y:S01]  /*00f0*/  I2F.RP R0, R7 ;  /* 0x0000000700007306 */ /* 0x000e620000209400 */
[----:B--2---:R-:W-:-:S07]  /*0100*/  LOP3.LUT R203, R203, 0x7f, RZ, 0xc0, !PT ;  /* 0x0000007fcbcb7812 */ /* 0x004fce00078ec0ff */
[----:B-1----:R-:W1:Y:S02]  /*0110*/  MUFU.RCP R0, R0 ;  /* 0x0000000000007308 */ /* 0x002e640000001000 */
[----:B-1----:R-:W-:Y:S01]  /*0120*/  IADD3 R2, R0, 0xffffffe, RZ ;  /* 0x0ffffffe00027810 */ /* 0x002fe20007ffe0ff */
[----:B------:R-:W-:-:S05]  /*0130*/  IMAD.MOV R0, RZ, RZ, -R10 ;  /* 0x000000ffff007224 */ /* 0x000fca00078e0a0a */
[----:B------:R1:W2:Y:S02]  /*0140*/  F2I.FTZ.U32.TRUNC.NTZ R3, R2 ;  /* 0x0000000200037305 */ /* 0x0002a4000021f000 */
[----:B-1----:R-:W-:Y:S01]  /*0150*/  IMAD.MOV.U32 R2, RZ, RZ, RZ ;  /* 0x000000ffff027224 */ /* 0x002fe200078e00ff */
[----:B--2---:R-:W-:-:S05]  /*0160*/  IADD3 R6, RZ, -R3, RZ ;  /* 0x80000003ff067210 */ /* 0x004fca0007ffe0ff */
[----:B------:R-:W-:Y:S02]  /*0170*/  IMAD R9, R6, R7, RZ ;  /* 0x0000000706097224 */ /* 0x000fe400078e02ff */
[----:B------:R-:W-:Y:S02]  /*0180*/  IMAD.MOV.U32 R6, RZ, RZ, R8 ;  /* 0x000000ffff067224 */ /* 0x000fe400078e0008 */
[----:B------:R-:W-:-:S06]  /*0190*/  IMAD.HI.U32 R3, R3, R9, R2 ;  /* 0x0000000903037227 */ /* 0x000fcc00078e0002 */
[----:B------:R-:W-:-:S04]  /*01a0*/  IMAD.HI.U32 R3, R3, R6, RZ ;  /* 0x0000000603037227 */ /* 0x000fc800078e00ff */
[----:B------:R-:W-:-:S05]  /*01b0*/  IMAD R0, R3, R0, R6 ;  /* 0x0000000003007224 */ /* 0x000fca00078e0206 */
[----:B------:R-:W-:-:S13]  /*01c0*/  ISETP.GT.U32.AND P1, PT, R7, R0, PT ;  /* 0x000000000700720c */ /* 0x000fda0003f24070 */
[-C--:B------:R-:W-:Y:S02]  /*01d0*/  @!P1 IADD3 R0, R0, -R7.reuse, RZ ;  /* 0x8000000700009210 */ /* 0x080fe40007ffe0ff */
[----:B------:R-:W-:Y:S02]  /*01e0*/  @!P1 IADD3 R3, R3, 0x1, RZ ;  /* 0x0000000103039810 */ /* 0x000fe40007ffe0ff */
[----:B------:R-:W-:Y:S02]  /*01f0*/  ISETP.GE.U32.AND P0, PT, R0, R7, PT ;  /* 0x000000070000720c */ /* 0x000fe40003f06070 */
[----:B------:R-:W-:Y:S02]  /*0200*/  LOP3.LUT R0, R5, R4, RZ, 0x3c, !PT ;  /* 0x0000000405007212 */ /* 0x000fe400078e3cff */
[----:B------:R-:W-:Y:S02]  /*0210*/  ISETP.NE.AND P1, PT, R4, RZ, PT ;  /* 0x000000ff0400720c */ /* 0x000fe40003f25270 */
[----:B------:R-:W-:Y:S01]  /*0220*/  ISETP.GE.AND P2, PT, R0, RZ, PT ;  /* 0x000000ff0000720c */ /* 0x000fe20003f46270 */
[----:B------:R-:W-:Y:S01]  /*0230*/  IMAD.MOV.U32 R0, RZ, RZ, c[0x0][0x178] ;  /* 0x00005e00ff007624 */ /* 0x000fe200078e00ff */
[----:B------:R-:W-:-:S04]  /*0240*/  IABS R7, c[0x0][0x17c] ;  /* 0x00005f0000077a13 */ /* 0x000fc80000000000 */
[----:B------:R-:W-:Y:S02]  /*0250*/  IADD3 R0, R0, 0x1ff, RZ ;  /* 0x000001ff00007810 */ /* 0x000fe40007ffe0ff */
[----:B------:R-:W-:-:S05]  /*0260*/  @P0 IADD3 R3, R3, 0x1, RZ ;  /* 0x0000000103030810 */ /* 0x000fca0007ffe0ff */
[----:B------:R-:W-:Y:S01]  /*0270*/  IMAD.MOV.U32 R2, RZ, RZ, R3 ;  /* 0x000000ffff027224 */ /* 0x000fe200078e0003 */
[----:B------:R-:W-:-:S03]  /*0280*/  SHF.R.S32.HI R3, RZ, 0x1f, R0 ;  /* 0x0000001fff037819 */ /* 0x000fc60000011400 */
[----:B------:R-:W-:Y:S01]  /*0290*/  @!P2 IMAD.MOV R2, RZ, RZ, -R2 ;  /* 0x000000ffff02a224 */ /* 0x000fe200078e0a02 */
[----:B------:R-:W-:Y:S02]  /*02a0*/  @!P1 LOP3.LUT R2, RZ, R4, RZ, 0x33, !PT ;  /* 0x00000004ff029212 */ /* 0x000fe400078e33ff */
[----:B------:R-:W-:Y:S02]  /*02b0*/  LEA.HI R3, R3, R0, RZ, 0x9 ;  /* 0x0000000003037211 */ /* 0x000fe400078f48ff */
[----:B------:R-:W-:Y:S01]  /*02c0*/  SHF.L.U32 R8, R2, 0x2, RZ ;  /* 0x0000000202087819 */ /* 0x000fe200000006ff */
[----:B------:R-:W-:-:S03]  /*02d0*/  IMAD.MOV R2, RZ, RZ, -R2 ;  /* 0x000000ffff027224 */ /* 0x000fc600078e0a02 */
[----:B------:R-:W-:Y:S01]  /*02e0*/  LEA.HI.SX32 R3, R3, -R8, 0x17 ;  /* 0x8000000803037211 */ /* 0x000fe200078fbaff */
[----:B------:R-:W-:Y:S02]  /*02f0*/  IMAD R10, R4, R2, R5 ;  /* 0x00000002040a7224 */ /* 0x000fe400078e0205 */
[----:B------:R-:W-:Y:S01]  /*0300*/  IMAD.MOV.U32 R2, RZ, RZ, RZ ;  /* 0x000000ffff027224 */ /* 0x000fe200078e00ff */
[----:B------:R-:W-:Y:S01]  /*0310*/  IMNMX R11, R3, 0x4, PT ;  /* 0x00000004030b7817 */ /* 0x000fe20003800200 */
[----:B------:R-:W1:Y:S03]  /*0320*/  I2F.RP R4, R204 ;  /* 0x000000cc00047306 */ /* 0x000e660000209400 */
[----:B------:R-:W-:-:S05]  /*0330*/  IABS R9, R11 ;  /* 0x0000000b00097213 */ /* 0x000fca0000000000 */
[----:B------:R-:W2:Y:S08]  /*0340*/  I2F.RP R0, R9 ;  /* 0x0000000900007306 */ /* 0x000eb00000209400 */
[----:B-1----:R-:W-:Y:S08]  /*0350*/  MUFU.RCP R4, R4 ;  /* 0x0000000400047308 */ /* 0x002ff00000001000 */
[----:B--2---:R-:W1:Y:S02]  /*0360*/  MUFU.RCP R0, R0 ;  /* 0x0000000000007308 */ /* 0x004e640000001000 */
[----:B-1----:R-:W-:-:S02]  /*0370*/  IADD3 R3, R0, 0xffffffe, RZ ;  /* 0x0ffffffe00037810 */ /* 0x002fc40007ffe0ff */
[----:B------:R-:W-:-:S04]  /*0380*/  IABS R0, R10 ;  /* 0x0000000a00007213 */ /* 0x000fc80000000000 */
[----:B------:R-:W1:Y:S02]  /*0390*/  F2I.FTZ.U32.TRUNC.NTZ R3, R3 ;  /* 0x0000000300037305 */ /* 0x000e64000021f000 */
[----:B-1----:R-:W-:-:S04]  /*03a0*/  IMAD.MOV R6, RZ, RZ, -R3 ;  /* 0x000000ffff067224 */ /* 0x002fc800078e0a03 */
[----:B------:R-:W-:Y:S01]  /*03b0*/  IMAD R5, R6, R9, RZ ;  /* 0x0000000906057224 */ /* 0x000fe200078e02ff */
[----:B------:R-:W-:-:S03]  /*03c0*/  IABS R6, R11 ;  /* 0x0000000b00067213 */ /* 0x000fc60000000000 */
[----:B------:R-:W-:Y:S01]  /*03d0*/  IMAD.HI.U32 R2, R3, R5, R2 ;  /* 0x0000000503027227 */ /* 0x000fe200078e0002 */
[----:B------:R-:W-:-:S03]  /*03e0*/  MOV R3, R0 ;  /* 0x0000000000037202 */ /* 0x000fc60000000f00 */
[----:B------:R-:W-:Y:S02]  /*03f0*/  IMAD.MOV R0, RZ, RZ, -R6 ;  /* 0x000000ffff007224 */ /* 0x000fe400078e0a06 */
[----:B------:R-:W1:Y:S01]  /*0400*/  I2F.RP R6, R7 ;  /* 0x0000000700067306 */ /* 0x000e620000209400 */
[----:B------:R-:W-:-:S04]  /*0410*/  IMAD.HI.U32 R2, R2, R3, RZ ;  /* 0x0000000302027227 */ /* 0x000fc800078e00ff */
[----:B------:R-:W-:Y:S01]  /*0420*/  IMAD R0, R2, R0, R3 ;  /* 0x0000000002007224 */ /* 0x000fe200078e0203 */
[----:B------:R-:W-:-:S04]  /*0430*/  IADD3 R3, R4, 0xffffffe, RZ ;  /* 0x0ffffffe04037810 */ /* 0x000fc80007ffe0ff */
[----:B------:R-:W-:Y:S02]  /*0440*/  ISETP.GT.U32.AND P1, PT, R9, R0, PT ;  /* 0x000000000900720c */ /* 0x000fe40003f24070 */
[----:B------:R-:W2:Y:S08]  /*0450*/  F2I.FTZ.U32.TRUNC.NTZ R3, R3 ;  /* 0x0000000300037305 */ /* 0x000eb0000021f000 */
[----:B-1----:R-:W1:Y:S03]  /*0460*/  MUFU.RCP R6, R6 ;  /* 0x0000000600067308 */ /* 0x002e660000001000 */
[----:B------:R-:W-:Y:S01]  /*0470*/  @!P1 IMAD.IADD R0, R0, 0x1, -R9 ;  /* 0x0000000100009824 */ /* 0x000fe200078e0a09 */
[----:B------:R-:W-:-:S02]  /*0480*/  @!P1 IADD3 R2, R2, 0x1, RZ ;  /* 0x0000000102029810 */ /* 0x000fc40007ffe0ff */
[----:B------:R-:W-:Y:S02]  /*0490*/  ISETP.NE.AND P1, PT, R11, RZ, PT ;  /* 0x000000ff0b00720c */ /* 0x000fe40003f25270 */
[----:B------:R-:W-:Y:S01]  /*04a0*/  ISETP.GE.U32.AND P0, PT, R0, R9, PT ;  /* 0x000000090000720c */ /* 0x000fe20003f06070 */
[----:B--2---:R-:W-:Y:S01]  /*04b0*/  IMAD.MOV R201, RZ, RZ, -R3 ;  /* 0x000000ffffc97224 */ /* 0x004fe200078e0a03 */
[----:B------:R-:W-:-:S03]  /*04c0*/  LOP3.LUT R0, R10, R11, RZ, 0x3c, !PT ;  /* 0x0000000b0a007212 */ /* 0x000fc600078e3cff */
[----:B------:R-:W-:Y:S01]  /*04d0*/  IMAD R201, R201, R204, RZ ;  /* 0x000000ccc9c97224 */ /* 0x000fe200078e02ff */
[----:B------:R-:W-:Y:S02]  /*04e0*/  ISETP.GE.AND P2, PT, R0, RZ, PT ;  /* 0x000000ff0000720c */ /* 0x000fe40003f46270 */
[----:B-1----:R-:W-:Y:S02]  /*04f0*/  IADD3 R5, R6, 0xffffffe, RZ ;  /* 0x0ffffffe06057810 */ /* 0x002fe40007ffe0ff */
[----:B------:R-:W-:-:S03]  /*0500*/  IADD3 R0, R12, -0x1, RZ ;  /* 0xffffffff0c007810 */ /* 0x000fc60007ffe0ff */
[----:B------:R-:W-:Y:S01]  /*0510*/  @P0 IADD3 R2, R2, 0x1, RZ ;  /* 0x0000000102020810 */ /* 0x000fe20007ffe0ff */
[----:B------:R-:W1:Y:S01]  /*0520*/  F2I.FTZ.U32.TRUNC.NTZ R5, R5 ;  /* 0x0000000500057305 */ /* 0x000e62000021f000 */
[----:B------:R-:W-:-:S03]  /*0530*/  ISETP.GE.U32.AND P0, PT, R0, 0x7fffff80, PT ;  /* 0x7fffff800000780c */ /* 0x000fc60003f06070 */
[----:B------:R-:W-:-:S04]  /*0540*/  IMAD.MOV.U32 R4, RZ, RZ, R2 ;  /* 0x000000ffff047224 */ /* 0x000fc800078e0002 */
[----:B------:R-:W-:Y:S01]  /*0550*/  @!P2 IMAD.MOV R4, RZ, RZ, -R4 ;  /* 0x000000ffff04a224 */ /* 0x000fe200078e0a04 */
[----:B------:R-:W-:-:S04]  /*0560*/  @!P1 LOP3.LUT R4, RZ, R11, RZ, 0x33, !PT ;  /* 0x0000000bff049212 */ /* 0x000fc800078e33ff */
[C---:B------:R-:W-:Y:S01]  /*0570*/  IADD3 R200, -R4.reuse, RZ, RZ ;  /* 0x000000ff04c87210 */ /* 0x040fe20007ffe1ff */
[----:B------:R-:W-:Y:S01]  /*0580*/  IMAD.SHL.U32 R212, R4, 0x100, RZ ;  /* 0x0000010004d47824 */ /* 0x000fe200078e00ff */
[----:B------:R-:W-:Y:S01]  /*0590*/  MOV R4, RZ ;  /* 0x000000ff00047202 */ /* 0x000fe20000000f00 */
[----:B-1----:R-:W-:Y:S02]  /*05a0*/  IMAD.MOV R2, RZ, RZ, -R5 ;  /* 0x000000ffff027224 */ /* 0x002fe400078e0a05 */
[----:B------:R-:W-:Y:S01]  /*05b0*/  IMAD R200, R11, R200, R10 ;  /* 0x000000c80bc87224 */ /* 0x000fe200078e020a */
[C---:B------:R-:W-:Y:S01]  /*05c0*/  IADD3 R9, R212.reuse, 0xff, RZ ;  /* 0x000000ffd4097810 */ /* 0x040fe20007ffe0ff */
[----:B------:R-:W-:Y:S01]  /*05d0*/  IMAD.MOV.U32 R0, RZ, RZ, R2 ;  /* 0x000000ffff007224 */ /* 0x000fe200078e0002 */
[----:B------:R-:W-:Y:S01]  /*05e0*/  IADD3 R6, R212, 0x1, RZ ;  /* 0x00000001d4067810 */ /* 0x000fe20007ffe0ff */
[----:B------:R-:W-:Y:S01]  /*05f0*/  IMAD.MOV.U32 R2, RZ, RZ, RZ ;  /* 0x000000ffff027224 */ /* 0x000fe200078e00ff */
[----:B------:R-:W-:Y:S01]  /*0600*/  STL [R1+0x1790], R212 ;  /* 0x001790d401007387 */ /* 0x000fe20000100800 */
[----:B------:R-:W-:Y:S01]  /*0610*/  IMAD.IADD R200, R8, 0x1, R200 ;  /* 0x0000000108c87824 */ /* 0x000fe200078e02c8 */
[----:B------:R-:W-:Y:S01]  /*0620*/  IABS R210, R6 ;  /* 0x0000000600d27213 */ /* 0x000fe20000000000 */
[----:B------:R-:W-:Y:S01]  /*0630*/  IMAD.HI.U32 R201, R3, R201, R2 ;  /* 0x000000c903c97227 */ /* 0x000fe200078e0002 */
[C---:B------:R-:W-:Y:S01]  /*0640*/  IADD3 R2, R212.reuse, 0x2, RZ ;  /* 0x00000002d4027810 */ /* 0x040fe20007ffe0ff */
[----:B------:R-:W-:Y:S01]  /*0650*/  STL [R1+0x35f4], R9 ;  /* 0x0035f40901007387 */ /* 0x000fe20000100800 */
[----:B------:R-:W-:Y:S01]  /*0660*/  IADD3 R11, R212, 0x4, RZ ;  /* 0x00000004d40b7810 */ /* 0x000fe20007ffe0ff */
[----:B------:R-:W-:Y:S01]  /*0670*/  IMAD R3, R0, R7, RZ ;  /* 0x0000000700037224 */ /* 0x000fe200078e02ff */
[----:B------:R-:W-:Y:S01]  /*0680*/  IABS R0, R212 ;  /* 0x000000d400007213 */ /* 0x000fe20000000000 */
[----:B------:R1:W-:Y:S01]  /*0690*/  STL [R1+0x3200], R6 ;  /* 0x0032000601007387 */ /* 0x0003e20000100800 */
[----:B------:R-:W-:Y:S01]  /*06a0*/  IABS R208, R11 ;  /* 0x0000000b00d07213 */ /* 0x000fe20000000000 */
[----:B------:R-:W-:Y:S01]  /*06b0*/  IMAD.HI.U32 R5, R5, R3, R4 ;  /* 0x0000000305057227 */ /* 0x000fe200078e0004 */
[C---:B------:R-:W-:Y:S01]  /*06c0*/  IADD3 R3, R212.reuse, 0x3, RZ ;  /* 0x00000003d4037810 */ /* 0x040fe20007ffe0ff */
[----:B------:R-:W-:Y:S01]  /*06d0*/  STL [R1+0x31fc], R2 ;  /* 0x0031fc0201007387 */ /* 0x000fe20000100800 */
[C---:B------:R-:W-:Y:S01]  /*06e0*/  IADD3 R10, R212.reuse, 0x5, RZ ;  /* 0x00000005d40a7810 */ /* 0x040fe20007ffe0ff */
[----:B------:R-:W-:Y:S01]  /*06f0*/  IMAD.MOV.U32 R4, RZ, RZ, R0 ;  /* 0x000000ffff047224 */ /* 0x000fe200078e0000 */
[----:B------:R-:W-:Y:S01]  /*0700*/  IABS R0, R9 ;  /* 0x0000000900007213 */ /* 0x000fe20000000000 */
[----:B------:R2:W-:Y:S01]  /*0710*/  STL [R1+0x3204], R3 ;  /* 0x0032040301007387 */ /* 0x0005e20000100800 */
[----:B------:R-:W-:Y:S01]  /*0720*/  IADD3 R246, R212, 0xc, RZ ;  /* 0x0000000cd4f67810 */ /* 0x000fe20007ffe0ff */
[----:B------:R-:W-:Y:S01]  /*0730*/  IMAD R200, R200, 0x200, R203 ;  /* 0x00000200c8c87824 */ /* 0x000fe200078e02cb */
[----:B-1----:R-:W-:Y:S01]  /*0740*/  IABS R6, R2 ;  /* 0x0000000200067213 */ /* 0x002fe20000000000 */
[----:B------:R-:W-:Y:S01]  /*0750*/  IMAD.MOV.U32 R8, RZ, RZ, R0 ;  /* 0x000000ffff087224 */ /* 0x000fe200078e0000 */
[----:B------:R1:W-:Y:S01]  /*0760*/  STL [R1+0x3208], R11 ;  /* 0x0032080b01007387 */ /* 0x0003e20000100800 */
[----:B------:R-:W-:Y:S01]  /*0770*/  IMAD.HI.U32 R0, R5, R4, RZ ;  /* 0x0000000405007227 */ /* 0x000fe200078e00ff */
[----:B------:R-:W-:-:S02]  /*0780*/  IABS R16, R246 ;  /* 0x000000f600107213 */ /* 0x000fc40000000000 */
[----:B------:R3:W-:Y:S01]  /*0790*/  STL [R1+0x320c], R10 ;  /* 0x00320c0a01007387 */ /* 0x0007e20000100800 */
[----:B--2---:R-:W-:Y:S01]  /*07a0*/  IABS R3, R3 ;  /* 0x0000000300037213 */ /* 0x004fe20000000000 */
[C---:B------:R-:W-:Y:S01]  /*07b0*/  IMAD.HI.U32 R2, R5.reuse, R8, RZ ;  /* 0x0000000805027227 */ /* 0x040fe200078e00ff */
[----:B------:R-:W-:Y:S02]  /*07c0*/  IADD3 R211, -R0, RZ, RZ ;  /* 0x000000ff00d37210 */ /* 0x000fe40007ffe1ff */
[C---:B------:R-:W-:Y:S01]  /*07d0*/  IADD3 R15, R212.reuse, 0xe, RZ ;  /* 0x0000000ed40f7810 */ /* 0x040fe20007ffe0ff */
[----:B------:R-:W-:Y:S01]  /*07e0*/  IMAD.HI.U32 R0, R5, R210, RZ ;  /* 0x000000d205007227 */ /* 0x000fe200078e00ff */
[C---:B-1----:R-:W-:Y:S02]  /*07f0*/  IADD3 R11, R212.reuse, 0xa, RZ ;  /* 0x0000000ad40b7810 */ /* 0x042fe40007ffe0ff */
[C---:B------:R-:W-:Y:S01]  /*0800*/  IADD3 R17, R212.reuse, 0xf, RZ ;  /* 0x0000000fd4117810 */ /* 0x040fe20007ffe0ff */
[----:B------:R-:W-:Y:S01]  /*0810*/  IMAD R211, R7, R211, R4 ;  /* 0x000000d307d37224 */ /* 0x000fe200078e0204 */
[C---:B------:R-:W-:Y:S01]  /*0820*/  IADD3 R21, R212.reuse, 0x13, RZ ;  /* 0x00000013d4157810 */ /* 0x040fe20007ffe0ff */
[----:B------:R-:W-:Y:S01]  /*0830*/  IMAD.MOV R9, RZ, RZ, -R2 ;  /* 0x000000ffff097224 */ /* 0x000fe200078e0a02 */
[C---:B------:R-:W-:Y:S01]  /*0840*/  IADD3 R23, R212.reuse, 0x14, RZ ;  /* 0x00000014d4177810 */ /* 0x040fe20007ffe0ff */
[----:B------:R-:W-:Y:S01]  /*0850*/  IMAD.MOV.U32 R4, RZ, RZ, R3 ;  /* 0x000000ffff047224 */ /* 0x000fe200078e0003 */
[C---:B------:R-:W-:Y:S01]  /*0860*/  IADD3 R25, R212.reuse, 0x18, RZ ;  /* 0x00000018d4197810 */ /* 0x040fe20007ffe0ff */
[----:B------:R-:W-:Y:S01]  /*0870*/  IMAD.HI.U32 R2, R5, R6, RZ ;  /* 0x0000000605027227 */ /* 0x000fe200078e00ff */
[----:B------:R-:W-:-:S02]  /*0880*/  IADD3 R27, R212, 0x19, RZ ;  /* 0x00000019d41b7810 */ /* 0x000fc40007ffe0ff */
[----:B------:R-:W-:Y:S01]  /*0890*/  IADD3 R31, R212, 0x1d, RZ ;  /* 0x0000001dd41f7810 */ /* 0x000fe20007ffe0ff */
[----:B------:R-:W-:Y:S01]  /*08a0*/  IMAD.MOV R3, RZ, RZ, -R0 ;  /* 0x000000ffff037224 */ /* 0x000fe200078e0a00 */
[----:B------:R-:W-:Y:S01]  /*08b0*/  IADD3 R2, -R2, RZ, RZ ;  /* 0x000000ff02027210 */ /* 0x000fe20007ffe1ff */
[----:B------:R-:W-:Y:S01]  /*08c0*/  IMAD.HI.U32 R0, R5, R4, RZ ;  /* 0x0000000405007227 */ /* 0x000fe200078e00ff */
[C---:B------:R-:W-:Y:S02]  /*08d0*/  IADD3 R33, R212.reuse, 0x1e, RZ ;  /* 0x0000001ed4217810 */ /* 0x040fe40007ffe0ff */
[C---:B------:R-:W-:Y:S01]  /*08e0*/  IADD3 R35, R212.reuse, 0x22, RZ ;  /* 0x00000022d4237810 */ /* 0x040fe20007ffe0ff */
[C---:B------:R-:W-:Y:S01]  /*08f0*/  IMAD R8, R7.reuse, R9, R8 ;  /* 0x0000000907087224 */ /* 0x040fe200078e0208 */
[C---:B------:R-:W-:Y:S01]  /*0900*/  IADD3 R9, R212.reuse, 0x6, RZ ;  /* 0x00000006d4097810 */ /* 0x040fe20007ffe0ff */
[----:B------:R-:W-:Y:S01]  /*0910*/  IMAD.MOV R0, RZ, RZ, -R0 ;  /* 0x000000ffff007224 */ /* 0x000fe200078e0a00 */
[C---:B------:R-:W-:Y:S01]  /*0920*/  IADD3 R37, R212.reuse, 0x23, RZ ;  /* 0x00000023d4257810 */ /* 0x040fe20007ffe0ff */
[C---:B------:R-:W-:Y:S01]  /*0930*/  IMAD R210, R7.reuse, R3, R210 ;  /* 0x0000000307d27224 */ /* 0x040fe200078e02d2 */
[----:B------:R-:W-:Y:S01]  /*0940*/  IABS R206, R9 ;  /* 0x0000000900ce7213 */ /* 0x000fe20000000000 */
[C---:B------:R-:W-:Y:S01]  /*0950*/  IMAD R209, R7.reuse, R2, R6 ;  /* 0x0000000207d17224 */ /* 0x040fe200078e0206 */
[----:B------:R-:W-:Y:S01]  /*0960*/  IADD3 R2, R212, 0x7, RZ ;  /* 0x00000007d4027810 */ /* 0x000fe20007ffe0ff */
[----:B------:R-:W-:Y:S01]  /*0970*/  IMAD R3, R7, R0, R4 ;  /* 0x0000000007037224 */ /* 0x000fe200078e0204 */
[----:B------:R-:W-:Y:S01]  /*0980*/  IABS R6, R10 ;  /* 0x0000000a00067213 */ /* 0x000fe20000000000 */
[----:B------:R-:W-:Y:S01]  /*0990*/  IMAD.HI.U32 R0, R5, R208, RZ ;  /* 0x000000d005007227 */ /* 0x000fe200078e00ff */
[----:B------:R1:W-:Y:S01]  /*09a0*/  STL [R1+0x3210], R9 ;  /* 0x0032100901007387 */ /* 0x0003e20000100800 */
[----:B---3--:R-:W-:-:S02]  /*09b0*/  IABS R10, R2 ;  /* 0x00000002000a7213 */ /* 0x008fc40000000000 */
[----:B------:R-:W-:Y:S01]  /*09c0*/  IMAD.MOV R4, RZ, RZ, -R0 ;  /* 0x000000ffff047224 */ /* 0x000fe200078e0a00 */
[----:B------:R2:W-:Y:S01]  /*09d0*/  STL [R1+0x3214], R2 ;  /* 0x0032140201007387 */ /* 0x0005e20000100800 */
[----:B------:R-:W-:Y:S01]  /*09e0*/  IMAD.HI.U32 R0, R5, R206, RZ ;  /* 0x000000ce05007227 */ /* 0x000fe200078e00ff */
[C---:B------:R-:W-:Y:S02]  /*09f0*/  IADD3 R43, R212.reuse, 0x27, RZ ;  /* 0x00000027d42b7810 */ /* 0x040fe40007ffe0ff */
[C---:B------:R-:W-:Y:S01]  /*0a00*/  IADD3 R41, R212.reuse, 0x28, RZ ;  /* 0x00000028d4297810 */ /* 0x040fe20007ffe0ff */
[----:B------:R-:W-:Y:S01]  /*0a10*/  IMAD R208, R7, R4, R208 ;  /* 0x0000000407d07224 */ /* 0x000fe200078e02d0 */
[----:B-1----:R-:W-:Y:S02]  /*0a20*/  IADD3 R9, R212, 0x8, RZ ;  /* 0x00000008d4097810 */ /* 0x002fe40007ffe0ff */
[----:B------:R-:W-:Y:S01]  /*0a30*/  IADD3 R4, -R0, RZ, RZ ;  /* 0x000000ff00047210 */ /* 0x000fe20007ffe1ff */
[C---:B--2---:R-:W-:Y:S01]  /*0a40*/  IMAD.HI.U32 R2, R5.reuse, R6, RZ ;  /* 0x0000000605027227 */ /* 0x044fe200078e00ff */
[----:B------:R-:W-:Y:S01]  /*0a50*/  IABS R12, R9 ;  /* 0x00000009000c7213 */ /* 0x000fe20000000000 */
[----:B------:R1:W-:Y:S01]  /*0a60*/  STL [R1+0x3218], R9 ;  /* 0x0032180901007387 */ /* 0x0003e20000100800 */
[C---:B------:R-:W-:Y:S01]  /*0a70*/  IADD3 R247, R212.reuse, 0x2a, RZ ;  /* 0x0000002ad4f77810 */ /* 0x040fe20007ffe0ff */
[----:B------:R-:W-:Y:S01]  /*0a80*/  IMAD.MOV R207, RZ, RZ, -R2 ;  /* 0x000000ffffcf7224 */ /* 0x000fe200078e0a02 */
[----:B------:R-:W-:Y:S01]  /*0a90*/  IADD3 R45, R212, 0x2c, RZ ;  /* 0x0000002cd42d7810 */ /* 0x000fe20007ffe0ff */
[----:B------:R-:W-:Y:S01]  /*0aa0*/  IMAD.HI.U32 R2, R5, R10, RZ ;  /* 0x0000000a05027227 */ /* 0x000fe200078e00ff */
[----:B------:R-:W-:-:S02]  /*0ab0*/  IABS R46, R247 ;  /* 0x000000f7002e7213 */ /* 0x000fc40000000000 */
[C---:B------:R-:W-:Y:S01]  /*0ac0*/  IADD3 R47, R212.reuse, 0x2d, RZ ;  /* 0x0000002dd42f7810 */ /* 0x040fe20007ffe0ff */
[----:B------:R-:W-:Y:S01]  /*0ad0*/  IMAD.HI.U32 R0, R5, R12, RZ ;  /* 0x0000000c05007227 */ /* 0x000fe200078e00ff */
[C---:B------:R-:W-:Y:S02]  /*0ae0*/  IADD3 R214, R212.reuse, 0x2f, RZ ;  /* 0x0000002fd4d67810 */ /* 0x040fe40007ffe0ff */
[C---:B-1----:R-:W-:Y:S01]  /*0af0*/  IADD3 R9, R212.reuse, 0x9, RZ ;  /* 0x00000009d4097810 */ /* 0x042fe20007ffe0ff */
[----:B------:R-:W-:Y:S01]  /*0b00*/  IMAD.MOV R2, RZ, RZ, -R2 ;  /* 0x000000ffff027224 */ /* 0x000fe200078e0a02 */
[----:B------:R-:W-:Y:S01]  /*0b10*/  IABS R50, R214 ;  /* 0x000000d600327213 */ /* 0x000fe20000000000 */
[C---:B------:R-:W-:Y:S01]  /*0b20*/  IMAD R206, R7.reuse, R4, R206 ;  /* 0x0000000407ce7224 */ /* 0x040fe200078e02ce */
[----:B------:R-:W-:Y:S01]  /*0b30*/  IABS R4, R9 ;  /* 0x0000000900047213 */ /* 0x000fe20000000000 */
[C---:B------:R-:W-:Y:S01]  /*0b40*/  IMAD R207, R7.reuse, R207, R6 ;  /* 0x000000cf07cf7224 */ /* 0x040fe200078e0206 */
[----:B------:R1:W-:Y:S01]  /*0b50*/  STL [R1+0x321c], R9 ;  /* 0x00321c0901007387 */ /* 0x0003e20000100800 */
[----:B------:R-:W-:Y:S01]  /*0b60*/  IMAD.MOV R0, RZ, RZ, -R0 ;  /* 0x000000ffff007224 */ /* 0x000fe200078e0a00 */
[C---:B------:R-:W-:Y:S01]  /*0b70*/  IADD3 R53, R212.reuse, 0x31, RZ ;  /* 0x00000031d4357810 */ /* 0x040fe20007ffe0ff */
[C---:B------:R-:W-:Y:S01]  /*0b80*/  IMAD R6, R7.reuse, R2, R10 ;  /* 0x0000000207067224 */ /* 0x040fe200078e020a */
[----:B------:R-:W-:Y:S01]  /*0b90*/  IABS R2, R11 ;  /* 0x0000000b00027213 */ /* 0x000fe20000000000 */
[----:B------:R-:W-:Y:S01]  /*0ba0*/  IMAD.MOV.U32 R10, RZ, RZ, R4 ;  /* 0x000000ffff0a7224 */ /* 0x000fe200078e0004 */
[----:B------:R2:W-:Y:S01]  /*0bb0*/  STL [R1+0x3220], R11 ;  /* 0x0032200b01007387 */ /* 0x0005e20000100800 */
[----:B------:R-:W-:Y:S01]  /*0bc0*/  IMAD R4, R7, R0, R12 ;  /* 0x0000000007047224 */ /* 0x000fe200078e020c */
[----:B------:R-:W-:Y:S01]  /*0bd0*/  MOV R12, R2 ;  /* 0x00000002000c7202 */ /* 0x000fe20000000f00 */
[----:B------:R-:W-:Y:S01]  /*0be0*/  IMAD.HI.U32 R0, R5, R10, RZ ;  /* 0x0000000a05007227 */ /* 0x000fe200078e00ff */
[----:B-1----:R-:W-:-:S02]  /*0bf0*/  IADD3 R9, R212, 0xb, RZ ;  /* 0x0000000bd4097810 */ /* 0x002fc40007ffe0ff */
[C---:B------:R-:W-:Y:S01]  /*0c00*/  IADD3 R51, R212.reuse, 0x32, RZ ;  /* 0x00000032d4337810 */ /* 0x040fe20007ffe0ff */
[C---:B------:R-:W-:Y:S01]  /*0c10*/  IMAD.HI.U32 R2, R5.reuse, R12, RZ ;  /* 0x0000000c05027227 */ /* 0x040fe200078e00ff */
[----:B------:R-:W-:Y:S01]  /*0c20*/  IABS R14, R9 ;  /* 0x00000009000e7213 */ /* 0x000fe20000000000 */
[----:B------:R1:W-:Y:S01]  /*0c30*/  STL [R1+0x3224], R9 ;  /* 0x0032240901007387 */ /* 0x0003e20000100800 */
[C---:B--2---:R-:W-:Y:S02]  /*0c40*/  IADD3 R11, R212.reuse, 0xd, RZ ;  /* 0x0000000dd40b7810 */ /* 0x044fe40007ffe0ff */
[C---:B------:R-:W-:Y:S01]  /*0c50*/  IADD3 R215, R212.reuse, 0x34, RZ ;  /* 0x00000034d4d77810 */ /* 0x040fe20007ffe0ff */
[----:B------:R-:W-:Y:S01]  /*0c60*/  STL [R1+0x3228], R246 ;  /* 0x003228f601007387 */ /* 0x000fe20000100800 */
[----:B------:R-:W-:Y:S02]  /*0c70*/  IABS R18, R11 ;  /* 0x0000000b00127213 */ /* 0x000fe40000000000 */
[----:B------:R-:W-:Y:S01]  /*0c80*/  IABS R56, R215 ;  /* 0x000000d700387213 */ /* 0x000fe20000000000 */
[----:B------:R2:W-:Y:S01]  /*0c90*/  STL [R1+0x322c], R11 ;  /* 0x00322c0b01007387 */ /* 0x0005e20000100800 */
[C---:B------:R-:W-:Y:S01]  /*0ca0*/  IADD3 R57, R212.reuse, 0x36, RZ ;  /* 0x00000036d4397810 */ /* 0x040fe20007ffe0ff */
[----:B-1----:R-:W-:Y:S01]  /*0cb0*/  IMAD.MOV R9, RZ, RZ, -R0 ;  /* 0x000000ffff097224 */ /* 0x002fe200078e0a00 */
[C---:B------:R-:W-:Y:S01]  /*0cc0*/  IADD3 R55, R212.reuse, 0x37, RZ ;  /* 0x00000037d4377810 */ /* 0x040fe20007ffe0ff */
[----:B------:R-:W-:Y:S01]  /*0cd0*/  IMAD.HI.U32 R0, R5, R14, RZ ;  /* 0x0000000e05007227 */ /* 0x000fe200078e00ff */
[----:B------:R1:W-:Y:S01]  /*0ce0*/  STL [R1+0x3230], R15 ;  /* 0x0032300f01007387 */ /* 0x0003e20000100800 */
[----:B------:R-:W-:-:S02]  /*0cf0*/  IADD3 R249, R212, 0x38, RZ ;  /* 0x00000038d4f97810 */ /* 0x000fc40007ffe0ff */
[----:B------:R-:W-:Y:S01]  /*0d00*/  IMAD.MOV R13, RZ, RZ, -R0 ;  /* 0x000000ffff0d7224 */ /* 0x000fe200078e0a00 */
[----:B------:R3:W-:Y:S01]  /*0d10*/  STL [R1+0x3234], R17 ;  /* 0x0032341101007387 */ /* 0x0007e20000100800 */
[----:B--2---:R-:W-:Y:S01]  /*0d20*/  IMAD.MOV R11, RZ, RZ, -R2 ;  /* 0x000000ffff0b7224 */ /* 0x004fe200078e0a02 */
[C---:B------:R-:W-:Y:S01]  /*0d30*/  IADD3 R216, R212.reuse, 0x39, RZ ;  /* 0x00000039d4d87810 */ /* 0x040fe20007ffe0ff */
[C---:B------:R-:W-:Y:S01]  /*0d40*/  IMAD.HI.U32 R2, R5.reuse, R16, RZ ;  /* 0x0000001005027227 */ /* 0x040fe200078e00ff */
[----:B------:R-:W-:Y:S02]  /*0d50*/  IADD3 R63, R212, 0x3b, RZ ;  /* 0x0000003bd43f7810 */ /* 0x000fe40007ffe0ff */
[----:B------:R-:W-:Y:S01]  /*0d60*/  IABS R60, R216 ;  /* 0x000000d8003c7213 */ /* 0x000fe20000000000 */
[----:B------:R-:W-:Y:S01]  /*0d70*/  IMAD.HI.U32 R0, R5, R18, RZ ;  /* 0x0000001205007227 */ /* 0x000fe200078e00ff */
[----:B------:R-:W-:Y:S02]  /*0d80*/  IADD3 R2, -R2, RZ, RZ ;  /* 0x000000ff02027210 */ /* 0x000fe40007ffe1ff */
[C---:B------:R-:W-:Y:S01]  /*0d90*/  IADD3 R61, R212.reuse, 0x3c, RZ ;  /* 0x0000003cd43d7810 */ /* 0x040fe20007ffe0ff */
[C---:B------:R-:W-:Y:S01]  /*0da0*/  IMAD R9, R7.reuse, R9, R10 ;  /* 0x0000000907097224 */ /* 0x040fe200078e020a */
[C---:B------:R-:W-:Y:S01]  /*0db0*/  IADD3 R217, R212.reuse, 0x3e, RZ ;  /* 0x0000003ed4d97810 */ /* 0x040fe20007ffe0ff */
[C---:B------:R-:W-:Y:S01]  /*0dc0*/  IMAD R10, R7.reuse, R11, R12 ;  /* 0x0000000b070a7224 */ /* 0x040fe200078e020c */
[C---:B------:R-:W-:Y:S01]  /*0dd0*/  IADD3 R65, R212.reuse, 0x40, RZ ;  /* 0x00000040d4417810 */ /* 0x040fe20007ffe0ff */
[C---:B------:R-:W-:Y:S01]  /*0de0*/  IMAD R11, R7.reuse, R13, R14 ;  /* 0x0000000d070b7224 */ /* 0x040fe200078e020e */
[----:B------:R-:W-:Y:S01]  /*0df0*/  IABS R14, R15 ;  /* 0x0000000f000e7213 */ /* 0x000fe20000000000 */
[----:B------:R-:W-:Y:S01]  /*0e00*/  IMAD.MOV R0, RZ, RZ, -R0 ;  /* 0x000000ffff007224 */ /* 0x000fe200078e0a00 */
[C---:B-1----:R-:W-:Y:S01]  /*0e10*/  IADD3 R15, R212.reuse, 0x10, RZ ;  /* 0x00000010d40f7810 */ /* 0x042fe20007ffe0ff */
[C---:B------:R-:W-:Y:S01]  /*0e20*/  IMAD R12, R7.reuse, R2, R16 ;  /* 0x00000002070c7224 */ /* 0x040fe200078e0210 */
[C---:B------:R-:W-:Y:S01]  /*0e30*/  IADD3 R2, R212.reuse, 0x11, RZ ;  /* 0x00000011d4027810 */ /* 0x040fe20007ffe0ff */
[----:B------:R-:W-:Y:S01]  /*0e40*/  IMAD R13, R7, R0, R18 ;  /* 0x00000000070d7224 */ /* 0x000fe200078e0212 */
[----:B------:R-:W-:Y:S01]  /*0e50*/  IABS R16, R17 ;  /* 0x0000001100107213 */ /* 0x000fe20000000000 */
[----:B------:R-:W-:Y:S01]  /*0e60*/  IMAD.HI.U32 R0, R5, R14, RZ ;  /* 0x0000000e05007227 */ /* 0x000fe200078e00ff */
[----:B------:R-:W-:Y:S01]  /*0e70*/  IABS R18, R15 ;  /* 0x0000000f00127213 */ /* 0x000fe20000000000 */
[----:B------:R1:W-:Y:S01]  /*0e80*/  STL [R1+0x3238], R15 ;  /* 0x0032380f01007387 */ /* 0x0003e20000100800 */
[----:B---3--:R-:W-:-:S02]  /*0e90*/  IADD3 R17, R212, 0x12, RZ ;  /* 0x00000012d4117810 */ /* 0x008fc40007ffe0ff */
[----:B------:R-:W-:Y:S01]  /*0ea0*/  IABS R20, R2 ;  /* 0x0000000200147213 */ /* 0x000fe20000000000 */
[----:B------:R2:W-:Y:S01]  /*0eb0*/  STL [R1+0x323c], R2 ;  /* 0x00323c0201007387 */ /* 0x0005e20000100800 */
        /* <DEDUP_REMOVED lines=9> */
[C---:B--2---:R-:W-:Y:S01]  /*0f50*/  IMAD.HI.U32 R2, R5.reuse, R16, RZ ;  /* 0x0000001005027227 */ /* 0x044fe200078e00ff */
[----:B------:R-:W-:Y:S01]  /*0f60*/  IADD3 R19, -R0, RZ, RZ ;  /* 0x000000ff00137210 */ /* 0x000fe20007ffe1ff */
[----:B------:R-:W-:Y:S01]  /*0f70*/  STL [R1+0x3248], R23 ;  /* 0x0032481701007387 */ /* 0x000fe20000100800 */
[----:B------:R-:W-:Y:S01]  /*0f80*/  IABS R70, R218 ;  /* 0x000000da00467213 */ /* 0x000fe20000000000 */
[----:B---3--:R-:W-:Y:S01]  /*0f90*/  IMAD.MOV R17, RZ, RZ, -R2 ;  /* 0x000000ffff117224 */ /* 0x008fe200078e0a02 */
[C---:B------:R-:W-:Y:S01]  /*0fa0*/  IADD3 R71, R212.reuse, 0x46, RZ ;  /* 0x00000046d4477810 */ /* 0x040fe20007ffe0ff */
[----:B------:R-:W-:Y:S01]  /*0fb0*/  IMAD.HI.U32 R2, R5, R20, RZ ;  /* 0x0000001405027227 */ /* 0x000fe200078e00ff */
[C---:B------:R-:W-:Y:S02]  /*0fc0*/  IADD3 R219, R212.reuse, 0x48, RZ ;  /* 0x00000048d4db7810 */ /* 0x040fe40007ffe0ff */
[C---:B------:R-:W-:Y:S01]  /*0fd0*/  IADD3 R75, R212.reuse, 0x4a, RZ ;  /* 0x0000004ad44b7810 */ /* 0x040fe20007ffe0ff */
[C---:B------:R-:W-:Y:S01]  /*0fe0*/  IMAD R14, R7.reuse, R15, R14 ;  /* 0x0000000f070e7224 */ /* 0x040fe200078e020e */
[----:B------:R-:W-:Y:S01]  /*0ff0*/  IABS R76, R219 ;  /* 0x000000db004c7213 */ /* 0x000fe20000000000 */
[----:B------:R-:W-:Y:S01]  /*1000*/  IMAD R15, R7, R17, R16 ;  /* 0x00000011070f7224 */ /* 0x000fe200078e0210 */
[C---:B------:R-:W-:Y:S01]  /*1010*/  IADD3 R77, R212.reuse, 0x4b, RZ ;  /* 0x0000004bd44d7810 */ /* 0x040fe20007ffe0ff */
[----:B------:R-:W-:Y:S01]  /*1020*/  IMAD.HI.U32 R0, R5, R22, RZ ;  /* 0x0000001605007227 */ /* 0x000fe200078e00ff */
[----:B------:R-:W-:-:S02]  /*1030*/  IADD3 R220, R212, 0x4d, RZ ;  /* 0x0000004dd4dc7810 */ /* 0x000fc40007ffe0ff */
[C---:B------:R-:W-:Y:S01]  /*1040*/  IADD3 R83, R212.reuse, 0x4f, RZ ;  /* 0x0000004fd4537810 */ /* 0x040fe20007ffe0ff */
[----:B------:R-:W-:Y:S01]  /*1050*/  IMAD.MOV R2, RZ, RZ, -R2 ;  /* 0x000000ffff027224 */ /* 0x000fe200078e0a02 */
[----:B------:R-:W-:Y:S01]  /*1060*/  IABS R80, R220 ;  /* 0x000000dc00507213 */ /* 0x000fe20000000000 */
[C---:B------:R-:W-:Y:S01]  /*1070*/  IMAD R16, R7.reuse, R19, R18 ;  /* 0x0000001307107224 */ /* 0x040fe200078e0212 */
[----:B------:R-:W-:Y:S01]  /*1080*/  IABS R18, R21 ;  /* 0x0000001500127213 */ /* 0x000fe20000000000 */
[----:B------:R-:W-:Y:S01]  /*1090*/  IMAD.MOV R0, RZ, RZ, -R0 ;  /* 0x000000ffff007224 */ /* 0x000fe200078e0a00 */
[C---:B-1----:R-:W-:Y:S01]  /*10a0*/  IADD3 R21, R212.reuse, 0x15, RZ ;  /* 0x00000015d4157810 */ /* 0x042fe20007ffe0ff */
[C---:B------:R-:W-:Y:S01]  /*10b0*/  IMAD R17, R7.reuse, R2, R20 ;  /* 0x0000000207117224 */ /* 0x040fe200078e0214 */
[----:B------:R-:W-:Y:S01]  /*10c0*/  IABS R2, R23 ;  /* 0x0000001700027213 */ /* 0x000fe20000000000 */
[----:B------:R-:W-:Y:S01]  /*10d0*/  IMAD.MOV.U32 R20, RZ, RZ, R18 ;  /* 0x000000ffff147224 */ /* 0x000fe200078e0012 */
[C---:B------:R-:W-:Y:S01]  /*10e0*/  IADD3 R19, R212.reuse, 0x16, RZ ;  /* 0x00000016d4137810 */ /* 0x040fe20007ffe0ff */
[----:B------:R-:W-:Y:S01]  /*10f0*/  IMAD R18, R7, R0, R22 ;  /* 0x0000000007127224 */ /* 0x000fe200078e0216 */
[----:B------:R-:W-:Y:S01]  /*1100*/  MOV R22, R2 ;  /* 0x0000000200167202 */ /* 0x000fe20000000f00 */
[----:B------:R1:W-:Y:S01]  /*1110*/  STL [R1+0x324c], R21 ;  /* 0x00324c1501007387 */ /* 0x0003e20000100800 */
[----:B------:R-:W-:Y:S01]  /*1120*/  IABS R24, R21 ;  /* 0x0000001500187213 */ /* 0x000fe20000000000 */
[C---:B------:R-:W-:Y:S01]  /*1130*/  IMAD.HI.U32 R0, R5.reuse, R20, RZ ;  /* 0x0000001405007227 */ /* 0x040fe200078e00ff */
[----:B------:R-:W-:Y:S01]  /*1140*/  IABS R26, R19 ;  /* 0x00000013001a7213 */ /* 0x000fe20000000000 */
[----:B------:R2:W-:Y:S01]  /*1150*/  STL [R1+0x3250], R19 ;  /* 0x0032501301007387 */ /* 0x0005e20000100800 */
[C---:B------:R-:W-:Y:S01]  /*1160*/  IADD3 R81, R212.reuse, 0x50, RZ ;  /* 0x00000050d4517810 */ /* 0x040fe20007ffe0ff */
[----:B------:R-:W-:Y:S01]  /*1170*/  IMAD.HI.U32 R2, R5, R22, RZ ;  /* 0x0000001605027227 */ /* 0x000fe200078e00ff */
[----:B------:R-:W-:-:S02]  /*1180*/  IADD3 R221, R212, 0x52, RZ ;  /* 0x00000052d4dd7810 */ /* 0x000fc40007ffe0ff */
[C---:B------:R-:W-:Y:S02]  /*1190*/  IADD3 R85, R212.reuse, 0x54, RZ ;  /* 0x00000054d4557810 */ /* 0x040fe40007ffe0ff */
[C---:B-1----:R-:W-:Y:S02]  /*11a0*/  IADD3 R21, R212.reuse, 0x17, RZ ;  /* 0x00000017d4157810 */ /* 0x042fe40007ffe0ff */
[----:B------:R-:W-:Y:S01]  /*11b0*/  IABS R86, R221 ;  /* 0x000000dd00567213 */ /* 0x000fe20000000000 */
[----:B--2---:R-:W-:Y:S01]  /*11c0*/  IMAD.MOV R19, RZ, RZ, -R0 ;  /* 0x000000ffff137224 */ /* 0x004fe200078e0a00 */
[----:B------:R-:W-:Y:S01]  /*11d0*/  IABS R28, R21 ;  /* 0x00000015001c7213 */ /* 0x000fe20000000000 */
[----:B------:R1:W-:Y:S01]  /*11e0*/  STL [R1+0x3254], R21 ;  /* 0x0032541501007387 */ /* 0x0003e20000100800 */
[C---:B------:R-:W-:Y:S01]  /*11f0*/  IMAD.HI.U32 R0, R5.reuse, R24, RZ ;  /* 0x0000001805007227 */ /* 0x040fe200078e00ff */
[C---:B------:R-:W-:Y:S02]  /*1200*/  IADD3 R87, R212.reuse, 0x55, RZ ;  /* 0x00000055d4577810 */ /* 0x040fe40007ffe0ff */
[----:B------:R2:W-:Y:S01]  /*1210*/  STL [R1+0x3258], R25 ;  /* 0x0032581901007387 */ /* 0x0005e20000100800 */
[----:B------:R-:W-:Y:S01]  /*1220*/  IMAD.MOV R23, RZ, RZ, -R0 ;  /* 0x000000ffff177224 */ /* 0x000fe200078e0a00 */
[C---:B------:R-:W-:Y:S01]  /*1230*/  IADD3 R222, R212.reuse, 0x57, RZ ;  /* 0x00000057d4de7810 */ /* 0x040fe20007ffe0ff */
[----:B------:R-:W-:Y:S01]  /*1240*/  IMAD.HI.U32 R0, R5, R28, RZ ;  /* 0x0000001c05007227 */ /* 0x000fe200078e00ff */
[----:B------:R3:W-:Y:S01]  /*1250*/  STL [R1+0x325c], R27 ;  /* 0x00325c1b01007387 */ /* 0x0007e20000100800 */
[----:B------:R-:W-:-:S02]  /*1260*/  IADD3 R93, R212, 0x59, RZ ;  /* 0x00000059d45d7810 */ /* 0x000fc40007ffe0ff */
[----:B-1----:R-:W-:Y:S01]  /*1270*/  IMAD.MOV R21, RZ, RZ, -R2 ;  /* 0x000000ffff157224 */ /* 0x002fe200078e0a02 */
[----:B------:R-:W-:Y:S01]  /*1280*/  IABS R90, R222 ;  /* 0x000000de005a7213 */ /* 0x000fe20000000000 */
[----:B------:R-:W-:Y:S01]  /*1290*/  IMAD.HI.U32 R2, R5, R26, RZ ;  /* 0x0000001a05027227 */ /* 0x000fe200078e00ff */
[C---:B------:R-:W-:Y:S02]  /*12a0*/  IADD3 R91, R212.reuse, 0x5a, RZ ;  /* 0x0000005ad45b7810 */ /* 0x040fe40007ffe0ff */
[----:B------:R-:W-:Y:S01]  /*12b0*/  IADD3 R250, R212, 0x5b, RZ ;  /* 0x0000005bd4fa7810 */ /* 0x000fe20007ffe0ff */
[C---:B------:R-:W-:Y:S01]  /*12c0*/  IMAD R19, R7.reuse, R19, R20 ;  /* 0x0000001307137224 */ /* 0x040fe200078e0214 */
[----:B------:R-:W-:Y:S01]  /*12d0*/  IADD3 R2, -R2, RZ, RZ ;  /* 0x000000ff02027210 */ /* 0x000fe20007ffe1ff */
[C---:B------:R-:W-:Y:S01]  /*12e0*/  IMAD R20, R7.reuse, R21, R22 ;  /* 0x0000001507147224 */ /* 0x040fe200078e0216 */
[C---:B------:R-:W-:Y:S01]  /*12f0*/  IADD3 R223, R212.reuse, 0x5c, RZ ;  /* 0x0000005cd4df7810 */ /* 0x040fe20007ffe0ff */
[C---:B------:R-:W-:Y:S01]  /*1300*/  IMAD R21, R7.reuse, R23, R24 ;  /* 0x0000001707157224 */ /* 0x040fe200078e0218 */
[----:B------:R-:W-:Y:S01]  /*1310*/  IABS R24, R25 ;  /* 0x0000001900187213 */ /* 0x000fe20000000000 */
[----:B------:R-:W-:Y:S01]  /*1320*/  IMAD.MOV R0, RZ, RZ, -R0 ;  /* 0x000000ffff007224 */ /* 0x000fe200078e0a00 */
[C---:B--2---:R-:W-:Y:S01]  /*1330*/  IADD3 R25, R212.reuse, 0x1a, RZ ;  /* 0x0000001ad4197810 */ /* 0x044fe20007ffe0ff */
        /* <DEDUP_REMOVED lines=13> */
[----:B------:R-:W-:Y:S01]  /*1410*/  IABS R96, R223 ;  /* 0x000000df00607213 */ /* 0x000fe20000000000 */
        /* <DEDUP_REMOVED lines=8> */
[C---:B------:R-:W-:Y:S01]  /*14a0*/  IADD3 R251, R212.reuse, 0x60, RZ ;  /* 0x00000060d4fb7810 */ /* 0x040fe20007ffe0ff */
[----:B---3--:R-:W-:Y:S01]  /*14b0*/  IMAD.MOV R27, RZ, RZ, -R2 ;  /* 0x000000ffff1b7224 */ /* 0x008fe200078e0a02 */
[C---:B------:R-:W-:Y:S01]  /*14c0*/  IADD3 R224, R212.reuse, 0x61, RZ ;  /* 0x00000061d4e07810 */ /* 0x040fe20007ffe0ff */
[----:B------:R-:W-:Y:S01]  /*14d0*/  IMAD.HI.U32 R2, R5, R30, RZ ;  /* 0x0000001e05027227 */ /* 0x000fe200078e00ff */
[C---:B------:R-:W-:Y:S02]  /*14e0*/  IADD3 R103, R212.reuse, 0x63, RZ ;  /* 0x00000063d4677810 */ /* 0x040fe40007ffe0ff */
[----:B------:R-:W-:Y:S01]  /*14f0*/  IABS R100, R224 ;  /* 0x000000e000647213 */ /* 0x000fe20000000000 */
[C---:B------:R-:W-:Y:S01]  /*1500*/  IMAD R24, R7.reuse, R25, R24 ;  /* 0x0000001907187224 */ /* 0x040fe200078e0218 */
[C---:B------:R-:W-:Y:S01]  /*1510*/  IADD3 R101, R212.reuse, 0x64, RZ ;  /* 0x00000064d4657810 */ /* 0x040fe20007ffe0ff */
[----:B------:R-:W-:Y:S01]  /*1520*/  IMAD R25, R7, R27, R26 ;  /* 0x0000001b07197224 */ /* 0x000fe200078e021a */
[C---:B------:R-:W-:Y:S01]  /*1530*/  IADD3 R225, R212.reuse, 0x66, RZ ;  /* 0x00000066d4e17810 */ /* 0x040fe20007ffe0ff */
[----:B------:R-:W-:Y:S01]  /*1540*/  IMAD.HI.U32 R0, R5, R32, RZ ;  /* 0x0000002005007227 */ /* 0x000fe200078e00ff */
[----:B------:R-:W-:-:S02]  /*1550*/  IADD3 R105, R212, 0x68, RZ ;  /* 0x00000068d4697810 */ /* 0x000fc40007ffe0ff */
[----:B------:R-:W-:Y:S01]  /*1560*/  IABS R106, R225 ;  /* 0x000000e1006a7213 */ /* 0x000fe20000000000 */
[----:B------:R-:W-:Y:S01]  /*1570*/  IMAD.MOV R2, RZ, RZ, -R2 ;  /* 0x000000ffff027224 */ /* 0x000fe200078e0a02 */
[C---:B------:R-:W-:Y:S01]  /*1580*/  IADD3 R107, R212.reuse, 0x69, RZ ;  /* 0x00000069d46b7810 */ /* 0x040fe20007ffe0ff */
        /* <DEDUP_REMOVED lines=18> */
[----:B------:R-:W-:Y:S02]  /*16b0*/  IABS R110, R226 ;  /* 0x000000e2006e7213 */ /* 0x000fe40000000000 */
[C---:B-1----:R-:W-:Y:S02]  /*16c0*/  IADD3 R31, R212.reuse, 0x21, RZ ;  /* 0x00000021d41f7810 */ /* 0x042fe40007ffe0ff */
[C---:B------:R-:W-:Y:S01]  /*16d0*/  IADD3 R111, R212.reuse, 0x6e, RZ ;  /* 0x0000006ed46f7810 */ /* 0x040fe20007ffe0ff */
[----:B--2---:R-:W-:Y:S01]  /*16e0*/  IMAD.MOV R29, RZ, RZ, -R0 ;  /* 0x000000ffff1d7224 */ /* 0x004fe200078e0a00 */
[----:B------:R-:W-:Y:S01]  /*16f0*/  IABS R38, R31 ;  /* 0x0000001f00267213 */ /* 0x000fe20000000000 */
[----:B------:R1:W-:Y:S01]  /*1700*/  STL [R1+0x327c], R31 ;  /* 0x00327c1f01007387 */ /* 0x0003e20000100800 */
[C---:B------:R-:W-:Y:S01]  /*1710*/  IMAD.HI.U32 R0, R5.reuse, R34, RZ ;  /* 0x0000002205007227 */ /* 0x040fe200078e00ff */
[C---:B------:R-:W-:Y:S02]  /*1720*/  IADD3 R227, R212.reuse, 0x70, RZ ;  /* 0x00000070d4e37810 */ /* 0x040fe40007ffe0ff */
[----:B------:R2:W-:Y:S01]  /*1730*/  STL [R1+0x3280], R35 ;  /* 0x0032802301007387 */ /* 0x0005e20000100800 */
[----:B------:R-:W-:Y:S01]  /*1740*/  IMAD.MOV R33, RZ, RZ, -R0 ;  /* 0x000000ffff217224 */ /* 0x000fe200078e0a00 */
[----:B------:R-:W-:Y:S01]  /*1750*/  IABS R116, R227 ;  /* 0x000000e300747213 */ /* 0x000fe20000000000 */
[----:B------:R-:W-:Y:S01]  /*1760*/  IMAD.HI.U32 R0, R5, R38, RZ ;  /* 0x0000002605007227 */ /* 0x000fe200078e00ff */
[----:B------:R3:W-:Y:S01]  /*1770*/  STL [R1+0x3284], R37 ;  /* 0x0032842501007387 */ /* 0x0007e20000100800 */
[----:B------:R-:W-:-:S02]  /*1780*/  IADD3 R115, R212, 0x72, RZ ;  /* 0x00000072d4737810 */ /* 0x000fc40007ffe0ff */
[----:B-1----:R-:W-:Y:S01]  /*1790*/  IMAD.MOV R31, RZ, RZ, -R2 ;  /* 0x000000ffff1f7224 */ /* 0x002fe200078e0a02 */
[C---:B------:R-:W-:Y:S01]  /*17a0*/  IADD3 R117, R212.reuse, 0x73, RZ ;  /* 0x00000073d4757810 */ /* 0x040fe20007ffe0ff */
[----:B------:R-:W-:Y:S01]  /*17b0*/  IMAD.HI.U32 R2, R5, R36, RZ ;  /* 0x0000002405027227 */ /* 0x000fe200078e00ff */
[C---:B------:R-:W-:Y:S02]  /*17c0*/  IADD3 R228, R212.reuse, 0x75, RZ ;  /* 0x00000075d4e47810 */ /* 0x040fe40007ffe0ff */
[----:B------:R-:W-:Y:S01]  /*17d0*/  IADD3 R119, R212, 0x76, RZ ;  /* 0x00000076d4777810 */ /* 0x000fe20007ffe0ff */
[C---:B------:R-:W-:Y:S01]  /*17e0*/  IMAD R29, R7.reuse, R29, R30 ;  /* 0x0000001d071d7224 */ /* 0x040fe200078e021e */
[----:B------:R-:W-:Y:S01]  /*17f0*/  IADD3 R2, -R2, RZ, RZ ;  /* 0x000000ff02027210 */ /* 0x000fe20007ffe1ff */
[C---:B------:R-:W-:Y:S01]  /*1800*/  IMAD R30, R7.reuse, R31, R32 ;  /* 0x0000001f071e7224 */ /* 0x040fe200078e0220 */
[----:B------:R-:W-:Y:S01]  /*1810*/  IABS R120, R119 ;  /* 0x0000007700787213 */ /* 0x000fe20000000000 */
        /* <DEDUP_REMOVED lines=15> */
[C---:B------:R-:W-:Y:S01]  /*1910*/  IADD3 R121, R212.reuse, 0x77, RZ ;  /* 0x00000077d4797810 */ /* 0x040fe20007ffe0ff */
[----:B------:R3:W-:Y:S01]  /*1920*/  STL [R1+0x3290], R37 ;  /* 0x0032902501007387 */ /* 0x0007e20000100800 */
[C---:B------:R-:W-:Y:S01]  /*1930*/  IADD3 R122, R212.reuse, 0x78, RZ ;  /* 0x00000078d47a7810 */ /* 0x040fe20007ffe0ff */
[----:B-1----:R-:W-:Y:S01]  /*1940*/  IMAD.MOV R35, RZ, RZ, -R0 ;  /* 0x000000ffff237224 */ /* 0x002fe200078e0a00 */
[C---:B------:R-:W-:Y:S01]  /*1950*/  IADD3 R229, R212.reuse, 0x7a, RZ ;  /* 0x0000007ad4e57810 */ /* 0x040fe20007ffe0ff */
[----:B------:R-:W-:Y:S01]  /*1960*/  IMAD.HI.U32 R0, R5, R38, RZ ;  /* 0x0000002605007227 */ /* 0x000fe200078e00ff */
[----:B------:R-:W-:Y:S01]  /*1970*/  STL [R1+0x3294], R43 ;  /* 0x0032942b01007387 */ /* 0x000fe20000100800 */
[----:B------:R-:W-:-:S02]  /*1980*/  IADD3 R123, R212, 0x7b, RZ ;  /* 0x0000007bd47b7810 */ /* 0x000fc40007ffe0ff */
[C---:B--2---:R-:W-:Y:S01]  /*1990*/  IMAD.HI.U32 R2, R5.reuse, R36, RZ ;  /* 0x0000002405027227 */ /* 0x044fe200078e00ff */
[----:B------:R-:W-:Y:S01]  /*19a0*/  IADD3 R39, -R0, RZ, RZ ;  /* 0x000000ff00277210 */ /* 0x000fe20007ffe1ff */
[----:B------:R1:W-:Y:S01]  /*19b0*/  STL [R1+0x3298], R41 ;  /* 0x0032982901007387 */ /* 0x0003e20000100800 */
[C---:B------:R-:W-:Y:S01]  /*19c0*/  IADD3 R126, R212.reuse, 0x7c, RZ ;  /* 0x0000007cd47e7810 */ /* 0x040fe20007ffe0ff */
[----:B---3--:R-:W-:Y:S01]  /*19d0*/  IMAD.MOV R37, RZ, RZ, -R2 ;  /* 0x000000ffff257224 */ /* 0x008fe200078e0a02 */
[C---:B------:R-:W-:Y:S01]  /*19e0*/  IADD3 R125, R212.reuse, 0x7d, RZ ;  /* 0x0000007dd47d7810 */ /* 0x040fe20007ffe0ff */
[----:B------:R-:W-:Y:S01]  /*19f0*/  IMAD.HI.U32 R2, R5, R40, RZ ;  /* 0x0000002805027227 */ /* 0x000fe200078e00ff */
[C---:B------:R-:W-:Y:S02]  /*1a00*/  IADD3 R230, R212.reuse, 0x7f, RZ ;  /* 0x0000007fd4e67810 */ /* 0x040fe40007ffe0ff */
[C---:B------:R-:W-:Y:S01]  /*1a10*/  IADD3 R128, R212.reuse, 0x80, RZ ;  /* 0x00000080d4807810 */ /* 0x040fe20007ffe0ff */
[C---:B------:R-:W-:Y:S01]  /*1a20*/  IMAD R34, R7.reuse, R35, R34 ;  /* 0x0000002307227224 */ /* 0x040fe200078e0222 */
[C---:B------:R-:W-:Y:S01]  /*1a30*/  IADD3 R131, R212.reuse, 0x81, RZ ;  /* 0x00000081d4837810 */ /* 0x040fe20007ffe0ff */
[----:B------:R-:W-:Y:S01]  /*1a40*/  IMAD R35, R7, R37, R36 ;  /* 0x0000002507237224 */ /* 0x000fe200078e0224 */
[C---:B------:R-:W-:Y:S01]  /*1a50*/  IADD3 R130, R212.reuse, 0x82, RZ ;  /* 0x00000082d4827810 */ /* 0x040fe20007ffe0ff */
[----:B------:R-:W-:Y:S01]  /*1a60*/  IMAD.HI.U32 R0, R5, R42, RZ ;  /* 0x0000002a05007227 */ /* 0x000fe200078e00ff */
[----:B------:R-:W-:-:S02]  /*1a70*/  IADD3 R231, R212, 0x84, RZ ;  /* 0x00000084d4e77810 */ /* 0x000fc40007ffe0ff */
[C---:B------:R-:W-:Y:S01]  /*1a80*/  IADD3 R133, R212.reuse, 0x85, RZ ;  /* 0x00000085d4857810 */ /* 0x040fe20007ffe0ff */
[----:B------:R-:W-:Y:S01]  /*1a90*/  IMAD.MOV R2, RZ, RZ, -R2 ;  /* 0x000000ffff027224 */ /* 0x000fe200078e0a02 */
[C---:B------:R-:W-:Y:S01]  /*1aa0*/  IADD3 R136, R212.reuse, 0x86, RZ ;  /* 0x00000086d4887810 */ /* 0x040fe20007ffe0ff */
[C---:B------:R-:W-:Y:S01]  /*1ab0*/  IMAD R36, R7.reuse, R39, R38 ;  /* 0x0000002707247224 */ /* 0x040fe200078e0226 */
[----:B------:R-:W-:Y:S01]  /*1ac0*/  IABS R38, R43 ;  /* 0x0000002b00267213 */ /* 0x000fe20000000000 */
[----:B------:R-:W-:Y:S01]  /*1ad0*/  IMAD.MOV R0, RZ, RZ, -R0 ;  /* 0x000000ffff007224 */ /* 0x000fe200078e0a00 */
[C---:B------:R-:W-:Y:S01]  /*1ae0*/  IADD3 R39, R212.reuse, 0x29, RZ ;  /* 0x00000029d4277810 */ /* 0x040fe20007ffe0ff */
[C---:B------:R-:W-:Y:S01]  /*1af0*/  IMAD R37, R7.reuse, R2, R40 ;  /* 0x0000000207257224 */ /* 0x040fe200078e0228 */
[----:B------:R-:W-:Y:S01]  /*1b00*/  IABS R2, R41 ;  /* 0x0000002900027213 */ /* 0x000fe20000000000 */
[----:B------:R-:W-:Y:S01]  /*1b10*/  IMAD.MOV.U32 R40, RZ, RZ, R38 ;  /* 0x000000ffff287224 */ /* 0x000fe200078e0026 */
[----:B------:R-:W-:Y:S01]  /*1b20*/  IABS R44, R39 ;  /* 0x00000027002c7213 */ /* 0x000fe20000000000 */
[----:B------:R-:W-:Y:S01]  /*1b30*/  IMAD R38, R7, R0, R42 ;  /* 0x0000000007267224 */ /* 0x000fe200078e022a */
[----:B------:R-:W-:Y:S01]  /*1b40*/  MOV R42, R2 ;  /* 0x00000002002a7202 */ /* 0x000fe20000000f00 */
[C---:B------:R-:W-:Y:S01]  /*1b50*/  IMAD.HI.U32 R0, R5.reuse, R40, RZ ;  /* 0x0000002805007227 */ /* 0x040fe200078e00ff */
[C---:B-1----:R-:W-:Y:S01]  /*1b60*/  IADD3 R41, R212.reuse, 0x2b, RZ ;  /* 0x0000002bd4297810 */ /* 0x042fe20007ffe0ff */
[----:B------:R1:W-:Y:S01]  /*1b70*/  STL [R1+0x329c], R39 ;  /* 0x00329c2701007387 */ /* 0x0003e20000100800 */
[----:B------:R-:W-:Y:S01]  /*1b80*/  IADD3 R135, R212, 0x87, RZ ;  /* 0x00000087d4877810 */ /* 0x000fe20007ffe0ff */
[----:B------:R-:W-:Y:S01]  /*1b90*/  IMAD.HI.U32 R2, R5, R42, RZ ;  /* 0x0000002a05027227 */ /* 0x000fe200078e00ff */
[----:B------:R-:W-:Y:S01]  /*1ba0*/  IABS R48, R41 ;  /* 0x0000002900307213 */ /* 0x000fe20000000000 */
[----:B------:R-:W-:Y:S01]  /*1bb0*/  STL [R1+0x32a0], R247 ;  /* 0x0032a0f701007387 */ /* 0x000fe20000100800 */
[----:B------:R-:W-:-:S02]  /*1bc0*/  IABS R127, R230 ;  /* 0x000000e6007f7213 */ /* 0x000fc40000000000 */
[C---:B------:R-:W-:Y:S01]  /*1bd0*/  IADD3 R232, R212.reuse, 0x89, RZ ;  /* 0x00000089d4e87810 */ /* 0x040fe20007ffe0ff */
[----:B------:R2:W-:Y:S01]  /*1be0*/  STL [R1+0x32a4], R41 ;  /* 0x0032a42901007387 */ /* 0x0005e20000100800 */
[C---:B------:R-:W-:Y:S01]  /*1bf0*/  IADD3 R138, R212.reuse, 0x8a, RZ ;  /* 0x0000008ad48a7810 */ /* 0x040fe20007ffe0ff */
[----:B-1----:R-:W-:Y:S01]  /*1c00*/  IMAD.MOV R39, RZ, RZ, -R0 ;  /* 0x000000ffff277224 */ /* 0x002fe200078e0a00 */
[C---:B------:R-:W-:Y:S01]  /*1c10*/  IADD3 R141, R212.reuse, 0x8b, RZ ;  /* 0x0000008bd48d7810 */ /* 0x040fe20007ffe0ff */
[C---:B------:R-:W-:Y:S01]  /*1c20*/  IMAD.HI.U32 R0, R5.reuse, R44, RZ ;  /* 0x0000002c05007227 */ /* 0x040fe200078e00ff */
[----:B------:R1:W-:Y:S01]  /*1c30*/  STL [R1+0x32a8], R45 ;  /* 0x0032a82d01007387 */ /* 0x0003e20000100800 */
[C---:B------:R-:W-:Y:S02]  /*1c40*/  IADD3 R140, R212.reuse, 0x8c, RZ ;  /* 0x0000008cd48c7810 */ /* 0x040fe40007ffe0ff */
[----:B------:R-:W-:Y:S01]  /*1c50*/  IMAD.MOV R43, RZ, RZ, -R0 ;  /* 0x000000ffff2b7224 */ /* 0x000fe200078e0a00 */
[----:B------:R3:W-:Y:S01]  /*1c60*/  STL [R1+0x32ac], R47 ;  /* 0x0032ac2f01007387 */ /* 0x0007e20000100800 */
[----:B--2---:R-:W-:Y:S01]  /*1c70*/  IMAD.MOV R41, RZ, RZ, -R2 ;  /* 0x000000ffff297224 */ /* 0x004fe200078e0a02 */
[----:B------:R-:W-:Y:S01]  /*1c80*/  IABS R132, R231 ;  /* 0x000000e700847213 */ /* 0x000fe20000000000 */
[----:B------:R-:W-:Y:S01]  /*1c90*/  IMAD.HI.U32 R2, R5, R46, RZ ;  /* 0x0000002e05027227 */ /* 0x000fe200078e00ff */
[----:B------:R-:W-:-:S02]  /*1ca0*/  IADD3 R233, R212, 0x8e, RZ ;  /* 0x0000008ed4e97810 */ /* 0x000fc40007ffe0ff */
[----:B------:R-:W-:Y:S01]  /*1cb0*/  IADD3 R143, R212, 0x8f, RZ ;  /* 0x0000008fd48f7810 */ /* 0x000fe20007ffe0ff */
[----:B------:R-:W-:Y:S01]  /*1cc0*/  IMAD.HI.U32 R0, R5, R48, RZ ;  /* 0x0000003005007227 */ /* 0x000fe200078e00ff */
[----:B------:R-:W-:Y:S02]  /*1cd0*/  IADD3 R2, -R2, RZ, RZ ;  /* 0x000000ff02027210 */ /* 0x000fe40007ffe1ff */
[C---:B------:R-:W-:Y:S01]  /*1ce0*/  IADD3 R146, R212.reuse, 0x90, RZ ;  /* 0x00000090d4927810 */ /* 0x040fe20007ffe0ff */
[C---:B------:R-:W-:Y:S01]  /*1cf0*/  IMAD R39, R7.reuse, R39, R40 ;  /* 0x0000002707277224 */ /* 0x040fe200078e0228 */
[----:B------:R-:W-:Y:S01]  /*1d00*/  IABS R137, R232 ;  /* 0x000000e800897213 */ /* 0x000fe20000000000 */
[C---:B------:R-:W-:Y:S01]  /*1d10*/  IMAD R40, R7.reuse, R41, R42 ;  /* 0x0000002907287224 */ /* 0x040fe200078e022a */
[C---:B------:R-:W-:Y:S01]  /*1d20*/  IADD3 R145, R212.reuse, 0x91, RZ ;  /* 0x00000091d4917810 */ /* 0x040fe20007ffe0ff */
[C---:B------:R-:W-:Y:S01]  /*1d30*/  IMAD R41, R7.reuse, R43, R44 ;  /* 0x0000002b07297224 */ /* 0x040fe200078e022c */
[----:B------:R-:W-:Y:S01]  /*1d40*/  IABS R44, R45 ;  /* 0x0000002d002c7213 */ /* 0x000fe20000000000 */
[----:B------:R-:W-:Y:S01]  /*1d50*/  IMAD.MOV R0, RZ, RZ, -R0 ;  /* 0x000000ffff007224 */ /* 0x000fe200078e0a00 */
[C---:B-1----:R-:W-:Y:S01]  /*1d60*/  IADD3 R45, R212.reuse, 0x2e, RZ ;  /* 0x0000002ed42d7810 */ /* 0x042fe20007ffe0ff */
[C---:B------:R-:W-:Y:S01]  /*1d70*/  IMAD R42, R7.reuse, R2, R46 ;  /* 0x00000002072a7224 */ /* 0x040fe200078e022e */
[----:B------:R-:W-:Y:S01]  /*1d80*/  IABS R46, R47 ;  /* 0x0000002f002e7213 */ /* 0x000fe20000000000 */
[----:B------:R-:W-:Y:S01]  /*1d90*/  IMAD R43, R7, R0, R48 ;  /* 0x00000000072b7224 */ /* 0x000fe200078e0230 */
[----:B------:R-:W-:Y:S01]  /*1da0*/  IABS R48, R45 ;  /* 0x0000002d00307213 */ /* 0x000fe20000000000 */
[----:B------:R-:W-:Y:S01]  /*1db0*/  IMAD.HI.U32 R0, R5, R44, RZ ;  /* 0x0000002c05007227 */ /* 0x000fe200078e00ff */
[----:B------:R1:W-:Y:S01]  /*1dc0*/  STL [R1+0x32b0], R45 ;  /* 0x0032b02d01007387 */ /* 0x0003e20000100800 */
[----:B---3--:R-:W-:-:S02]  /*1dd0*/  IADD3 R47, R212, 0x30, RZ ;  /* 0x00000030d42f7810 */ /* 0x008fc40007ffe0ff */
[C---:B------:R-:W-:Y:S01]  /*1de0*/  IMAD.HI.U32 R2, R5.reuse, R46, RZ ;  /* 0x0000002e05027227 */ /* 0x040fe200078e00ff */
[----:B------:R-:W-:Y:S01]  /*1df0*/  STL [R1+0x32b4], R214 ;  /* 0x0032b4d601007387 */ /* 0x000fe20000100800 */
[----:B------:R-:W-:Y:S02]  /*1e00*/  IABS R52, R47 ;  /* 0x0000002f00347213 */ /* 0x000fe40000000000 */
[C---:B------:R-:W-:Y:S01]  /*1e10*/  IADD3 R234, R212.reuse, 0x93, RZ ;  /* 0x00000093d4ea7810 */ /* 0x040fe20007ffe0ff */
[----:B------:R2:W-:Y:S01]  /*1e20*/  STL [R1+0x32b8], R47 ;  /* 0x0032b82f01007387 */ /* 0x0005e20000100800 */
[C---:B------:R-:W-:Y:S01]  /*1e30*/  IADD3 R148, R212.reuse, 0x94, RZ ;  /* 0x00000094d4947810 */ /* 0x040fe20007ffe0ff */
[----:B-1----:R-:W-:Y:S01]  /*1e40*/  IMAD.MOV R45, RZ, RZ, -R0 ;  /* 0x000000ffff2d7224 */ /* 0x002fe200078e0a00 */
[----:B------:R-:W-:Y:S01]  /*1e50*/  IADD3 R151, R212, 0x95, RZ ;  /* 0x00000095d4977810 */ /* 0x000fe20007ffe0ff */
[----:B------:R-:W-:Y:S01]  /*1e60*/  IMAD.HI.U32 R0, R5, R48, RZ ;  /* 0x0000003005007227 */ /* 0x000fe200078e00ff */
[----:B------:R-:W-:Y:S01]  /*1e70*/  STL [R1+0x32bc], R53 ;  /* 0x0032bc3501007387 */ /* 0x000fe20000100800 */
[----:B------:R-:W-:-:S02]  /*1e80*/  IABS R142, R233 ;  /* 0x000000e9008e7213 */ /* 0x000fc40000000000 */
[----:B------:R-:W-:Y:S01]  /*1e90*/  IMAD R44, R7, R45, R44 ;  /* 0x0000002d072c7224 */ /* 0x000fe200078e022c */
[----:B------:R-:W-:Y:S01]  /*1ea0*/  IADD3 R49, -R0, RZ, RZ ;  /* 0x000000ff00317210 */ /* 0x000fe20007ffe1ff */
[----:B--2---:R-:W-:Y:S01]  /*1eb0*/  IMAD.MOV R47, RZ, RZ, -R2 ;  /* 0x000000ffff2f7224 */ /* 0x004fe200078e0a02 */
[----:B------:R1:W-:Y:S01]  /*1ec0*/  STL [R1+0x32c0], R51 ;  /* 0x0032c03301007387 */ /* 0x0003e20000100800 */
[----:B------:R-:W-:Y:S01]  /*1ed0*/  IMAD.HI.U32 R2, R5, R50, RZ ;  /* 0x0000003205027227 */ /* 0x000fe200078e00ff */
[C---:B------:R-:W-:Y:S02]  /*1ee0*/  IADD3 R150, R212.reuse, 0x96, RZ ;  /* 0x00000096d4967810 */ /* 0x040fe40007ffe0ff */
[C---:B------:R-:W-:Y:S01]  /*1ef0*/  IADD3 R235, R212.reuse, 0x98, RZ ;  /* 0x00000098d4eb7810 */ /* 0x040fe20007ffe0ff */
[----:B------:R-:W-:Y:S01]  /*1f00*/  IMAD R45, R7, R47, R46 ;  /* 0x0000002f072d7224 */ /* 0x000fe200078e022e */
[----:B------:R-:W-:Y:S01]  /*1f10*/  IADD3 R153, R212, 0x99, RZ ;  /* 0x00000099d4997810 */ /* 0x000fe20007ffe0ff */
[----:B------:R-:W-:Y:S01]  /*1f20*/  IMAD.HI.U32 R0, R5, R52, RZ ;  /* 0x0000003405007227 */ /* 0x000fe200078e00ff */
[----:B------:R-:W-:-:S02]  /*1f30*/  IABS R147, R234 ;  /* 0x000000ea00937213 */ /* 0x000fc40000000000 */
        /* <DEDUP_REMOVED lines=28> */
[----:B------:R-:W-:Y:S02]  /*2100*/  IABS R157, R236 ;  /* 0x000000ec009d7213 */ /* 0x000fe40000000000 */
[----:B------:R-:W-:Y:S01]  /*2110*/  IMAD.MOV R53, RZ, RZ, -R0 ;  /* 0x000000ffff357224 */ /* 0x000fe200078e0a00 */
[----:B------:R3:W-:Y:S01]  /*2120*/  STL [R1+0x32cc], R55 ;  /* 0x0032cc3701007387 */ /* 0x0007e20000100800 */
[----:B--2---:R-:W-:Y:S01]  /*2130*/  IMAD.MOV R51, RZ, RZ, -R2 ;  /* 0x000000ffff337224 */ /* 0x004fe200078e0a02 */
[C---:B------:R-:W-:Y:S01]  /*2140*/  IADD3 R237, R212.reuse, 0xa2, RZ ;  /* 0x000000a2d4ed7810 */ /* 0x040fe20007ffe0ff */
[----:B------:R-:W-:Y:S01]  /*2150*/  IMAD.HI.U32 R2, R5, R56, RZ ;  /* 0x0000003805027227 */ /* 0x000fe200078e00ff */
[----:B------:R-:W-:Y:S01]  /*2160*/  STL [R1+0x32d8], R249 ;  /* 0x0032d8f901007387 */ /* 0x000fe20000100800 */
[----:B------:R-:W-:-:S02]  /*2170*/  IADD3 R163, R212, 0xa3, RZ ;  /* 0x000000a3d4a37810 */ /* 0x000fc40007ffe0ff */
[----:B------:R-:W-:Y:S01]  /*2180*/  IMAD.HI.U32 R0, R5, R58, RZ ;  /* 0x0000003a05007227 */ /* 0x000fe200078e00ff */
[----:B------:R-:W-:Y:S01]  /*2190*/  IADD3 R2, -R2, RZ, RZ ;  /* 0x000000ff02027210 */ /* 0x000fe20007ffe1ff */
[----:B------:R-:W-:Y:S01]  /*21a0*/  STL [R1+0x32e0], R216 ;  /* 0x0032e0d801007387 */ /* 0x000fe20000100800 */
[C---:B------:R-:W-:Y:S01]  /*21b0*/  IADD3 R166, R212.reuse, 0xa4, RZ ;  /* 0x000000a4d4a67810 */ /* 0x040fe20007ffe0ff */
[C---:B------:R-:W-:Y:S01]  /*21c0*/  IMAD R49, R7.reuse, R49, R50 ;  /* 0x0000003107317224 */ /* 0x040fe200078e0232 */
[C---:B------:R-:W-:Y:S01]  /*21d0*/  IADD3 R165, R212.reuse, 0xa5, RZ ;  /* 0x000000a5d4a57810 */ /* 0x040fe20007ffe0ff */
[C---:B------:R-:W-:Y:S01]  /*21e0*/  IMAD R50, R7.reuse, R51, R52 ;  /* 0x0000003307327224 */ /* 0x040fe200078e0234 */
[----:B------:R-:W-:Y:S01]  /*21f0*/  IABS R162, R237 ;  /* 0x000000ed00a27213 */ /* 0x000fe20000000000 */
[C---:B------:R-:W-:Y:S01]  /*2200*/  IMAD R51, R7.reuse, R53, R54 ;  /* 0x0000003507337224 */ /* 0x040fe200078e0236 */
[----:B------:R-:W-:Y:S01]  /*2210*/  IABS R54, R57 ;  /* 0x0000003900367213 */ /* 0x000fe20000000000 */
[----:B------:R-:W-:Y:S01]  /*2220*/  IMAD.MOV R0, RZ, RZ, -R0 ;  /* 0x000000ffff007224 */ /* 0x000fe200078e0a00 */
[----:B-1----:R-:W-:Y:S01]  /*2230*/  IADD3 R57, R212, 0x3a, RZ ;  /* 0x0000003ad4397810 */ /* 0x002fe20007ffe0ff */
[C---:B------:R-:W-:Y:S01]  /*2240*/  IMAD R52, R7.reuse, R2, R56 ;  /* 0x0000000207347224 */ /* 0x040fe200078e0238 */
[----:B------:R-:W-:Y:S01]  /*2250*/  IABS R56, R55 ;  /* 0x0000003700387213 */ /* 0x000fe20000000000 */
[----:B------:R-:W-:Y:S01]  /*2260*/  IMAD R53, R7, R0, R58 ;  /* 0x0000000007357224 */ /* 0x000fe200078e023a */
[----:B------:R-:W-:Y:S01]  /*2270*/  IABS R58, R249 ;  /* 0x000000f9003a7213 */ /* 0x000fe20000000000 */
[----:B------:R-:W-:Y:S01]  /*2280*/  IMAD.HI.U32 R0, R5, R54, RZ ;  /* 0x0000003605007227 */ /* 0x000fe200078e00ff */
[----:B------:R1:W-:Y:S01]  /*2290*/  STL [R1+0x32dc], R57 ;  /* 0x0032dc3901007387 */ /* 0x0003e20000100800 */
[----:B------:R-:W-:-:S02]  /*22a0*/  IABS R62, R57 ;  /* 0x00000039003e7213 */ /* 0x000fc40000000000 */
[----:B---3--:R-:W-:Y:S01]  /*22b0*/  IMAD.MOV R55, RZ, RZ, -R0 ;  /* 0x000000ffff377224 */ /* 0x008fe200078e0a00 */
[----:B------:R-:W-:Y:S01]  /*22c0*/  STL [R1+0x32e4], R63 ;  /* 0x0032e43f01007387 */ /* 0x000fe20000100800 */
[C---:B------:R-:W-:Y:S01]  /*22d0*/  IMAD.HI.U32 R2, R5.reuse, R56, RZ ;  /* 0x0000003805027227 */ /* 0x040fe200078e00ff */
[C---:B------:R-:W-:Y:S02]  /*22e0*/  IADD3 R238, R212.reuse, 0xa7, RZ ;  /* 0x000000a7d4ee7810 */ /* 0x040fe40007ffe0ff */
[----:B------:R2:W-:Y:S01]  /*22f0*/  STL [R1+0x32e8], R61 ;  /* 0x0032e83d01007387 */ /* 0x0005e20000100800 */
[C---:B------:R-:W-:Y:S01]  /*2300*/  IMAD.HI.U32 R0, R5.reuse, R58, RZ ;  /* 0x0000003a05007227 */ /* 0x040fe200078e00ff */
[C---:B------:R-:W-:Y:S02]  /*2310*/  IADD3 R168, R212.reuse, 0xa8, RZ ;  /* 0x000000a8d4a87810 */ /* 0x040fe40007ffe0ff */
[----:B------:R-:W-:Y:S01]  /*2320*/  IADD3 R171, R212, 0xa9, RZ ;  /* 0x000000a9d4ab7810 */ /* 0x000fe20007ffe0ff */
[----:B-1----:R-:W-:Y:S01]  /*2330*/  IMAD.MOV R57, RZ, RZ, -R2 ;  /* 0x000000ffff397224 */ /* 0x002fe200078e0a02 */
[----:B------:R-:W-:Y:S01]  /*2340*/  IADD3 R59, -R0, RZ, RZ ;  /* 0x000000ff003b7210 */ /* 0x000fe20007ffe1ff */
[----:B------:R-:W-:Y:S01]  /*2350*/  IMAD.HI.U32 R2, R5, R60, RZ ;  /* 0x0000003c05027227 */ /* 0x000fe200078e00ff */
[----:B------:R-:W-:-:S02]  /*2360*/  IADD3 R170, R212, 0xaa, RZ ;  /* 0x000000aad4aa7810 */ /* 0x000fc40007ffe0ff */
[----:B------:R-:W-:Y:S01]  /*2370*/  IABS R167, R238 ;  /* 0x000000ee00a77213 */ /* 0x000fe20000000000 */
[C---:B------:R-:W-:Y:S01]  /*2380*/  IMAD R54, R7.reuse, R55, R54 ;  /* 0x0000003707367224 */ /* 0x040fe200078e0236 */
[C---:B------:R-:W-:Y:S01]  /*2390*/  IADD3 R239, R212.reuse, 0xac, RZ ;  /* 0x000000acd4ef7810 */ /* 0x040fe20007ffe0ff */
[----:B------:R-:W-:Y:S01]  /*23a0*/  IMAD R55, R7, R57, R56 ;  /* 0x0000003907377224 */ /* 0x000fe200078e0238 */
[C---:B------:R-:W-:Y:S01]  /*23b0*/  IADD3 R173, R212.reuse, 0xad, RZ ;  /* 0x000000add4ad7810 */ /* 0x040fe20007ffe0ff */
[----:B------:R-:W-:Y:S01]  /*23c0*/  IMAD.HI.U32 R0, R5, R62, RZ ;  /* 0x0000003e05007227 */ /* 0x000fe200078e00ff */
[C---:B------:R-:W-:Y:S02]  /*23d0*/  IADD3 R176, R212.reuse, 0xae, RZ ;  /* 0x000000aed4b07810 */ /* 0x040fe40007ffe0ff */
[C---:B------:R-:W-:Y:S01]  /*23e0*/  IADD3 R175, R212.reuse, 0xaf, RZ ;  /* 0x000000afd4af7810 */ /* 0x040fe20007ffe0ff */
[----:B------:R-:W-:Y:S01]  /*23f0*/  IMAD.MOV R2, RZ, RZ, -R2 ;  /* 0x000000ffff027224 */ /* 0x000fe200078e0a02 */
[----:B------:R-:W-:Y:S01]  /*2400*/  IABS R172, R239 ;  /* 0x000000ef00ac7213 */ /* 0x000fe20000000000 */
        /* <DEDUP_REMOVED lines=11> */
[C---:B--2---:R-:W-:Y:S01]  /*24c0*/  IADD3 R61, R212.reuse, 0x3f, RZ ;  /* 0x0000003fd43d7810 */ /* 0x044fe20007ffe0ff */
[----:B------:R1:W-:Y:S01]  /*24d0*/  STL [R1+0x32f0], R59 ;  /* 0x0032f03b01007387 */ /* 0x0003e20000100800 */
[C---:B------:R-:W-:Y:S01]  /*24e0*/  IADD3 R240, R212.reuse, 0xb1, RZ ;  /* 0x000000b1d4f07810 */ /* 0x040fe20007ffe0ff */
[----:B------:R-:W-:Y:S01]  /*24f0*/  IMAD.HI.U32 R2, R5, R62, RZ ;  /* 0x0000003e05027227 */ /* 0x000fe200078e00ff */
[----:B------:R-:W-:Y:S01]  /*2500*/  IABS R68, R61 ;  /* 0x0000003d00447213 */ /* 0x000fe20000000000 */
[----:B------:R-:W-:Y:S01]  /*2510*/  STL [R1+0x32ec], R217 ;  /* 0x0032ecd901007387 */ /* 0x000fe20000100800 */
[----:B------:R-:W-:-:S02]  /*2520*/  IADD3 R178, R212, 0xb2, RZ ;  /* 0x000000b2d4b27810 */ /* 0x000fc40007ffe0ff */
[C---:B------:R-:W-:Y:S01]  /*2530*/  IADD3 R181, R212.reuse, 0xb3, RZ ;  /* 0x000000b3d4b57810 */ /* 0x040fe20007ffe0ff */
[----:B------:R2:W-:Y:S01]  /*2540*/  STL [R1+0x32f4], R61 ;  /* 0x0032f43d01007387 */ /* 0x0005e20000100800 */
[C---:B------:R-:W-:Y:S01]  /*2550*/  IADD3 R180, R212.reuse, 0xb4, RZ ;  /* 0x000000b4d4b47810 */ /* 0x040fe20007ffe0ff */
[----:B-1----:R-:W-:Y:S01]  /*2560*/  IMAD.MOV R59, RZ, RZ, -R0 ;  /* 0x000000ffff3b7224 */ /* 0x002fe200078e0a00 */
[----:B------:R-:W-:Y:S01]  /*2570*/  IABS R177, R240 ;  /* 0x000000f000b17213 */ /* 0x000fe20000000000 */
[C---:B------:R-:W-:Y:S01]  /*2580*/  IMAD.HI.U32 R0, R5.reuse, R64, RZ ;  /* 0x0000004005007227 */ /* 0x040fe200078e00ff */
[----:B------:R1:W-:Y:S01]  /*2590*/  STL [R1+0x32f8], R65 ;  /* 0x0032f84101007387 */ /* 0x0003e20000100800 */
[C---:B------:R-:W-:Y:S02]  /*25a0*/  IADD3 R241, R212.reuse, 0xb6, RZ ;  /* 0x000000b6d4f17810 */ /* 0x040fe40007ffe0ff */
[----:B------:R-:W-:Y:S01]  /*25b0*/  IMAD.MOV R63, RZ, RZ, -R0 ;  /* 0x000000ffff3f7224 */ /* 0x000fe200078e0a00 */
[----:B------:R3:W-:Y:S01]  /*25c0*/  STL [R1+0x3300], R67 ;  /* 0x0033004301007387 */ /* 0x0007e20000100800 */
[----:B--2---:R-:W-:Y:S01]  /*25d0*/  IMAD.MOV R61, RZ, RZ, -R2 ;  /* 0x000000ffff3d7224 */ /* 0x004fe200078e0a02 */
[C---:B------:R-:W-:Y:S01]  /*25e0*/  IADD3 R183, R212.reuse, 0xb7, RZ ;  /* 0x000000b7d4b77810 */ /* 0x040fe20007ffe0ff */
[----:B------:R-:W-:Y:S01]  /*25f0*/  IMAD.HI.U32 R2, R5, R66, RZ ;  /* 0x0000004205027227 */ /* 0x000fe200078e00ff */
[----:B------:R-:W-:-:S02]  /*2600*/  IADD3 R186, R212, 0xb8, RZ ;  /* 0x000000b8d4ba7810 */ /* 0x000fc40007ffe0ff */
[----:B------:R-:W-:Y:S01]  /*2610*/  IADD3 R185, R212, 0xb9, RZ ;  /* 0x000000b9d4b97810 */ /* 0x000fe20007ffe0ff */
[----:B------:R-:W-:Y:S01]  /*2620*/  IMAD.HI.U32 R0, R5, R68, RZ ;  /* 0x0000004405007227 */ /* 0x000fe200078e00ff */
[----:B------:R-:W-:Y:S02]  /*2630*/  IADD3 R2, -R2, RZ, RZ ;  /* 0x000000ff02027210 */ /* 0x000fe40007ffe1ff */
[----:B------:R-:W-:Y:S01]  /*2640*/  IABS R182, R241 ;  /* 0x000000f100b67213 */ /* 0x000fe20000000000 */
        /* <DEDUP_REMOVED lines=22> */
[----:B------:R-:W-:Y:S01]  /*27b0*/  IABS R187, R242 ;  /* 0x000000f200bb7213 */ /* 0x000fe20000000000 */
[----:B------:R-:W-:Y:S01]  /*27c0*/  IMAD.HI.U32 R0, R5, R68, RZ ;  /* 0x0000004405007227 */ /* 0x000fe200078e00ff */
[----:B------:R-:W-:Y:S01]  /*27d0*/  STL [R1+0x3310], R73 ;  /* 0x0033104901007387 */ /* 0x000fe20000100800 */
[----:B------:R-:W-:-:S02]  /*27e0*/  IADD3 R243, R212, 0xc0, RZ ;  /* 0x000000c0d4f37810 */ /* 0x000fc40007ffe0ff */
        /* <DEDUP_REMOVED lines=27> */
[----:B------:R-:W-:Y:S01]  /*29a0*/  IABS R197, R244 ;  /* 0x000000f400c57213 */ /* 0x000fe20000000000 */
[----:B------:R-:W-:Y:S01]  /*29b0*/  IMAD.HI.U32 R2, R5, R72, RZ ;  /* 0x0000004805027227 */ /* 0x000fe200078e00ff */
[----:B------:R-:W-:Y:S01]  /*29c0*/  IABS R78, R71 ;  /* 0x00000047004e7213 */ /* 0x000fe20000000000 */
[----:B------:R-:W-:Y:S01]  /*29d0*/  STL [R1+0x3318], R219 ;  /* 0x003318db01007387 */ /* 0x000fe20000100800 */
[----:B------:R-:W-:-:S02]  /*29e0*/  IADD3 R199, R212, 0xc7, RZ ;  /* 0x000000c7d4c77810 */ /* 0x000fc40007ffe0ff */
[C---:B------:R-:W-:Y:S01]  /*29f0*/  IADD3 R205, R200.reuse, 0x80, RZ ;  /* 0x00000080c8cd7810 */ /* 0x040fe20007ffe0ff */
[----:B------:R2:W-:Y:S01]  /*2a00*/  STL [R1+0x3320], R71 ;  /* 0x0033204701007387 */ /* 0x0005e20000100800 */
[----:B------:R-:W-:Y:S01]  /*2a10*/  IADD3 R203, R200, 0x100, RZ ;  /* 0x00000100c8cb7810 */ /* 0x000fe20007ffe0ff */
[----:B-1----:R-:W-:Y:S01]  /*2a20*/  IMAD.MOV R69, RZ, RZ, -R0 ;  /* 0x000000ffff457224 */ /* 0x002fe200078e0a00 */
[----:B------:R-:W-:Y:S01]  /*2a30*/  IABS R248, R200 ;  /* 0x000000c800f87213 */ /* 0x000fe20000000000 */
[C---:B------:R-:W-:Y:S01]  /*2a40*/  IMAD.HI.U32 R0, R5.reuse, R74, RZ ;  /* 0x0000004a05007227 */ /* 0x040fe200078e00ff */
[----:B------:R1:W-:Y:S01]  /*2a50*/  STL [R1+0x331c], R75 ;  /* 0x00331c4b01007387 */ /* 0x0003e20000100800 */
[----:B------:R-:W-:Y:S02]  /*2a60*/  IABS R252, R205 ;  /* 0x000000cd00fc7213 */ /* 0x000fe40000000000 */
[----:B------:R-:W-:Y:S01]  /*2a70*/  IMAD.MOV R73, RZ, RZ, -R0 ;  /* 0x000000ffff497224 */ /* 0x000fe200078e0a00 */
[----:B------:R3:W-:Y:S01]  /*2a80*/  STL [R1+0x3324], R77 ;  /* 0x0033244d01007387 */ /* 0x0007e20000100800 */
[----:B--2---:R-:W-:Y:S01]  /*2a90*/  IMAD.MOV R71, RZ, RZ, -R2 ;  /* 0x000000ffff477224 */ /* 0x004fe200078e0a02 */
[----:B------:R-:W-:Y:S01]  /*2aa0*/  IADD3 R245, R212, 0xca, RZ ;  /* 0x000000cad4f57810 */ /* 0x000fe20007ffe0ff */
[----:B------:R-:W-:Y:S01]  /*2ab0*/  IMAD.HI.U32 R2, R5, R76, RZ ;  /* 0x0000004c05027227 */ /* 0x000fe200078e00ff */
[----:B------:R-:W-:-:S02]  /*2ac0*/  ISETP.GT.U32.AND P1, PT, R7, R8, PT ;  /* 0x000000080700720c */ /* 0x000fc40003f24070 */
[----:B------:R-:W-:Y:S01]  /*2ad0*/  ISETP.GT.U32.AND P4, PT, R7, R211, PT ;  /* 0x000000d30700720c */ /* 0x000fe20003f84070 */
[----:B------:R-:W-:Y:S01]  /*2ae0*/  IMAD.HI.U32 R0, R5, R78, RZ ;  /* 0x0000004e05007227 */ /* 0x000fe200078e00ff */
[----:B------:R-:W-:-:S03]  /*2af0*/  IADD3 R2, -R2, RZ, RZ ;  /* 0x000000ff02027210 */ /* 0x000fc60007ffe1ff */
[C---:B------:R-:W-:Y:S02]  /*2b00*/  IMAD R69, R7.reuse, R69, R70 ;  /* 0x0000004507457224 */ /* 0x040fe400078e0246 */
[C---:B------:R-:W-:Y:S02]  /*2b10*/  IMAD R70, R7.reuse, R71, R72 ;  /* 0x0000004707467224 */ /* 0x040fe400078e0248 */
        /* <DEDUP_REMOVED lines=11> */
[----:B------:R-:W-:Y:S01]  /*2bd0*/  IMAD.HI.U32 R2, R5, R76, RZ ;  /* 0x0000004c05027227 */ /* 0x000fe200078e00ff */
[----:B------:R-:W-:Y:S01]  /*2be0*/  STL [R1+0x3330], R220 ;  /* 0x003330dc01007387 */ /* 0x000fe20000100800 */
[----:B------:R-:W-:-:S03]  /*2bf0*/  IABS R82, R77 ;  /* 0x0000004d00527213 */ /* 0x000fc60000000000 */
[----:B------:R2:W-:Y:S01]  /*2c00*/  STL [R1+0x332c], R77 ;  /* 0x00332c4d01007387 */ /* 0x0005e20000100800 */
[----:B-1----:R-:W-:Y:S02]  /*2c10*/  IMAD.MOV R75, RZ, RZ, -R0 ;  /* 0x000000ffff4b7224 */ /* 0x002fe400078e0a00 */
[----:B------:R-:W-:Y:S01]  /*2c20*/  IMAD.HI.U32 R0, R5, R78, RZ ;  /* 0x0000004e05007227 */ /* 0x000fe200078e00ff */
[----:B------:R-:W-:Y:S03]  /*2c30*/  STL [R1+0x3334], R83 ;  /* 0x0033345301007387 */ /* 0x000fe60000100800 */
[----:B------:R-:W-:Y:S01]  /*2c40*/  IMAD R74, R7, R75, R74 ;  /* 0x0000004b074a7224 */ /* 0x000fe200078e024a */
[----:B------:R-:W-:Y:S01]  /*2c50*/  IADD3 R79, -R0, RZ, RZ ;  /* 0x000000ff004f7210 */ /* 0x000fe20007ffe1ff */
[----:B--2---:R-:W-:Y:S01]  /*2c60*/  IMAD.MOV R77, RZ, RZ, -R2 ;  /* 0x000000ffff4d7224 */ /* 0x004fe200078e0a02 */
[----:B------:R1:W-:Y:S01]  /*2c70*/  STL [R1+0x3338], R81 ;  /* 0x0033385101007387 */ /* 0x0003e20000100800 */
[----:B------:R-:W-:-:S04]  /*2c80*/  IMAD.HI.U32 R2, R5, R80, RZ ;  /* 0x0000005005027227 */ /* 0x000fc800078e00ff */
[----:B------:R-:W-:Y:S02]  /*2c90*/  IMAD R75, R7, R77, R76 ;  /* 0x0000004d074b7224 */ /* 0x000fe400078e024c */
[----:B------:R-:W-:-:S04]  /*2ca0*/  IMAD.HI.U32 R0, R5, R82, RZ ;  /* 0x0000005205007227 */ /* 0x000fc800078e00ff */
[----:B------:R-:W-:Y:S02]  /*2cb0*/  IMAD.MOV R2, RZ, RZ, -R2 ;  /* 0x000000ffff027224 */ /* 0x000fe400078e0a02 */
        /* <DEDUP_REMOVED lines=11> */
[----:B-1----:R-:W-:Y:S01]  /*2d70*/  IADD3 R81, R212, 0x53, RZ ;  /* 0x00000053d4517810 */ /* 0x002fe20007ffe0ff */
[----:B------:R1:W-:Y:S02]  /*2d80*/  STL [R1+0x3340], R79 ;  /* 0x0033404f01007387 */ /* 0x0003e40000100800 */
[----:B------:R-:W-:Y:S01]  /*2d90*/  IMAD.HI.U32 R2, R5, R82, RZ ;  /* 0x0000005205027227 */ /* 0x000fe200078e00ff */
[----:B------:R-:W-:Y:S01]  /*2da0*/  IABS R88, R81 ;  /* 0x0000005100587213 */ /* 0x000fe20000000000 */
[----:B------:R-:W-:Y:S04]  /*2db0*/  STL [R1+0x333c], R221 ;  /* 0x00333cdd01007387 */ /* 0x000fe80000100800 */
[----:B------:R2:W-:Y:S01]  /*2dc0*/  STL [R1+0x3344], R81 ;  /* 0x0033445101007387 */ /* 0x0005e20000100800 */
[----:B-1----:R-:W-:-:S02]  /*2dd0*/  IMAD.MOV R79, RZ, RZ, -R0 ;  /* 0x000000ffff4f7224 */ /* 0x002fc400078e0a00 */
[C---:B------:R-:W-:Y:S01]  /*2de0*/  IMAD.HI.U32 R0, R5.reuse, R84, RZ ;  /* 0x0000005405007227 */ /* 0x040fe200078e00ff */
[----:B------:R1:W-:Y:S03]  /*2df0*/  STL [R1+0x3348], R85 ;  /* 0x0033485501007387 */ /* 0x0003e60000100800 */
[----:B------:R-:W-:Y:S01]  /*2e00*/  IMAD.MOV R83, RZ, RZ, -R0 ;  /* 0x000000ffff537224 */ /* 0x000fe200078e0a00 */
[----:B------:R3:W-:Y:S01]  /*2e10*/  STL [R1+0x3350], R87 ;  /* 0x0033505701007387 */ /* 0x0007e20000100800 */
[----:B--2---:R-:W-:Y:S02]  /*2e20*/  IMAD.MOV R81, RZ, RZ, -R2 ;  /* 0x000000ffff517224 */ /* 0x004fe400078e0a02 */
[----:B------:R-:W-:-:S04]  /*2e30*/  IMAD.HI.U32 R2, R5, R86, RZ ;  /* 0x0000005605027227 */ /* 0x000fc800078e00ff */
        /* <DEDUP_REMOVED lines=26> */
[----:B------:R-:W-:-:S03]  /*2fe0*/  IMAD.HI.U32 R2, R5, R90, RZ ;  /* 0x0000005a05027227 */ /* 0x000fc600078e00ff */
[----:B------:R-:W-:Y:S01]  /*2ff0*/  STL [R1+0x3364], R250 ;  /* 0x003364fa01007387 */ /* 0x000fe20000100800 */
[----:B------:R-:W-:Y:S02]  /*3000*/  IMAD R85, R7, R87, R86 ;  /* 0x0000005707557224 */ /* 0x000fe400078e0256 */
[----:B------:R-:W-:Y:S01]  /*3010*/  IMAD.HI.U32 R0, R5, R92, RZ ;  /* 0x0000005c05007227 */ /* 0x000fe200078e00ff */
[----:B------:R-:W-:Y:S03]  /*3020*/  STL [R1+0x3368], R223 ;  /* 0x003368df01007387 */ /* 0x000fe60000100800 */
[----:B------:R-:W-:Y:S02]  /*3030*/  IMAD.MOV R2, RZ, RZ, -R2 ;  /* 0x000000ffff027224 */ /* 0x000fe400078e0a02 */
[----:B------:R-:W-:Y:S01]  /*3040*/  IMAD R86, R7, R89, R88 ;  /* 0x0000005907567224 */ /* 0x000fe200078e0258 */
[----:B------:R-:W-:Y:S01]  /*3050*/  IABS R88, R93 ;  /* 0x0000005d00587213 */ /* 0x000fe20000000000 */
[----:B------:R-:W-:-:S02]  /*3060*/  IMAD.MOV R0, RZ, RZ, -R0 ;  /* 0x000000ffff007224 */ /* 0x000fc400078e0a00 */
[C---:B------:R-:W-:Y:S01]  /*3070*/  IMAD R87, R7.reuse, R2, R90 ;  /* 0x0000000207577224 */ /* 0x040fe200078e025a */
[----:B------:R-:W-:Y:S01]  /*3080*/  IABS R2, R91 ;  /* 0x0000005b00027213 */ /* 0x000fe20000000000 */
[----:B------:R-:W-:Y:S01]  /*3090*/  IMAD.MOV.U32 R90, RZ, RZ, R88 ;  /* 0x000000ffff5a7224 */ /* 0x000fe200078e0058 */
[----:B-1----:R-:W-:Y:S01]  /*30a0*/  IADD3 R91, R212, 0x5d, RZ ;  /* 0x0000005dd45b7810 */ /* 0x002fe20007ffe0ff */
[----:B------:R-:W-:Y:S01]  /*30b0*/  IMAD R88, R7, R0, R92 ;  /* 0x0000000007587224 */ /* 0x000fe200078e025c */
[----:B------:R-:W-:Y:S01]  /*30c0*/  MOV R92, R2 ;  /* 0x00000002005c7202 */ /* 0x000fe20000000f00 */
[C---:B------:R-:W-:Y:S01]  /*30d0*/  IMAD.HI.U32 R0, R5.reuse, R90, RZ ;  /* 0x0000005a05007227 */ /* 0x040fe200078e00ff */
[----:B------:R-:W-:Y:S01]  /*30e0*/  IABS R98, R91 ;  /* 0x0000005b00627213 */ /* 0x000fe20000000000 */
[----:B------:R1:W-:Y:S02]  /*30f0*/  STL [R1+0x3370], R91 ;  /* 0x0033705b01007387 */ /* 0x0003e40000100800 */
[----:B------:R-:W-:-:S02]  /*3100*/  IMAD.HI.U32 R2, R5, R92, RZ ;  /* 0x0000005c05027227 */ /* 0x000fc400078e00ff */
[----:B------:R2:W-:Y:S02]  /*3110*/  STL [R1+0x336c], R97 ;  /* 0x00336c6101007387 */ /* 0x0005e40000100800 */
[----:B------:R-:W-:Y:S02]  /*3120*/  IMAD.MOV R89, RZ, RZ, -R0 ;  /* 0x000000ffff597224 */ /* 0x000fe400078e0a00 */
[C---:B------:R-:W-:Y:S01]  /*3130*/  IMAD.HI.U32 R0, R5.reuse, R94, RZ ;  /* 0x0000005e05007227 */ /* 0x040fe200078e00ff */
[----:B------:R3:W-:Y:S03]  /*3140*/  STL [R1+0x3374], R95 ;  /* 0x0033745f01007387 */ /* 0x0007e60000100800 */
[----:B-1----:R-:W-:Y:S01]  /*3150*/  IMAD.MOV R91, RZ, RZ, -R2 ;  /* 0x000000ffff5b7224 */ /* 0x002fe200078e0a02 */
[----:B------:R-:W-:Y:S01]  /*3160*/  STL [R1+0x3378], R251 ;  /* 0x003378fb01007387 */ /* 0x000fe20000100800 */
[----:B------:R-:W-:-:S03]  /*3170*/  IMAD.HI.U32 R2, R5, R96, RZ ;  /* 0x0000006005027227 */ /* 0x000fc600078e00ff */
[----:B------:R-:W-:Y:S01]  /*3180*/  STL [R1+0x3380], R224 ;  /* 0x003380e001007387 */ /* 0x000fe20000100800 */
[----:B------:R-:W-:Y:S01]  /*3190*/  IMAD.MOV R93, RZ, RZ, -R0 ;  /* 0x000000ffff5d7224 */ /* 0x000fe200078e0a00 */
[----:B------:R-:W-:Y:S01]  /*31a0*/  IADD3 R2, -R2, RZ, RZ ;  /* 0x000000ff02027210 */ /* 0x000fe20007ffe1ff */
[----:B------:R-:W-:-:S04]  /*31b0*/  IMAD.HI.U32 R0, R5, R98, RZ ;  /* 0x0000006205007227 */ /* 0x000fc800078e00ff */
[C---:B------:R-:W-:Y:S02]  /*31c0*/  IMAD R89, R7.reuse, R89, R90 ;  /* 0x0000005907597224 */ /* 0x040fe400078e025a */
[C---:B------:R-:W-:Y:S02]  /*31d0*/  IMAD R90, R7.reuse, R91, R92 ;  /* 0x0000005b075a7224 */ /* 0x040fe400078e025c */
[C---:B------:R-:W-:Y:S01]  /*31e0*/  IMAD R91, R7.reuse, R93, R94 ;  /* 0x0000005d075b7224 */ /* 0x040fe200078e025e */
[----:B------:R-:W-:Y:S01]  /*31f0*/  IABS R94, R97 ;  /* 0x00000061005e7213 */ /* 0x000fe20000000000 */
[----:B------:R-:W-:Y:S01]  /*3200*/  IMAD.MOV R0, RZ, RZ, -R0 ;  /* 0x000000ffff007224 */ /* 0x000fe200078e0a00 */
[----:B--2---:R-:W-:Y:S01]  /*3210*/  IADD3 R97, R212, 0x62, RZ ;  /* 0x00000062d4617810 */ /* 0x004fe20007ffe0ff */
        /* <DEDUP_REMOVED lines=9> */
[----:B------:R-:W-:-:S03]  /*32b0*/  IMAD.HI.U32 R2, R5, R96, RZ ;  /* 0x0000006005027227 */ /* 0x000fc600078e00ff */
[----:B------:R2:W-:Y:S01]  /*32c0*/  STL [R1+0x3388], R101 ;  /* 0x0033886501007387 */ /* 0x0005e20000100800 */
[----:B------:R-:W-:-:S04]  /*32d0*/  IMAD.HI.U32 R0, R5, R98, RZ ;  /* 0x0000006205007227 */ /* 0x000fc800078e00ff */
[----:B-1----:R-:W-:Y:S01]  /*32e0*/  IMAD.MOV R97, RZ, RZ, -R2 ;  /* 0x000000ffff617224 */ /* 0x002fe200078e0a02 */
[----:B------:R-:W-:Y:S01]  /*32f0*/  IADD3 R99, -R0, RZ, RZ ;  /* 0x000000ff00637210 */ /* 0x000fe20007ffe1ff */
[----:B------:R-:W-:-:S04]  /*3300*/  IMAD.HI.U32 R2, R5, R100, RZ ;  /* 0x0000006405027227 */ /* 0x000fc800078e00ff */
[C---:B------:R-:W-:Y:S02]  /*3310*/  IMAD R94, R7.reuse, R95, R94 ;  /* 0x0000005f075e7224 */ /* 0x040fe400078e025e */
        /* <DEDUP_REMOVED lines=14> */
[----:B--2---:R-:W-:Y:S01]  /*3400*/  IADD3 R101, R212, 0x67, RZ ;  /* 0x00000067d4657810 */ /* 0x004fe20007ffe0ff */
        /* <DEDUP_REMOVED lines=63> */
[----:B------:R-:W-:Y:S01]  /*3800*/  STL [R1+0x33d4], R117 ;  /* 0x0033d47501007387 */ /* 0x000fe20000100800 */
[----:B--2---:R-:W-:Y:S02]  /*3810*/  IMAD.MOV R111, RZ, RZ, -R2 ;  /* 0x000000ffff6f7224 */ /* 0x004fe400078e0a02 */
[----:B------:R-:W-:-:S04]  /*3820*/  IMAD.HI.U32 R2, R5, R116, RZ ;  /* 0x0000007405027227 */ /* 0x000fc800078e00ff */
[C---:B------:R-:W-:Y:S01]  /*3830*/  IMAD R109, R7.reuse, R109, R110 ;  /* 0x0000006d076d7224 */ /* 0x040fe200078e026e */
[----:B------:R-:W-:Y:S01]  /*3840*/  IADD3 R2, -R2, RZ, RZ ;  /* 0x000000ff02027210 */ /* 0x000fe20007ffe1ff */
[C---:B------:R-:W-:Y:S02]  /*3850*/  IMAD R110, R7.reuse, R111, R112 ;  /* 0x0000006f076e7224 */ /* 0x040fe400078e0270 */
[C---:B------:R-:W-:Y:S01]  /*3860*/  IMAD R111, R7.reuse, R113, R114 ;  /* 0x00000071076f7224 */ /* 0x040fe200078e0272 */
[----:B------:R-:W-:Y:S01]  /*3870*/  IABS R114, R115 ;  /* 0x0000007300727213 */ /* 0x000fe20000000000 */
[----:B------:R-:W-:Y:S01]  /*3880*/  IMAD R112, R7, R2, R116 ;  /* 0x0000000207707224 */ /* 0x000fe200078e0274 */
[----:B-1----:R-:W-:Y:S01]  /*3890*/  IADD3 R115, R212, 0x74, RZ ;  /* 0x00000074d4737810 */ /* 0x002fe20007ffe0ff */
[----:B------:R-:W-:Y:S01]  /*38a0*/  IMAD.HI.U32 R0, R5, R118, RZ ;  /* 0x0000007605007227 */ /* 0x000fe200078e00ff */
[----:B------:R-:W-:Y:S02]  /*38b0*/  IABS R2, R117 ;  /* 0x0000007500027213 */ /* 0x000fe40000000000 */
[----:B------:R-:W-:Y:S01]  /*38c0*/  IABS R116, R115 ;  /* 0x0000007300747213 */ /* 0x000fe20000000000 */
[----:B------:R1:W-:Y:S01]  /*38d0*/  STL [R1+0x33e0], R115 ;  /* 0x0033e07301007387 */ /* 0x0003e20000100800 */
[----:B------:R-:W-:-:S03]  /*38e0*/  IMAD.MOV R0, RZ, RZ, -R0 ;  /* 0x000000ffff007224 */ /* 0x000fc600078e0a00 */
[----:B------:R-:W-:Y:S01]  /*38f0*/  STL [R1+0x33f4], R228 ;  /* 0x0033f4e401007387 */ /* 0x000fe20000100800 */
[----:B------:R-:W-:Y:S01]  /*3900*/  IMAD R113, R7, R0, R118 ;  /* 0x0000000007717224 */ /* 0x000fe200078e0276 */
[----:B------:R-:W-:Y:S01]  /*3910*/  IABS R118, R228 ;  /* 0x000000e400767213 */ /* 0x000fe20000000000 */
[----:B------:R-:W-:Y:S01]  /*3920*/  IMAD.MOV.U32 R0, RZ, RZ, R2 ;  /* 0x000000ffff007224 */ /* 0x000fe200078e0002 */
[----:B------:R2:W-:Y:S01]  /*3930*/  STL [R1+0x33e4], R119 ;  /* 0x0033e47701007387 */ /* 0x0005e20000100800 */
[----:B------:R-:W-:-:S03]  /*3940*/  IMAD.HI.U32 R2, R5, R114, RZ ;  /* 0x0000007205027227 */ /* 0x000fc600078e00ff */
[----:B------:R3:W-:Y:S01]  /*3950*/  STL [R1+0x33f8], R121 ;  /* 0x0033f87901007387 */ /* 0x0007e20000100800 */
[----:B-1----:R-:W-:-:S03]  /*3960*/  IMAD.HI.U32 R115, R5, R0, RZ ;  /* 0x0000000005737227 */ /* 0x002fc600078e00ff */
[----:B------:R1:W-:Y:S01]  /*3970*/  STL [R1+0x3400], R122 ;  /* 0x0034007a01007387 */ /* 0x0003e20000100800 */
[----:B------:R-:W-:Y:S01]  /*3980*/  IMAD.MOV R117, RZ, RZ, -R2 ;  /* 0x000000ffff757224 */ /* 0x000fe200078e0a02 */
[----:B------:R-:W-:Y:S01]  /*3990*/  MOV R2, R118 ;  /* 0x0000007600027202 */ /* 0x000fe20000000f00 */
[----:B--2---:R-:W-:-:S04]  /*39a0*/  IMAD.HI.U32 R119, R5, R116, RZ ;  /* 0x0000007405777227 */ /* 0x004fc800078e00ff */
[----:B------:R-:W-:Y:S02]  /*39b0*/  IMAD.MOV R119, RZ, RZ, -R119 ;  /* 0x000000ffff777224 */ /* 0x000fe400078e0a77 */
[----:B------:R-:W-:Y:S02]  /*39c0*/  IMAD.MOV R115, RZ, RZ, -R115 ;  /* 0x000000ffff737224 */ /* 0x000fe400078e0a73 */
[C---:B------:R-:W-:Y:S01]  /*39d0*/  IMAD R116, R7.reuse, R119, R116 ;  /* 0x0000007707747224 */ /* 0x040fe200078e0274 */
[----:B------:R-:W-:Y:S01]  /*39e0*/  IABS R119, R121 ;  /* 0x0000007900777213 */ /* 0x000fe20000000000 */
[----:B------:R-:W-:Y:S01]  /*39f0*/  IMAD.MOV.U32 R118, RZ, RZ, R120 ;  /* 0x000000ffff767224 */ /* 0x000fe200078e0078 */
[----:B---3--:R-:W-:Y:S01]  /*3a00*/  IADD3 R121, R212, 0x79, RZ ;  /* 0x00000079d4797810 */ /* 0x008fe20007ffe0ff */
[----:B------:R-:W-:Y:S01]  /*3a10*/  IMAD R115, R7, R115, R0 ;  /* 0x0000007307737224 */ /* 0x000fe200078e0200 */
[----:B------:R-:W-:Y:S01]  /*3a20*/  IABS R120, R122 ;  /* 0x0000007a00787213 */ /* 0x000fe20000000000 */
[----:B------:R-:W-:Y:S01]  /*3a30*/  IMAD.HI.U32 R0, R5, R118, RZ ;  /* 0x0000007605007227 */ /* 0x000fe200078e00ff */
[----:B-1----:R-:W-:Y:S01]  /*3a40*/  IABS R122, R229 ;  /* 0x000000e5007a7213 */ /* 0x002fe20000000000 */
[----:B------:R1:W-:Y:S02]  /*3a50*/  STL [R1+0x3410], R121 ;  /* 0x0034107901007387 */ /* 0x0003e40000100800 */
[----:B------:R-:W-:-:S02]  /*3a60*/  IMAD R114, R7, R117, R114 ;  /* 0x0000007507727224 */ /* 0x000fc400078e0272 */
[----:B------:R-:W-:Y:S01]  /*3a70*/  STL [R1+0x3408], R229 ;  /* 0x003408e501007387 */ /* 0x000fe20000100800 */
[----:B------:R-:W-:-:S03]  /*3a80*/  IMAD.HI.U32 R117, R5, R2, RZ ;  /* 0x0000000205757227 */ /* 0x000fc600078e00ff */
[----:B------:R2:W-:Y:S01]  /*3a90*/  STL [R1+0x3414], R123 ;  /* 0x0034147b01007387 */ /* 0x0005e20000100800 */
[----:B------:R-:W-:Y:S01]  /*3aa0*/  IMAD.MOV R0, RZ, RZ, -R0 ;  /* 0x000000ffff007224 */ /* 0x000fe200078e0a00 */
[----:B-1----:R-:W-:Y:S02]  /*3ab0*/  IABS R121, R121 ;  /* 0x0000007900797213 */ /* 0x002fe40000000000 */
[----:B------:R1:W-:Y:S01]  /*3ac0*/  STL [R1+0x3420], R126 ;  /* 0x0034207e01007387 */ /* 0x0003e20000100800 */
[----:B------:R-:W-:Y:S01]  /*3ad0*/  IMAD R118, R7, R0, R118 ;  /* 0x0000000007767224 */ /* 0x000fe200078e0276 */
[----:B------:R-:W-:Y:S01]  /*3ae0*/  IADD3 R117, -R117, RZ, RZ ;  /* 0x000000ff75757210 */ /* 0x000fe20007ffe1ff */
[C---:B------:R-:W-:Y:S01]  /*3af0*/  IMAD.HI.U32 R124, R5.reuse, R121, RZ ;  /* 0x00000079057c7227 */ /* 0x040fe200078e00ff */
[----:B------:R3:W-:Y:S01]  /*3b00*/  STL [R1+0x3428], R125 ;  /* 0x0034287d01007387 */ /* 0x0007e20000100800 */
[----:B--2---:R-:W-:Y:S02]  /*3b10*/  IABS R123, R123 ;  /* 0x0000007b007b7213 */ /* 0x004fe40000000000 */
[----:B------:R-:W-:Y:S01]  /*3b20*/  IMAD.HI.U32 R0, R5, R120, RZ ;  /* 0x0000007805007227 */ /* 0x000fe200078e00ff */
[----:B------:R-:W-:-:S03]  /*3b30*/  IADD3 R124, -R124, RZ, RZ ;  /* 0x000000ff7c7c7210 */ /* 0x000fc60007ffe1ff */
[----:B------:R-:W-:Y:S02]  /*3b40*/  IMAD.MOV R0, RZ, RZ, -R0 ;  /* 0x000000ffff007224 */ /* 0x000fe400078e0a00 */
[C---:B------:R-:W-:Y:S01]  /*3b50*/  IMAD R121, R7.reuse, R124, R121 ;  /* 0x0000007c07797224 */ /* 0x040fe200078e0279 */
[----:B------:R-:W-:Y:S01]  /*3b60*/  IABS R124, R126 ;  /* 0x0000007e007c7213 */ /* 0x000fe20000000000 */
[----:B------:R-:W-:Y:S01]  /*3b70*/  IMAD R117, R7, R117, R2 ;  /* 0x0000007507757224 */ /* 0x000fe200078e0202 */
[----:B-1----:R-:W-:Y:S01]  /*3b80*/  IADD3 R126, R212, 0x7e, RZ ;  /* 0x0000007ed47e7810 */ /* 0x002fe20007ffe0ff */
[----:B------:R-:W-:Y:S01]  /*3b90*/  IMAD.HI.U32 R2, R5, R119, RZ ;  /* 0x0000007705027227 */ /* 0x000fe200078e00ff */
[----:B---3--:R-:W-:-:S03]  /*3ba0*/  IABS R125, R125 ;  /* 0x0000007d007d7213 */ /* 0x008fc60000000000 */
[----:B------:R1:W-:Y:S01]  /*3bb0*/  STL [R1+0x341c], R126 ;  /* 0x00341c7e01007387 */ /* 0x0003e20000100800 */
[----:B------:R-:W-:Y:S02]  /*3bc0*/  IMAD R120, R7, R0, R120 ;  /* 0x0000000007787224 */ /* 0x000fe400078e0278 */
[----:B------:R-:W-:Y:S01]  /*3bd0*/  IMAD.HI.U32 R0, R5, R123, RZ ;  /* 0x0000007b05007227 */ /* 0x000fe200078e00ff */
[----:B------:R-:W-:Y:S03]  /*3be0*/  STL [R1+0x3424], R230 ;  /* 0x003424e601007387 */ /* 0x000fe60000100800 */
[----:B------:R-:W-:Y:S01]  /*3bf0*/  IMAD.MOV R2, RZ, RZ, -R2 ;  /* 0x000000ffff027224 */ /* 0x000fe200078e0a02 */
[----:B------:R2:W-:Y:S01]  /*3c00*/  STL [R1+0x3438], R128 ;  /* 0x0034388001007387 */ /* 0x0005e20000100800 */
[----:B------:R-:W-:Y:S01]  /*3c10*/  IMAD.MOV R0, RZ, RZ, -R0 ;  /* 0x000000ffff007224 */ /* 0x000fe200078e0a00 */
[----:B-1----:R-:W-:Y:S01]  /*3c20*/  IABS R126, R126 ;  /* 0x0000007e007e7213 */ /* 0x002fe20000000000 */
[----:B------:R-:W-:Y:S01]  /*3c30*/  IMAD R119, R7, R2, R119 ;  /* 0x0000000207777224 */ /* 0x000fe200078e0277 */
[----:B------:R1:W-:Y:S01]  /*3c40*/  STL [R1+0x3440], R131 ;  /* 0x0034408301007387 */ /* 0x0003e20000100800 */
[----:B------:R-:W-:-:S03]  /*3c50*/  IMAD.HI.U32 R2, R5, R122, RZ ;  /* 0x0000007a05027227 */ /* 0x000fc600078e00ff */
[----:B------:R3:W-:Y:S01]  /*3c60*/  STL [R1+0x3430], R130 ;  /* 0x0034308201007387 */ /* 0x0007e20000100800 */
[----:B------:R-:W-:Y:S01]  /*3c70*/  IMAD.HI.U32 R129, R5, R126, RZ ;  /* 0x0000007e05817227 */ /* 0x000fe200078e00ff */
[----:B--2---:R-:W-:-:S03]  /*3c80*/  IABS R128, R128 ;  /* 0x0000008000807213 */ /* 0x004fc60000000000 */
[----:B------:R-:W-:Y:S02]  /*3c90*/  IMAD.MOV R129, RZ, RZ, -R129 ;  /* 0x000000ffff817224 */ /* 0x000fe400078e0a81 */
[C---:B------:R-:W-:Y:S02]  /*3ca0*/  IMAD R123, R7.reuse, R0, R123 ;  /* 0x00000000077b7224 */ /* 0x040fe400078e027b */
[----:B------:R-:W-:Y:S01]  /*3cb0*/  IMAD R126, R7, R129, R126 ;  /* 0x00000081077e7224 */ /* 0x000fe200078e027e */
[----:B------:R-:W-:Y:S01]  /*3cc0*/  IABS R129, R131 ;  /* 0x0000008300817213 */ /* 0x000fe20000000000 */
[----:B------:R-:W-:Y:S01]  /*3cd0*/  IMAD.HI.U32 R0, R5, R125, RZ ;  /* 0x0000007d05007227 */ /* 0x000fe200078e00ff */
[----:B-1----:R-:W-:Y:S02]  /*3ce0*/  IADD3 R131, R212, 0x83, RZ ;  /* 0x00000083d4837810 */ /* 0x002fe40007ffe0ff */
[----:B---3--:R-:W-:Y:S01]  /*3cf0*/  IABS R130, R130 ;  /* 0x0000008200827213 */ /* 0x008fe20000000000 */
[----:B------:R-:W-:Y:S01]  /*3d00*/  IMAD.MOV R2, RZ, RZ, -R2 ;  /* 0x000000ffff027224 */ /* 0x000fe200078e0a02 */
[----:B------:R-:W-:Y:S01]  /*3d10*/  IADD3 R0, -R0, RZ, RZ ;  /* 0x000000ff00007210 */ /* 0x000fe20007ffe1ff */
[----:B------:R1:W-:Y:S02]  /*3d20*/  STL [R1+0x3434], R131 ;  /* 0x0034348301007387 */ /* 0x0003e40000100800 */
[----:B------:R-:W-:-:S02]  /*3d30*/  IMAD R122, R7, R2, R122 ;  /* 0x00000002077a7224 */ /* 0x000fc400078e027a */
[----:B------:R-:W-:Y:S01]  /*3d40*/  STL [R1+0x344c], R231 ;  /* 0x00344ce701007387 */ /* 0x000fe20000100800 */
[----:B------:R-:W-:-:S03]  /*3d50*/  IMAD.HI.U32 R2, R5, R124, RZ ;  /* 0x0000007c05027227 */ /* 0x000fc600078e00ff */
        /* <DEDUP_REMOVED lines=16> */
[----:B------:R-:W-:-:S02]  /*3e60*/  IMAD.MOV R0, RZ, RZ, -R0 ;  /* 0x000000ffff007224 */ /* 0x000fc400078e0a00 */
[----:B------:R1:W-:Y:S01]  /*3e70*/  STL [R1+0x345c], R136 ;  /* 0x00345c8801007387 */ /* 0x0003e20000100800 */
[----:B------:R-:W-:Y:S02]  /*3e80*/  IMAD.MOV R2, RZ, RZ, -R2 ;  /* 0x000000ffff027224 */ /* 0x000fe400078e0a02 */
[----:B------:R-:W-:Y:S01]  /*3e90*/  IMAD R128, R7, R0, R128 ;  /* 0x0000000007807224 */ /* 0x000fe200078e0280 */
[----:B------:R-:W-:Y:S01]  /*3ea0*/  STL [R1+0x3460], R232 ;  /* 0x003460e801007387 */ /* 0x000fe20000100800 */
[----:B------:R-:W-:-:S03]  /*3eb0*/  IMAD.HI.U32 R0, R5, R130, RZ ;  /* 0x0000008205007227 */ /* 0x000fc600078e00ff */
[----:B------:R2:W-:Y:S01]  /*3ec0*/  STL [R1+0x346c], R138 ;  /* 0x00346c8a01007387 */ /* 0x0005e20000100800 */
[----:B------:R-:W-:Y:S01]  /*3ed0*/  IMAD R127, R7, R2, R127 ;  /* 0x00000002077f7224 */ /* 0x000fe200078e027f */
[----:B-1----:R-:W-:Y:S01]  /*3ee0*/  IABS R136, R136 ;  /* 0x0000008800887213 */ /* 0x002fe20000000000 */
[C---:B------:R-:W-:Y:S01]  /*3ef0*/  IMAD.HI.U32 R2, R5.reuse, R129, RZ ;  /* 0x0000008105027227 */ /* 0x040fe200078e00ff */
[----:B------:R1:W-:Y:S03]  /*3f00*/  STL [R1+0x3468], R141 ;  /* 0x0034688d01007387 */ /* 0x0003e60000100800 */
[----:B------:R-:W-:Y:S01]  /*3f10*/  IMAD.HI.U32 R139, R5, R136, RZ ;  /* 0x00000088058b7227 */ /* 0x000fe200078e00ff */
[----:B------:R-:W-:Y:S01]  /*3f20*/  IADD3 R2, -R2, RZ, RZ ;  /* 0x000000ff02027210 */ /* 0x000fe20007ffe1ff */
[----:B------:R3:W-:Y:S01]  /*3f30*/  STL [R1+0x3474], R140 ;  /* 0x0034748c01007387 */ /* 0x0007e20000100800 */
[----:B--2---:R-:W-:Y:S01]  /*3f40*/  IABS R138, R138 ;  /* 0x0000008a008a7213 */ /* 0x004fe20000000000 */
[----:B------:R-:W-:-:S02]  /*3f50*/  IMAD.MOV R139, RZ, RZ, -R139 ;  /* 0x000000ffff8b7224 */ /* 0x000fc400078e0a8b */
        /* <DEDUP_REMOVED lines=8> */
[----:B------:R-:W-:Y:S01]  /*3fe0*/  IMAD R129, R7, R2, R129 ;  /* 0x0000000207817224 */ /* 0x000fe200078e0281 */
[----:B------:R-:W-:Y:S01]  /*3ff0*/  IADD3 R0, -R0, RZ, RZ ;  /* 0x000000ff00007210 */ /* 0x000fe20007ffe1ff */
[----:B------:R-:W-:Y:S01]  /*4000*/  IMAD.HI.U32 R2, R5, R132, RZ ;  /* 0x0000008405027227 */ /* 0x000fe200078e00ff */
[----:B------:R-:W-:Y:S03]  /*4010*/  STL [R1+0x347c], R233 ;  /* 0x00347ce901007387 */ /* 0x000fe60000100800 */
[----:B------:R-:W-:Y:S01]  /*4020*/  IMAD.MOV R2, RZ, RZ, -R2 ;  /* 0x000000ffff027224 */ /* 0x000fe200078e0a02 */
[----:B------:R2:W-:Y:S01]  /*4030*/  STL [R1+0x3484], R143 ;  /* 0x0034848f01007387 */ /* 0x0005e20000100800 */
[----:B------:R-:W-:Y:S01]  /*4040*/  IMAD R133, R7, R0, R133 ;  /* 0x0000000007857224 */ /* 0x000fe200078e0285 */
[----:B-1----:R-:W-:Y:S01]  /*4050*/  IABS R141, R141 ;  /* 0x0000008d008d7213 */ /* 0x002fe20000000000 */
[C---:B------:R-:W-:Y:S01]  /*4060*/  IMAD.HI.U32 R0, R5.reuse, R135, RZ ;  /* 0x0000008705007227 */ /* 0x040fe200078e00ff */
[----:B------:R-:W-:Y:S03]  /*4070*/  STL [R1+0x3488], R146 ;  /* 0x0034889201007387 */ /* 0x000fe60000100800 */
[----:B------:R-:W-:Y:S01]  /*4080*/  IMAD.HI.U32 R144, R5, R141, RZ ;  /* 0x0000008d05907227 */ /* 0x000fe200078e00ff */
[----:B------:R1:W-:Y:S01]  /*4090*/  STL [R1+0x348c], R145 ;  /* 0x00348c9101007387 */ /* 0x0003e20000100800 */
[----:B--2---:R-:W-:-:S02]  /*40a0*/  IABS R143, R143 ;  /* 0x0000008f008f7213 */ /* 0x004fc40000000000 */
[----:B------:R-:W-:Y:S01]  /*40b0*/  IMAD R132, R7, R2, R132 ;  /* 0x0000000207847224 */ /* 0x000fe200078e0284 */
[----:B------:R-:W-:Y:S01]  /*40c0*/  IADD3 R144, -R144, RZ, RZ ;  /* 0x000000ff90907210 */ /* 0x000fe20007ffe1ff */
[----:B------:R-:W-:-:S04]  /*40d0*/  IMAD.HI.U32 R2, R5, R134, RZ ;  /* 0x0000008605027227 */ /* 0x000fc800078e00ff */
[----:B------:R-:W-:Y:S01]  /*40e0*/  IMAD.MOV R0, RZ, RZ, -R0 ;  /* 0x000000ffff007224 */ /* 0x000fe200078e0a00 */
[----:B-1----:R-:W-:Y:S01]  /*40f0*/  IABS R145, R145 ;  /* 0x0000009100917213 */ /* 0x002fe20000000000 */
[----:B------:R-:W-:Y:S02]  /*4100*/  IMAD.MOV R2, RZ, RZ, -R2 ;  /* 0x000000ffff027224 */ /* 0x000fe400078e0a02 */
[C---:B------:R-:W-:Y:S02]  /*4110*/  IMAD R135, R7.reuse, R0, R135 ;  /* 0x0000000007877224 */ /* 0x040fe400078e0287 */
[----:B------:R-:W-:Y:S01]  /*4120*/  IMAD R141, R7, R144, R141 ;  /* 0x00000090078d7224 */ /* 0x000fe200078e028d */
[----:B------:R-:W-:Y:S01]  /*4130*/  IABS R144, R146 ;  /* 0x0000009200907213 */ /* 0x000fe20000000000 */
[----:B------:R-:W-:Y:S01]  /*4140*/  IMAD.HI.U32 R0, R5, R138, RZ ;  /* 0x0000008a05007227 */ /* 0x000fe200078e00ff */
[----:B------:R-:W-:-:S03]  /*4150*/  IADD3 R146, R212, 0x92, RZ ;  /* 0x00000092d4927810 */ /* 0x000fc60007ffe0ff */
[----:B------:R-:W-:Y:S02]  /*4160*/  IMAD R134, R7, R2, R134 ;  /* 0x0000000207867224 */ /* 0x000fe400078e0286 */
[----:B------:R-:W-:Y:S01]  /*4170*/  IMAD.HI.U32 R2, R5, R137, RZ ;  /* 0x0000008905027227 */ /* 0x000fe200078e00ff */
[----:B------:R1:W-:Y:S03]  /*4180*/  STL [R1+0x3494], R146 ;  /* 0x0034949201007387 */ /* 0x0003e60000100800 */
[----:B------:R-:W-:Y:S01]  /*4190*/  IMAD.MOV R0, RZ, RZ, -R0 ;  /* 0x000000ffff007224 */ /* 0x000fe200078e0a00 */
[----:B------:R-:W-:Y:S01]  /*41a0*/  IADD3 R2, -R2, RZ, RZ ;  /* 0x000000ff02027210 */ /* 0x000fe20007ffe1ff */
[----:B------:R-:W-:Y:S02]  /*41b0*/  STL [R1+0x3498], R234 ;  /* 0x003498ea01007387 */ /* 0x000fe40000100800 */
[----:B------:R-:W-:-:S02]  /*41c0*/  IMAD R138, R7, R0, R138 ;  /* 0x00000000078a7224 */ /* 0x000fc400078e028a */
[C---:B------:R-:W-:Y:S01]  /*41d0*/  IMAD.HI.U32 R0, R5.reuse, R140, RZ ;  /* 0x0000008c05007227 */ /* 0x040fe200078e00ff */
[----:B-1----:R-:W-:Y:S01]  /*41e0*/  IABS R146, R146 ;  /* 0x0000009200927213 */ /* 0x002fe20000000000 */
[----:B------:R1:W-:Y:S02]  /*41f0*/  STL [R1+0x34ac], R148 ;  /* 0x0034ac9401007387 */ /* 0x0003e40000100800 */
[----:B------:R-:W-:Y:S02]  /*4200*/  IMAD.MOV R0, RZ, RZ, -R0 ;  /* 0x000000ffff007224 */ /* 0x000fe400078e0a00 */
[----:B------:R-:W-:Y:S01]  /*4210*/  IMAD.HI.U32 R149, R5, R146, RZ ;  /* 0x0000009205957227 */ /* 0x000fe200078e00ff */
[----:B------:R-:W-:Y:S03]  /*4220*/  STL [R1+0x349c], R151 ;  /* 0x00349c9701007387 */ /* 0x000fe60000100800 */
[----:B------:R-:W-:Y:S01]  /*4230*/  IMAD R137, R7, R2, R137 ;  /* 0x0000000207897224 */ /* 0x000fe200078e0289 */
[----:B------:R2:W-:Y:S01]  /*4240*/  STL [R1+0x34a4], R150 ;  /* 0x0034a49601007387 */ /* 0x0005e20000100800 */
[----:B------:R-:W-:Y:S01]  /*4250*/  IMAD.HI.U32 R2, R5, R139, RZ ;  /* 0x0000008b05027227 */ /* 0x000fe200078e00ff */
[----:B-1----:R-:W-:-:S03]  /*4260*/  IABS R148, R148 ;  /* 0x0000009400947213 */ /* 0x002fc60000000000 */
[----:B------:R-:W-:Y:S02]  /*4270*/  IMAD.MOV R149, RZ, RZ, -R149 ;  /* 0x000000ffff957224 */ /* 0x000fe400078e0a95 */
[----:B------:R-:W-:Y:S02]  /*4280*/  IMAD R140, R7, R0, R140 ;  /* 0x00000000078c7224 */ /* 0x000fe400078e028c */
[----:B------:R-:W-:Y:S01]  /*4290*/  IMAD.HI.U32 R0, R5, R143, RZ ;  /* 0x0000008f05007227 */ /* 0x000fe200078e00ff */
[----:B--2---:R-:W-:-:S03]  /*42a0*/  IABS R150, R150 ;  /* 0x0000009600967213 */ /* 0x004fc60000000000 */
[----:B------:R-:W-:Y:S02]  /*42b0*/  IMAD.MOV R2, RZ, RZ, -R2 ;  /* 0x000000ffff027224 */ /* 0x000fe400078e0a02 */
[C---:B------:R-:W-:Y:S01]  /*42c0*/  IMAD R146, R7.reuse, R149, R146 ;  /* 0x0000009507927224 */ /* 0x040fe200078e0292 */
[----:B------:R-:W-:Y:S01]  /*42d0*/  IABS R149, R151 ;  /* 0x0000009700957213 */ /* 0x000fe20000000000 */
[----:B------:R-:W-:Y:S01]  /*42e0*/  IMAD.MOV R0, RZ, RZ, -R0 ;  /* 0x000000ffff007224 */ /* 0x000fe200078e0a00 */
[----:B------:R-:W-:Y:S01]  /*42f0*/  IADD3 R151, R212, 0x97, RZ ;  /* 0x00000097d4977810 */ /* 0x000fe20007ffe0ff */
[----:B------:R-:W-:Y:S02]  /*4300*/  IMAD R139, R7, R2, R139 ;  /* 0x00000002078b7224 */ /* 0x000fe400078e028b */
[----:B------:R-:W-:Y:S02]  /*4310*/  IMAD.HI.U32 R2, R5, R142, RZ ;  /* 0x0000008e05027227 */ /* 0x000fe400078e00ff */
[----:B------:R1:W-:Y:S02]  /*4320*/  STL [R1+0x34a8], R151 ;  /* 0x0034a89701007387 */ /* 0x0003e40000100800 */
[----:B------:R-:W-:-:S02]  /*4330*/  IMAD R143, R7, R0, R143 ;  /* 0x00000000078f7224 */ /* 0x000fc400078e028f */
[----:B------:R-:W-:Y:S01]  /*4340*/  IMAD.HI.U32 R0, R5, R145, RZ ;  /* 0x0000009105007227 */ /* 0x000fe200078e00ff */
[----:B------:R-:W-:Y:S03]  /*4350*/  STL [R1+0x34b4], R235 ;  /* 0x0034b4eb01007387 */ /* 0x000fe60000100800 */
[----:B------:R-:W-:Y:S01]  /*4360*/  IMAD.MOV R2, RZ, RZ, -R2 ;  /* 0x000000ffff027224 */ /* 0x000fe200078e0a02 */
[----:B------:R-:W-:Y:S01]  /*4370*/  IADD3 R0, -R0, RZ, RZ ;  /* 0x000000ff00007210 */ /* 0x000fe20007ffe1ff */
[----:B------:R2:W-:Y:S01]  /*4380*/  STL [R1+0x34bc], R153 ;  /* 0x0034bc9901007387 */ /* 0x0005e20000100800 */
[----:B-1----:R-:W-:Y:S01]  /*4390*/  IABS R151, R151 ;  /* 0x0000009700977213 */ /* 0x002fe20000000000 */
[----:B------:R-:W-:Y:S02]  /*43a0*/  IMAD R142, R7, R2, R142 ;  /* 0x00000002078e7224 */ /* 0x000fe400078e028e */
[C---:B------:R-:W-:Y:S01]  /*43b0*/  IMAD.HI.U32 R2, R5.reuse, R144, RZ ;  /* 0x0000009005027227 */ /* 0x040fe200078e00ff */
[----:B------:R-:W-:Y:S03]  /*43c0*/  STL [R1+0x34b0], R156 ;  /* 0x0034b09c01007387 */ /* 0x000fe60000100800 */
[----:B------:R-:W-:Y:S01]  /*43d0*/  IMAD.HI.U32 R154, R5, R151, RZ ;  /* 0x00000097059a7227 */ /* 0x000fe200078e00ff */
[----:B------:R1:W-:Y:S01]  /*43e0*/  STL [R1+0x34b8], R155 ;  /* 0x0034b89b01007387 */ /* 0x0003e20000100800 */
[----:B--2---:R-:W-:-:S02]  /*43f0*/  IABS R153, R153 ;  /* 0x0000009900997213 */ /* 0x004fc40000000000 */
[----:B------:R-:W-:Y:S02]  /*4400*/  IMAD.MOV R2, RZ, RZ, -R2 ;  /* 0x000000ffff027224 */ /* 0x000fe400078e0a02 */
[----:B------:R-:W-:Y:S02]  /*4410*/  IMAD R145, R7, R0, R145 ;  /* 0x0000000007917224 */ /* 0x000fe400078e0291 */
[----:B------:R-:W-:Y:S02]  /*4420*/  IMAD.MOV R154, RZ, RZ, -R154 ;  /* 0x000000ffff9a7224 */ /* 0x000fe400078e0a9a */
[----:B------:R-:W-:Y:S01]  /*4430*/  IMAD.HI.U32 R0, R5, R148, RZ ;  /* 0x0000009405007227 */ /* 0x000fe200078e00ff */
[----:B-1----:R-:W-:-:S03]  /*4440*/  IABS R155, R155 ;  /* 0x0000009b009b7213 */ /* 0x002fc60000000000 */
[C---:B------:R-:W-:Y:S02]  /*4450*/  IMAD R144, R7.reuse, R2, R144 ;  /* 0x0000000207907224 */ /* 0x040fe400078e0290 */
[----:B------:R-:W-:Y:S01]  /*4460*/  IMAD R151, R7, R154, R151 ;  /* 0x0000009a07977224 */ /* 0x000fe200078e0297 */
[----:B------:R-:W-:Y:S01]  /*4470*/  IABS R154, R156 ;  /* 0x0000009c009a7213 */ /* 0x000fe20000000000 */
[----:B------:R-:W-:Y:S01]  /*4480*/  IMAD.HI.U32 R2, R5, R147, RZ ;  /* 0x0000009305027227 */ /* 0x000fe200078e00ff */
[----:B------:R-:W-:-:S03]  /*4490*/  IADD3 R156, R212, 0x9c, RZ ;  /* 0x0000009cd49c7810 */ /* 0x000fc60007ffe0ff */
[----:B------:R-:W-:Y:S02]  /*44a0*/  IMAD.MOV R0, RZ, RZ, -R0 ;  /* 0x000000ffff007224 */ /* 0x000fe400078e0a00 */
[----:B------:R-:W-:Y:S01]  /*44b0*/  IMAD.MOV R2, RZ, RZ, -R2 ;  /* 0x000000ffff027224 */ /* 0x000fe200078e0a02 */
[----:B------:R1:W-:Y:S01]  /*44c0*/  STL [R1+0x34c4], R156 ;  /* 0x0034c49c01007387 */ /* 0x0003e20000100800 */
[----:B------:R-:W-:Y:S02]  /*44d0*/  IMAD R148, R7, R0, R148 ;  /* 0x0000000007947224 */ /* 0x000fe400078e0294 */
[----:B------:R-:W-:Y:S01]  /*44e0*/  IMAD.HI.U32 R0, R5, R150, RZ ;  /* 0x0000009605007227 */ /* 0x000fe200078e00ff */
[----:B------:R-:W-:Y:S03]  /*44f0*/  STL [R1+0x34cc], R236 ;  /* 0x0034ccec01007387 */ /* 0x000fe60000100800 */
[----:B------:R-:W-:Y:S01]  /*4500*/  IMAD R147, R7, R2, R147 ;  /* 0x0000000207937224 */ /* 0x000fe200078e0293 */
[----:B------:R2:W-:Y:S01]  /*4510*/  STL [R1+0x34d8], R158 ;  /* 0x0034d89e01007387 */ /* 0x0005e20000100800 */
[----:B------:R-:W-:Y:S01]  /*4520*/  IMAD.HI.U32 R2, R5, R149, RZ ;  /* 0x0000009505027227 */ /* 0x000fe200078e00ff */
[----:B-1----:R-:W-:-:S02]  /*4530*/  IABS R156, R156 ;  /* 0x0000009c009c7213 */ /* 0x002fc40000000000 */
[----:B------:R-:W-:Y:S01]  /*4540*/  STL [R1+0x34d0], R161 ;  /* 0x0034d0a101007387 */ /* 0x000fe20000100800 */
[----:B------:R-:W-:Y:S01]  /*4550*/  IMAD.MOV R0, RZ, RZ, -R0 ;  /* 0x000000ffff007224 */ /* 0x000fe200078e0a00 */
[----:B------:R-:W-:Y:S01]  /*4560*/  IADD3 R2, -R2, RZ, RZ ;  /* 0x000000ff02027210 */ /* 0x000fe20007ffe1ff */
[----:B------:R-:W-:Y:S01]  /*4570*/  IMAD.HI.U32 R159, R5, R156, RZ ;  /* 0x0000009c059f7227 */ /* 0x000fe200078e00ff */
[----:B------:R1:W-:Y:S01]  /*4580*/  STL [R1+0x34dc], R160 ;  /* 0x0034dca001007387 */ /* 0x0003e20000100800 */
[----:B--2---:R-:W-:Y:S02]  /*4590*/  IABS R158, R158 ;  /* 0x0000009e009e7213 */ /* 0x004fe40000000000 */
[----:B------:R-:W-:Y:S02]  /*45a0*/  IMAD R150, R7, R0, R150 ;  /* 0x0000000007967224 */ /* 0x000fe400078e0296 */
[----:B------:R-:W-:-:S04]  /*45b0*/  IMAD.HI.U32 R0, R5, R153, RZ ;  /* 0x0000009905007227 */ /* 0x000fc800078e00ff */
[----:B------:R-:W-:Y:S01]  /*45c0*/  IMAD.MOV R159, RZ, RZ, -R159 ;  /* 0x000000ffff9f7224 */ /* 0x000fe200078e0a9f */
[----:B------:R-:W-:Y:S01]  /*45d0*/  IADD3 R0, -R0, RZ, RZ ;  /* 0x000000ff00007210 */ /* 0x000fe20007ffe1ff */
[----:B------:R-:W-:Y:S01]  /*45e0*/  IMAD R149, R7, R2, R149 ;  /* 0x0000000207957224 */ /* 0x000fe200078e0295 */
[----:B-1----:R-:W-:Y:S01]  /*45f0*/  IABS R160, R160 ;  /* 0x000000a000a07213 */ /* 0x002fe20000000000 */
[----:B------:R-:W-:-:S04]  /*4600*/  IMAD.HI.U32 R2, R5, R152, RZ ;  /* 0x0000009805027227 */ /* 0x000fc800078e00ff */
        /* <DEDUP_REMOVED lines=11> */
[----:B------:R2:W-:Y:S01]  /*46c0*/  STL [R1+0x34ec], R163 ;  /* 0x0034eca301007387 */ /* 0x0005e20000100800 */
[----:B-1----:R-:W-:Y:S01]  /*46d0*/  IABS R161, R161 ;  /* 0x000000a100a17213 */ /* 0x002fe20000000000 */
[----:B------:R-:W-:Y:S02]  /*46e0*/  IMAD.MOV R2, RZ, RZ, -R2 ;  /* 0x000000ffff027224 */ /* 0x000fe400078e0a02 */
[----:B------:R-:W-:Y:S01]  /*46f0*/  IMAD R155, R7, R0, R155 ;  /* 0x00000000079b7224 */ /* 0x000fe200078e029b */
[----:B------:R-:W-:Y:S01]  /*4700*/  STL [R1+0x34f4], R166 ;  /* 0x0034f4a601007387 */ /* 0x000fe20000100800 */
[----:B------:R-:W-:-:S03]  /*4710*/  IMAD.HI.U32 R164, R5, R161, RZ ;  /* 0x000000a105a47227 */ /* 0x000fc600078e00ff */
[----:B------:R1:W-:Y:S01]  /*4720*/  STL [R1+0x34f8], R165 ;  /* 0x0034f8a501007387 */ /* 0x0003e20000100800 */
[----:B------:R-:W-:Y:S01]  /*4730*/  IMAD.HI.U32 R0, R5, R158, RZ ;  /* 0x0000009e05007227 */ /* 0x000fe200078e00ff */
[----:B------:R-:W-:Y:S02]  /*4740*/  IADD3 R164, -R164, RZ, RZ ;  /* 0x000000ffa4a47210 */ /* 0x000fe40007ffe1ff */
[----:B--2---:R-:W-:Y:S01]  /*4750*/  IABS R163, R163 ;  /* 0x000000a300a37213 */ /* 0x004fe20000000000 */
[----:B------:R-:W-:Y:S02]  /*4760*/  IMAD R154, R7, R2, R154 ;  /* 0x00000002079a7224 */ /* 0x000fe400078e029a */
[----:B------:R-:W-:Y:S01]  /*4770*/  IMAD.HI.U32 R2, R5, R157, RZ ;  /* 0x0000009d05027227 */ /* 0x000fe200078e00ff */
[----:B-1----:R-:W-:-:S03]  /*4780*/  IABS R165, R165 ;  /* 0x000000a500a57213 */ /* 0x002fc60000000000 */
[----:B------:R-:W-:Y:S01]  /*4790*/  IMAD.MOV R0, RZ, RZ, -R0 ;  /* 0x000000ffff007224 */ /* 0x000fe200078e0a00 */
[----:B------:R-:W-:Y:S01]  /*47a0*/  IADD3 R2, -R2, RZ, RZ ;  /* 0x000000ff02027210 */ /* 0x000fe20007ffe1ff */
[C---:B------:R-:W-:Y:S01]  /*47b0*/  IMAD R161, R7.reuse, R164, R161 ;  /* 0x000000a407a17224 */ /* 0x040fe200078e02a1 */
[----:B------:R-:W-:Y:S01]  /*47c0*/  IABS R164, R166 ;  /* 0x000000a600a47213 */ /* 0x000fe20000000000 */
[----:B------:R-:W-:Y:S01]  /*47d0*/  IMAD R158, R7, R0, R158 ;  /* 0x00000000079e7224 */ /* 0x000fe200078e029e */
[----:B------:R-:W-:Y:S01]  /*47e0*/  IADD3 R166, R212, 0xa6, RZ ;  /* 0x000000a6d4a67810 */ /* 0x000fe20007ffe0ff */
[----:B------:R-:W-:-:S04]  /*47f0*/  IMAD.HI.U32 R0, R5, R160, RZ ;  /* 0x000000a005007227 */ /* 0x000fc800078e00ff */
        /* <DEDUP_REMOVED lines=10> */
[----:B------:R-:W-:Y:S02]  /*48a0*/  IMAD.MOV R2, RZ, RZ, -R2 ;  /* 0x000000ffff027224 */ /* 0x000fe400078e0a02 */
[----:B------:R-:W-:Y:S01]  /*48b0*/  IMAD.MOV R0, RZ, RZ, -R0 ;  /* 0x000000ffff007224 */ /* 0x000fe200078e0a00 */
[----:B------:R1:W-:Y:S01]  /*48c0*/  STL [R1+0x3510], R170 ;  /* 0x003510aa01007387 */ /* 0x0003e20000100800 */
[----:B------:R-:W-:Y:S01]  /*48d0*/  IMAD.HI.U32 R169, R5, R166, RZ ;  /* 0x000000a605a97227 */ /* 0x000fe200078e00ff */
[----:B--2---:R-:W-:-:S03]  /*48e0*/  IABS R168, R168 ;  /* 0x000000a800a87213 */ /* 0x004fc60000000000 */
[----:B------:R-:W-:Y:S02]  /*48f0*/  IMAD R159, R7, R2, R159 ;  /* 0x00000002079f7224 */ /* 0x000fe400078e029f */
[----:B------:R-:W-:Y:S01]  /*4900*/  IMAD.HI.U32 R2, R5, R162, RZ ;  /* 0x000000a205027227 */ /* 0x000fe200078e00ff */
[----:B-1----:R-:W-:-:S03]  /*4910*/  IABS R170, R170 ;  /* 0x000000aa00aa7213 */ /* 0x002fc60000000000 */
[----:B------:R-:W-:Y:S02]  /*4920*/  IMAD R163, R7, R0, R163 ;  /* 0x0000000007a37224 */ /* 0x000fe400078e02a3 */
[----:B------:R-:W-:Y:S02]  /*4930*/  IMAD.MOV R169, RZ, RZ, -R169 ;  /* 0x000000ffffa97224 */ /* 0x000fe400078e0aa9 */
[----:B------:R-:W-:-:S04]  /*4940*/  IMAD.HI.U32 R0, R5, R165, RZ ;  /* 0x000000a505007227 */ /* 0x000fc800078e00ff */
        /* <DEDUP_REMOVED lines=18> */
[----:B------:R-:W-:Y:S01]  /*4a70*/  IMAD.HI.U32 R174, R5, R171, RZ ;  /* 0x000000ab05ae7227 */ /* 0x000fe200078e00ff */
[----:B------:R1:W-:Y:S01]  /*4a80*/  STL [R1+0x352c], R175 ;  /* 0x00352caf01007387 */ /* 0x0003e20000100800 */
[----:B--2---:R-:W-:Y:S02]  /*4a90*/  IABS R173, R173 ;  /* 0x000000ad00ad7213 */ /* 0x004fe40000000000 */
[----:B------:R-:W-:Y:S02]  /*4aa0*/  IMAD.MOV R2, RZ, RZ, -R2 ;  /* 0x000000ffff027224 */ /* 0x000fe400078e0a02 */
[----:B------:R-:W-:Y:S02]  /*4ab0*/  IMAD R168, R7, R0, R168 ;  /* 0x0000000007a87224 */ /* 0x000fe400078e02a8 */
[----:B------:R-:W-:Y:S01]  /*4ac0*/  IMAD.HI.U32 R0, R5, R170, RZ ;  /* 0x000000aa05007227 */ /* 0x000fe200078e00ff */
[----:B-1----:R-:W-:-:S03]  /*4ad0*/  IABS R175, R175 ;  /* 0x000000af00af7213 */ /* 0x002fc60000000000 */
[----:B------:R-:W-:Y:S02]  /*4ae0*/  IMAD.MOV R174, RZ, RZ, -R174 ;  /* 0x000000ffffae7224 */ /* 0x000fe400078e0aae */
[----:B------:R-:W-:Y:S02]  /*4af0*/  IMAD R167, R7, R2, R167 ;  /* 0x0000000207a77224 */ /* 0x000fe400078e02a7 */
        /* <DEDUP_REMOVED lines=22> */
[----:B------:R-:W-:Y:S02]  /*4c60*/  IMAD.MOV R179, RZ, RZ, -R179 ;  /* 0x000000ffffb37224 */ /* 0x000fe400078e0ab3 */
[----:B------:R-:W-:Y:S02]  /*4c70*/  IMAD R172, R7, R2, R172 ;  /* 0x0000000207ac7224 */ /* 0x000fe400078e02ac */
[----:B------:R-:W-:Y:S01]  /*4c80*/  IMAD.HI.U32 R2, R5, R174, RZ ;  /* 0x000000ae05027227 */ /* 0x000fe200078e00ff */
[----:B-1----:R-:W-:-:S03]  /*4c90*/  IABS R180, R180 ;  /* 0x000000b400b47213 */ /* 0x002fc60000000000 */
        /* <DEDUP_REMOVED lines=21> */
[----:B------:R-:W-:Y:S01]  /*4df0*/  IMAD.MOV R0, RZ, RZ, -R0 ;  /* 0x000000ffff007224 */ /* 0x000fe200078e0a00 */
[----:B------:R-:W-:Y:S01]  /*4e00*/  IADD3 R184, -R184, RZ, RZ ;  /* 0x000000ffb8b87210 */ /* 0x000fe20007ffe1ff */
[----:B------:R-:W-:Y:S02]  /*4e10*/  IMAD R177, R7, R2, R177 ;  /* 0x0000000207b17224 */ /* 0x000fe400078e02b1 */
[----:B------:R-:W-:Y:S01]  /*4e20*/  IMAD.HI.U32 R2, R5, R179, RZ ;  /* 0x000000b305027227 */ /* 0x000fe200078e00ff */
[----:B-1----:R-:W-:-:S03]  /*4e30*/  IABS R185, R185 ;  /* 0x000000b900b97213 */ /* 0x002fc60000000000 */
[----:B------:R-:W-:Y:S02]  /*4e40*/  IMAD R180, R7, R0, R180 ;  /* 0x0000000007b47224 */ /* 0x000fe400078e02b4 */
[----:B------:R-:W-:-:S04]  /*4e50*/  IMAD.HI.U32 R0, R5, R183, RZ ;  /* 0x000000b705007227 */ /* 0x000fc800078e00ff */
        /* <DEDUP_REMOVED lines=13> */
[----:B-1----:R-:W-:Y:S02]  /*4f30*/  IABS R186, R186 ;  /* 0x000000ba00ba7213 */ /* 0x002fe40000000000 */
[----:B------:R-:W-:Y:S01]  /*4f40*/  IMAD R182, R7, R2, R182 ;  /* 0x0000000207b67224 */ /* 0x000fe200078e02b6 */
[----:B------:R-:W-:Y:S01]  /*4f50*/  IADD3 R0, -R0, RZ, RZ ;  /* 0x000000ff00007210 */ /* 0x000fe20007ffe1ff */
[C---:B------:R-:W-:Y:S01]  /*4f60*/  IMAD.HI.U32 R2, R5.reuse, R184, RZ ;  /* 0x000000b805027227 */ /* 0x040fe200078e00ff */
[----:B------:R-:W-:Y:S03]  /*4f70*/  STL [R1+0x357c], R191 ;  /* 0x00357cbf01007387 */ /* 0x000fe60000100800 */
[----:B------:R-:W-:Y:S01]  /*4f80*/  IMAD.HI.U32 R189, R5, R186, RZ ;  /* 0x000000ba05bd7227 */ /* 0x000fe200078e00ff */
[----:B--2---:R-:W-:Y:S01]  /*4f90*/  IABS R188, R188 ;  /* 0x000000bc00bc7213 */ /* 0x004fe20000000000 */
[----:B------:R1:W-:Y:S02]  /*4fa0*/  STL [R1+0x3580], R190 ;  /* 0x003580be01007387 */ /* 0x0003e40000100800 */
[----:B------:R-:W-:-:S02]  /*4fb0*/  IMAD.MOV R189, RZ, RZ, -R189 ;  /* 0x000000ffffbd7224 */ /* 0x000fc400078e0abd */
[----:B------:R-:W-:Y:S02]  /*4fc0*/  IMAD.MOV R2, RZ, RZ, -R2 ;  /* 0x000000ffff027224 */ /* 0x000fe400078e0a02 */
[----:B------:R-:W-:Y:S02]  /*4fd0*/  IMAD R185, R7, R0, R185 ;  /* 0x0000000007b97224 */ /* 0x000fe400078e02b9 */
[----:B------:R-:W-:Y:S01]  /*4fe0*/  IMAD.HI.U32 R0, R5, R188, RZ ;  /* 0x000000bc05007227 */ /* 0x000fe200078e00ff */
[----:B-1----:R-:W-:-:S03]  /*4ff0*/  IABS R190, R190 ;  /* 0x000000be00be7213 */ /* 0x002fc60000000000 */
[C---:B------:R-:W-:Y:S01]  /*5000*/  IMAD R186, R7.reuse, R189, R186 ;  /* 0x000000bd07ba7224 */ /* 0x040fe200078e02ba */
[----:B------:R-:W-:Y:S01]  /*5010*/  IABS R189, R191 ;  /* 0x000000bf00bd7213 */ /* 0x000fe20000000000 */
[----:B------:R-:W-:Y:S01]  /*5020*/  IMAD R184, R7, R2, R184 ;  /* 0x0000000207b87224 */ /* 0x000fe200078e02b8 */
[----:B------:R-:W-:Y:S01]  /*5030*/  IADD3 R191, R212, 0xbf, RZ ;  /* 0x000000bfd4bf7810 */ /* 0x000fe20007ffe0ff */
[----:B------:R-:W-:-:S04]  /*5040*/  IMAD.HI.U32 R2, R5, R187, RZ ;  /* 0x000000bb05027227 */ /* 0x000fc800078e00ff */
[----:B------:R-:W-:Y:S01]  /*5050*/  IMAD.MOV R0, RZ, RZ, -R0 ;  /* 0x000000ffff007224 */ /* 0x000fe200078e0a00 */
        /* <DEDUP_REMOVED lines=9> */
[----:B------:R-:W-:Y:S03]  /*50f0*/  STL [R1+0x3590], R196 ;  /* 0x003590c401007387 */ /* 0x000fe60000100800 */
[----:B------:R-:W-:Y:S01]  /*5100*/  IMAD.MOV R0, RZ, RZ, -R0 ;  /* 0x000000ffff007224 */ /* 0x000fe200078e0a00 */
[----:B------:R-:W-:Y:S01]  /*5110*/  IADD3 R2, -R2, RZ, RZ ;  /* 0x000000ff02027210 */ /* 0x000fe20007ffe1ff */
[----:B------:R-:W-:Y:S01]  /*5120*/  IMAD.HI.U32 R194, R5, R191, RZ ;  /* 0x000000bf05c27227 */ /* 0x000fe200078e00ff */
[----:B--2---:R-:W-:Y:S01]  /*5130*/  IABS R193, R193 ;  /* 0x000000c100c17213 */ /* 0x004fe20000000000 */
[----:B------:R1:W-:Y:S02]  /*5140*/  STL [R1+0x359c], R195 ;  /* 0x00359cc301007387 */ /* 0x0003e40000100800 */
[----:B------:R-:W-:-:S02]  /*5150*/  IMAD R190, R7, R0, R190 ;  /* 0x0000000007be7224 */ /* 0x000fc400078e02be */
[----:B------:R-:W-:-:S04]  /*5160*/  IMAD.HI.U32 R0, R5, R193, RZ ;  /* 0x000000c105007227 */ /* 0x000fc800078e00ff */
[----:B------:R-:W-:Y:S01]  /*5170*/  IMAD.MOV R194, RZ, RZ, -R194 ;  /* 0x000000ffffc27224 */ /* 0x000fe200078e0ac2 */
[----:B------:R-:W-:Y:S01]  /*5180*/  IADD3 R0, -R0, RZ, RZ ;  /* 0x000000ff00007210 */ /* 0x000fe20007ffe1ff */
[C---:B------:R-:W-:Y:S01]  /*5190*/  IMAD R189, R7.reuse, R2, R189 ;  /* 0x0000000207bd7224 */ /* 0x040fe200078e02bd */
[----:B-1----:R-:W-:Y:S01]  /*51a0*/  IABS R195, R195 ;  /* 0x000000c300c37213 */ /* 0x002fe20000000000 */
[----:B------:R-:W-:Y:S01]  /*51b0*/  IMAD R191, R7, R194, R191 ;  /* 0x000000c207bf7224 */ /* 0x000fe200078e02bf */
[----:B------:R-:W-:Y:S01]  /*51c0*/  IABS R194, R196 ;  /* 0x000000c400c27213 */ /* 0x000fe20000000000 */
[----:B------:R-:W-:Y:S01]  /*51d0*/  IMAD.HI.U32 R2, R5, R192, RZ ;  /* 0x000000c005027227 */ /* 0x000fe200078e00ff */
[----:B------:R-:W-:-:S03]  /*51e0*/  IADD3 R196, R212, 0xc4, RZ ;  /* 0x000000c4d4c47810 */ /* 0x000fc60007ffe0ff */
[----:B------:R-:W-:Y:S02]  /*51f0*/  IMAD.MOV R2, RZ, RZ, -R2 ;  /* 0x000000ffff027224 */ /* 0x000fe400078e0a02 */
[----:B------:R-:W-:Y:S01]  /*5200*/  IMAD R193, R7, R0, R193 ;  /* 0x0000000007c17224 */ /* 0x000fe200078e02c1 */
[----:B------:R1:W-:Y:S01]  /*5210*/  STL [R1+0x35b0], R196 ;  /* 0x0035b0c401007387 */ /* 0x0003e20000100800 */
[----:B------:R-:W-:-:S03]  /*5220*/  IMAD.HI.U32 R0, R5, R195, RZ ;  /* 0x000000c305007227 */ /* 0x000fc600078e00ff */
[----:B------:R-:W-:Y:S01]  /*5230*/  STL [R1+0x35c0], R244 ;  /* 0x0035c0f401007387 */ /* 0x000fe20000100800 */
[----:B------:R-:W-:Y:S02]  /*5240*/  IMAD R192, R7, R2, R192 ;  /* 0x0000000207c07224 */ /* 0x000fe400078e02c0 */
[----:B------:R-:W-:Y:S01]  /*5250*/  IMAD.HI.U32 R2, R5, R194, RZ ;  /* 0x000000c205027227 */ /* 0x000fe200078e00ff */
[----:B------:R2:W-:Y:S01]  /*5260*/  STL [R1+0x35e8], R198 ;  /* 0x0035e8c601007387 */ /* 0x0005e20000100800 */
[----:B-1----:R-:W-:Y:S02]  /*5270*/  IABS R196, R196 ;  /* 0x000000c400c47213 */ /* 0x002fe40000000000 */
[----:B------:R-:W-:Y:S01]  /*5280*/  IMAD.MOV R0, RZ, RZ, -R0 ;  /* 0x000000ffff007224 */ /* 0x000fe200078e0a00 */
[----:B------:R1:W-:Y:S01]  /*5290*/  STL [R1+0x35cc], R199 ;  /* 0x0035ccc701007387 */ /* 0x0003e20000100800 */
[----:B------:R-:W-:Y:S02]  /*52a0*/  IMAD.MOV R2, RZ, RZ, -R2 ;  /* 0x000000ffff027224 */ /* 0x000fe400078e0a02 */
[C---:B------:R-:W-:Y:S01]  /*52b0*/  IMAD R195, R7.reuse, R0, R195 ;  /* 0x0000000007c37224 */ /* 0x040fe200078e02c3 */
[----:B------:R3:W-:Y:S01]  /*52c0*/  STL [R1+0x176c], R200 ;  /* 0x00176cc801007387 */ /* 0x0007e20000100800 */
[----:B------:R-:W-:Y:S01]  /*52d0*/  IMAD R194, R7, R2, R194 ;  /* 0x0000000207c27224 */ /* 0x000fe200078e02c2 */
[----:B--2---:R-:W-:Y:S01]  /*52e0*/  IABS R198, R198 ;  /* 0x000000c600c67213 */ /* 0x004fe20000000000 */
[----:B------:R-:W-:Y:S01]  /*52f0*/  IMAD.HI.U32 R2, R5, R197, RZ ;  /* 0x000000c505027227 */ /* 0x000fe200078e00ff */
[----:B------:R2:W-:Y:S01]  /*5300*/  STL [R1+0x1794], R205 ;  /* 0x001794cd01007387 */ /* 0x0005e20000100800 */
[----:B-1----:R-:W-:-:S02]  /*5310*/  IABS R199, R199 ;  /* 0x000000c700c77213 */ /* 0x002fc40000000000 */
[----:B------:R-:W-:Y:S01]  /*5320*/  IMAD.HI.U32 R0, R5, R198, RZ ;  /* 0x000000c605007227 */ /* 0x000fe200078e00ff */
[----:B------:R-:W-:Y:S01]  /*5330*/  IADD3 R2, -R2, RZ, RZ ;  /* 0x000000ff02027210 */ /* 0x000fe20007ffe1ff */
[----:B------:R1:W-:Y:S02]  /*5340*/  STL [R1+0x179c], R203 ;  /* 0x00179ccb01007387 */ /* 0x0003e40000100800 */
[----:B------:R-:W-:Y:S02]  /*5350*/  IMAD.MOV R0, RZ, RZ, -R0 ;  /* 0x000000ffff007224 */ /* 0x000fe400078e0a00 */
[C---:B------:R-:W-:Y:S01]  /*5360*/  IMAD R197, R7.reuse, R2, R197 ;  /* 0x0000000207c57224 */ /* 0x040fe200078e02c5 */
[----:B------:R-:W-:Y:S01]  /*5370*/  IADD3 R2, R200, 0x180, RZ ;  /* 0x00000180c8027810 */ /* 0x000fe20007ffe0ff */
[----:B------:R-:W-:Y:S01]  /*5380*/  IMAD R198, R7, R0, R198 ;  /* 0x0000000007c67224 */ /* 0x000fe200078e02c6 */
[----:B------:R-:W-:Y:S01]  /*5390*/  IABS R0, R203 ;  /* 0x000000cb00007213 */ /* 0x000fe20000000000 */
[C---:B---3--:R-:W-:Y:S01]  /*53a0*/  IMAD.HI.U32 R200, R201.reuse, R252, RZ ;  /* 0x000000fcc9c87227 */ /* 0x048fe200078e00ff */
[----:B--2---:R-:W-:Y:S01]  /*53b0*/  IADD3 R205, R212, 0xc8, RZ ;  /* 0x000000c8d4cd7810 */ /* 0x004fe20007ffe0ff */
[----:B------:R2:W-:Y:S02]  /*53c0*/  STL [R1+0x1798], R2 ;  /* 0x0017980201007387 */ /* 0x0005e40000100800 */
[----:B-1----:R-:W-:-:S02]  /*53d0*/  IMAD.HI.U32 R203, R201, R248, RZ ;  /* 0x000000f8c9cb7227 */ /* 0x002fc400078e00ff */
[----:B------:R1:W-:Y:S02]  /*53e0*/  STL [R1+0x35c8], R205 ;  /* 0x0035c8cd01007387 */ /* 0x0003e40000100800 */
[----:B------:R-:W-:Y:S01]  /*53f0*/  IMAD.HI.U32 R202, R5, R196, RZ ;  /* 0x000000c405ca7227 */ /* 0x000fe200078e00ff */
[----:B------:R-:W-:-:S03]  /*5400*/  IADD3 R203, -R203, RZ, RZ ;  /* 0x000000ffcbcb7210 */ /* 0x000fc60007ffe1ff */
[----:B------:R-:W-:Y:S01]  /*5410*/  IMAD.MOV R200, RZ, RZ, -R200 ;  /* 0x000000ffffc87224 */ /* 0x000fe200078e0ac8 */
[----:B--2---:R-:W-:Y:S01]  /*5420*/  IABS R2, R2 ;  /* 0x0000000200027213 */ /* 0x004fe20000000000 */
[----:B------:R-:W-:Y:S01]  /*5430*/  IMAD R248, R204, R203, R248 ;  /* 0x000000cbccf87224 */ /* 0x000fe200078e02f8 */
[----:B------:R-:W-:Y:S01]  /*5440*/  IADD3 R203, R212, 0xcb, RZ ;  /* 0x000000cbd4cb7810 */ /* 0x000fe20007ffe0ff */
[----:B------:R-:W-:Y:S02]  /*5450*/  IMAD.MOV R202, RZ, RZ, -R202 ;  /* 0x000000ffffca7224 */ /* 0x000fe400078e0aca */
[C---:B------:R-:W-:Y:S01]  /*5460*/  IMAD R252, R204.reuse, R200, R252 ;  /* 0x000000c8ccfc7224 */ /* 0x040fe200078e02fc */
[C---:B------:R-:W-:Y:S01]  /*5470*/  ISETP.GT.U32.AND P6, PT, R204.reuse, R248, PT ;  /* 0x000000f8cc00720c */ /* 0x040fe20003fc4070 */
[----:B------:R-:W-:Y:S01]  /*5480*/  IMAD R196, R7, R202, R196 ;  /* 0x000000ca07c47224 */ /* 0x000fe200078e02c4 */
[----:B------:R-:W-:Y:S01]  /*5490*/  IABS R200, R205 ;  /* 0x000000cd00c87213 */ /* 0x000fe20000000000 */
[----:B------:R-:W-:Y:S01]  /*54a0*/  IMAD.HI.U32 R202, R5, R199, RZ ;  /* 0x000000c705ca7227 */ /* 0x000fe200078e00ff */
[----:B------:R-:W-:-:S02]  /*54b0*/  ISETP.GT.U32.AND P3, PT, R204, R252, PT ;  /* 0x000000fccc00720c */ /* 0x000fc40003f64070 */
[----:B-1----:R-:W-:Y:S01]  /*54c0*/  IADD3 R205, R212, 0xc9, RZ ;  /* 0x000000c9d4cd7810 */ /* 0x002fe20007ffe0ff */
[----:B------:R-:W-:-:S04]  /*54d0*/  IMAD.MOV R202, RZ, RZ, -R202 ;  /* 0x000000ffffca7224 */ /* 0x000fc800078e0aca */
[----:B------:R-:W-:Y:S01]  /*54e0*/  IMAD R199, R7, R202, R199 ;  /* 0x000000ca07c77224 */ /* 0x000fe200078e02c7 */
[----:B------:R1:W-:Y:S01]  /*54f0*/  STL [R1+0x35b4], R205 ;  /* 0x0035b4cd01007387 */ /* 0x0003e20000100800 */
[----:B------:R-:W-:-:S03]  /*5500*/  IMAD.HI.U32 R202, R201, R0, RZ ;  /* 0x00000000c9ca7227 */ /* 0x000fc600078e00ff */
[----:B------:R-:W-:Y:S01]  /*5510*/  STL [R1+0x35dc], R245 ;  /* 0x0035dcf501007387 */ /* 0x000fe20000100800 */
[----:B------:R-:W-:-:S03]  /*5520*/  IMAD.HI.U32 R201, R201, R2, RZ ;  /* 0x00000002c9c97227 */ /* 0x000fc600078e00ff */
[----:B------:R2:W-:Y:S01]  /*5530*/  STL [R1+0x35e4], R203 ;  /* 0x0035e4cb01007387 */ /* 0x0005e20000100800 */
[----:B------:R-:W-:Y:S01]  /*5540*/  @!P6 IMAD.IADD R248, R248, 0x1, -R204 ;  /* 0x00000001f8f8e824 */ /* 0x000fe200078e0acc */
[----:B------:R-:W-:Y:S01]  /*5550*/  @!P1 IADD3 R8, R8, -R7, RZ ;  /* 0x8000000708089210 */ /* 0x000fe20007ffe0ff */
[----:B------:R-:W-:Y:S01]  /*5560*/  IMAD.MOV R202, RZ, RZ, -R202 ;  /* 0x000000ffffca7224 */ /* 0x000fe200078e0aca */
[----:B------:R-:W-:Y:S01]  /*5570*/  ISETP.GT.U32.AND P6, PT, R7, R210, PT ;  /* 0x000000d20700720c */ /* 0x000fe20003fc4070 */
[----:B------:R-:W-:Y:S02]  /*5580*/  IMAD.MOV R201, RZ, RZ, -R201 ;  /* 0x000000ffffc97224 */ /* 0x000fe400078e0ac9 */
[----:B------:R-:W-:Y:S01]  /*5590*/  @!P3 IMAD.IADD R252, R252, 0x1, -R204 ;  /* 0x00000001fcfcb824 */ /* 0x000fe200078e0acc */
[C---:B------:R-:W-:Y:S01]  /*55a0*/  ISETP.GT.U32.AND P3, PT, R204.reuse, R248, PT ;  /* 0x000000f8cc00720c */ /* 0x040fe20003f64070 */
[C---:B------:R-:W-:Y:S01]  /*55b0*/  IMAD R0, R204.reuse, R202, R0 ;  /* 0x000000cacc007224 */ /* 0x040fe200078e0200 */
[----:B------:R-:W-:Y:S01]  /*55c0*/  IABS R202, R245 ;  /* 0x000000f500ca7213 */ /* 0x000fe20000000000 */
[C---:B------:R-:W-:Y:S01]  /*55d0*/  IMAD R2, R204.reuse, R201, R2 ;  /* 0x000000c9cc027224 */ /* 0x040fe200078e0202 */
[----:B------:R-:W-:Y:S01]  /*55e0*/  IABS R201, R205 ;  /* 0x000000cd00c97213 */ /* 0x000fe20000000000 */
[----:B-1----:R-:W-:Y:S01]  /*55f0*/  IMAD.HI.U32 R205, R5, R200, RZ ;  /* 0x000000c805cd7227 */ /* 0x002fe200078e00ff */
[----:B------:R-:W-:-:S02]  /*5600*/  ISETP.GT.U32.AND P5, PT, R204, R0, PT ;  /* 0x00000000cc00720c */ /* 0x000fc40003fa4070 */
[----:B------:R-:W-:Y:S01]  /*5610*/  ISETP.GT.U32.AND P2, PT, R204, R2, PT ;  /* 0x00000002cc00720c */ /* 0x000fe20003f44070 */
[----:B------:R-:W-:Y:S01]  /*5620*/  IMAD.HI.U32 R212, R5, R202, RZ ;  /* 0x000000ca05d47227 */ /* 0x000fe200078e00ff */
[----:B------:R-:W-:Y:S02]  /*5630*/  IADD3 R205, -R205, RZ, RZ ;  /* 0x000000ffcdcd7210 */ /* 0x000fe40007ffe1ff */
[----:B--2---:R-:W-:Y:S01]  /*5640*/  IABS R203, R203 ;  /* 0x000000cb00cb7213 */ /* 0x004fe20000000000 */
[----:B------:R-:W-:Y:S01]  /*5650*/  IMAD.HI.U32 R213, R5, R201, RZ ;  /* 0x000000c905d57227 */ /* 0x000fe200078e00ff */
[----:B------:R-:W-:-:S03]  /*5660*/  IADD3 R212, -R212, RZ, RZ ;  /* 0x000000ffd4d47210 */ /* 0x000fc60007ffe1ff */
[----:B------:R-:W-:Y:S02]  /*5670*/  IMAD.MOV R213, RZ, RZ, -R213 ;  /* 0x000000ffffd57224 */ /* 0x000fe400078e0ad5 */
[----:B------:R-:W-:Y:S02]  /*5680*/  @!P3 IMAD.IADD R248, R248, 0x1, -R204 ;  /* 0x00000001f8f8b824 */ /* 0x000fe400078e0acc */
[C---:B------:R-:W-:Y:S02]  /*5690*/  IMAD R201, R7.reuse, R213, R201 ;  /* 0x000000d507c97224 */ /* 0x040fe400078e02c9 */
[C---:B------:R-:W-:Y:S01]  /*56a0*/  IMAD R202, R7.reuse, R212, R202 ;  /* 0x000000d407ca7224 */ /* 0x040fe200078e02ca */
[----:B------:R-:W2:Y:S01]  /*56b0*/  LDL R213, [R1+0x31fc] ;  /* 0x0031fc0001d57983 */ /* 0x000ea20000100800 */
[--C-:B------:R-:W-:Y:S01]  /*56c0*/  @!P5 IMAD.IADD R0, R0, 0x1, -R204.reuse ;  /* 0x000000010000d824 */ /* 0x100fe200078e0acc */
[----:B------:R-:W-:Y:S01]  /*56d0*/  ISETP.GT.U32.AND P5, PT, R204, R252, PT ;  /* 0x000000fccc00720c */ /* 0x000fe20003fa4070 */
[----:B------:R-:W-:Y:S01]  /*56e0*/  @!P2 IMAD.IADD R2, R2, 0x1, -R204 ;  /* 0x000000010202a824 */ /* 0x000fe200078e0acc */
[----:B------:R-:W2:Y:S01]  /*56f0*/  LDL R212, [R1+0x3200] ;  /* 0x0032000001d47983 */ /* 0x000ea20000100800 */
[----:B------:R-:W-:-:S10]  /*5700*/  IMAD R200, R7, R205, R200 ;  /* 0x000000cd07c87224 */ /* 0x000fd400078e02c8 */
[----:B------:R-:W-:Y:S01]  /*5710*/  @!P5 IADD3 R252, R252, -R204, RZ ;  /* 0x800000ccfcfcd210 */ /* 0x000fe20007ffe0ff */
[----:B------:R1:W-:Y:S01]  /*5720*/  STL [R1+0x36c4], R248 ;  /* 0x0036c4f801007387 */ /* 0x0003e20000100800 */
[C---:B------:R-:W-:Y:S01]  /*5730*/  ISETP.GT.U32.AND P2, PT, R204.reuse, R0, PT ;  /* 0x00000000cc00720c */ /* 0x040fe20003f44070 */
[----:B------:R-:W-:Y:S02]  /*5740*/  IMAD.HI.U32 R205, R5, R203, RZ ;  /* 0x000000cb05cd7227 */ /* 0x000fe400078e00ff */
[----:B-1----:R-:W4:Y:S04]  /*5750*/  LDL R248, [R1+0x1790] ;  /* 0x0017900001f87983 */ /* 0x002f280000100800 */
[----:B------:R1:W-:Y:S04]  /*5760*/  STL [R1+0x36c8], R252 ;  /* 0x0036c8fc01007387 */ /* 0x0003e80000100800 */
[----:B-1----:R-:W2:Y:S01]  /*5770*/  LDL R252, [R1+0x35f4] ;  /* 0x0035f40001fc7983 */ /* 0x002ea20000100800 */
[----:B------:R-:W-:Y:S01]  /*5780*/  ISETP.GT.U32.AND P1, PT, R204, R2, PT ;  /* 0x00000002cc00720c */ /* 0x000fe20003f24070 */
[----:B------:R-:W-:-:S02]  /*5790*/  IMAD.MOV R205, RZ, RZ, -R205 ;  /* 0x000000ffffcd7224 */ /* 0x000fc400078e0acd */
[----:B------:R-:W-:Y:S02]  /*57a0*/  @!P2 IMAD.IADD R0, R0, 0x1, -R204 ;  /* 0x000000010000a824 */ /* 0x000fe400078e0acc */
[----:B------:R-:W-:-:S03]  /*57b0*/  IMAD R203, R7, R205, R203 ;  /* 0x000000cd07cb7224 */ /* 0x000fc600078e02cb */
[----:B------:R1:W-:Y:S05]  /*57c0*/  STL [R1+0x36c0], R0 ;  /* 0x0036c00001007387 */ /* 0x0003ea0000100800 */
[----:B------:R-:W-:Y:S01]  /*57d0*/  @!P1 IMAD.IADD R2, R2, 0x1, -R204 ;  /* 0x0000000102029824 */ /* 0x000fe200078e0acc */
[----:B------:R-:W-:-:S13]  /*57e0*/  ISETP.GT.U32.AND P1, PT, R7, R208, PT ;  /* 0x000000d00700720c */ /* 0x000fda0003f24070 */
[----:B------:R-:W-:Y:S01]  /*57f0*/  @!P1 IADD3 R208, R208, -R7, RZ ;  /* 0x80000007d0d09210 */ /* 0x000fe20007ffe0ff */
[----:B------:R-:W-:Y:S01]  /*5800*/  @!P4 IMAD.IADD R211, R211, 0x1, -R7 ;  /* 0x00000001d3d3c824 */ /* 0x000fe200078e0a07 */
[----:B------:R-:W-:-:S04]  /*5810*/  ISETP.GT.U32.AND P4, PT, R7, R8, PT ;  /* 0x000000080700720c */ /* 0x000fc80003f84070 */
[----:B------:R-:W-:Y:S02]  /*5820*/  ISETP.GT.U32.AND P3, PT, R7, R211, PT ;  /* 0x000000d30700720c */ /* 0x000fe40003f64070 */
[----:B----4-:R-:W-:-:S05]  /*5830*/  IADD3 R205, R248, 0xcc, RZ ;  /* 0x000000ccf8cd7810 */ /* 0x010fca0007ffe0ff */
[----:B------:R-:W-:Y:S04]  /*5840*/  STL [R1+0x35f0], R205 ;  /* 0x0035f0cd01007387 */ /* 0x000fe80000100800 */
[----:B------:R4:W-:Y:S04]  /*5850*/  STL [R1+0x36cc], R2 ;  /* 0x0036cc0201007387 */ /* 0x0009e80000100800 */
[----:B-1----:R-:W3:Y:S01]  /*5860*/  LDL R0, [R1+0x3208] ;  /* 0x0032080001007983 */ /* 0x002ee20000100800 */
[----:B--2---:R-:W-:-:S03]  /*5870*/  ISETP.GE.AND P1, PT, R252, RZ, PT ;  /* 0x000000fffc00720c */ /* 0x004fc60003f26270 */
[----:B------:R-:W2:Y:S01]  /*5880*/  LDL R252, [R1+0x320c] ;  /* 0x00320c0001fc7983 */ /* 0x000ea20000100800 */
[--C-:B------:R-:W-:Y:S01]  /*5890*/  @!P6 IMAD.IADD R210, R210, 0x1, -R7.reuse ;  /* 0x00000001d2d2e824 */ /* 0x100fe200078e0a07 */
[----:B------:R-:W-:Y:S01]  /*58a0*/  ISETP.GT.U32.AND P5, PT, R7, R209, PT ;  /* 0x000000d10700720c */ /* 0x000fe20003fa4070 */
[----:B------:R-:W-:Y:S01]  /*58b0*/  @!P4 IMAD.IADD R8, R8, 0x1, -R7 ;  /* 0x000000010808c824 */ /* 0x000fe200078e0a07 */
[----:B------:R-:W-:Y:S01]  /*58c0*/  @!P3 IADD3 R211, R211, -R7, RZ ;  /* 0x80000007d3d3b210 */ /* 0x000fe20007ffe0ff */
[----:B----4-:R-:W4:Y:S01]  /*58d0*/  LDL R2, [R1+0x3204] ;  /* 0x0032040001027983 */ /* 0x010f220000100800 */
[C---:B------:R-:W-:Y:S02]  /*58e0*/  ISETP.GT.U32.AND P6, PT, R7.reuse, R210, PT ;  /* 0x000000d20700720c */ /* 0x040fe40003fc4070 */
[C---:B------:R-:W-:Y:S02]  /*58f0*/  ISETP.GT.U32.AND P4, PT, R7.reuse, R207, PT ;  /* 0x000000cf0700720c */ /* 0x040fe40003f84070 */
[----:B------:R-:W-:-:S02]  /*5900*/  ISETP.GT.U32.AND P3, PT, R7, R206, PT ;  /* 0x000000ce0700720c */ /* 0x000fc40003f64070 */
[----:B------:R-:W-:-:S03]  /*5910*/  ISETP.GT.U32.AND P2, PT, R7, R3, PT ;  /* 0x000000030700720c */ /* 0x000fc60003f44070 */
[----:B------:R-:W-:-:S04]  /*5920*/  @!P5 IMAD.IADD R209, R209, 0x1, -R7 ;  /* 0x00000001d1d1d824 */ /* 0x000fc800078e0a07 */
[--C-:B------:R-:W-:Y:S01]  /*5930*/  @!P6 IMAD.IADD R210, R210, 0x1, -R7.reuse ;  /* 0x00000001d2d2e824 */ /* 0x100fe200078e0a07 */
[----:B------:R-:W-:Y:S01]  /*5940*/  ISETP.GT.U32.AND P6, PT, R7, R209, PT ;  /* 0x000000d10700720c */ /* 0x000fe20003fc4070 */
[--C-:B------:R-:W-:Y:S01]  /*5950*/  @!P4 IMAD.IADD R207, R207, 0x1, -R7.reuse ;  /* 0x00000001cfcfc824 */ /* 0x100fe200078e0a07 */
[----:B------:R-:W-:Y:S01]  /*5960*/  ISETP.GE.AND P4, PT, R212, RZ, PT ;  /* 0x000000ffd400720c */ /* 0x000fe20003f86270 */
[--C-:B------:R-:W-:Y:S01]  /*5970*/  @!P3 IMAD.IADD R206, R206, 0x1, -R7.reuse ;  /* 0x00000001ceceb824 */ /* 0x100fe200078e0a07 */
[----:B------:R-:W-:Y:S01]  /*5980*/  ISETP.GE.AND P3, PT, R213, RZ, PT ;  /* 0x000000ffd500720c */ /* 0x000fe20003f66270 */
[--C-:B------:R-:W-:Y:S01]  /*5990*/  @!P2 IMAD.IADD R3, R3, 0x1, -R7.reuse ;  /* 0x000000010303a824 */ /* 0x100fe200078e0a07 */
[----:B------:R-:W4:Y:S01]  /*59a0*/  LDL R212, [R1+0x3210] ;  /* 0x0032100001d47983 */ /* 0x000f220000100800 */
[----:B------:R-:W-:Y:S02]  /*59b0*/  ISETP.GE.AND P2, PT, R248, RZ, PT ;  /* 0x000000fff800720c */ /* 0x000fe40003f46270 */
[----:B------:R-:W-:Y:S01]  /*59c0*/  ISETP.GT.U32.AND P5, PT, R7, R6, PT ;  /* 0x000000060700720c */ /* 0x000fe20003fa4070 */
[----:B------:R-:W4:Y:S03]  /*59d0*/  LDL R213, [R1+0x3214] ;  /* 0x0032140001d57983 */ /* 0x000f260000100800 */
[----:B------:R-:W-:-:S04]  /*59e0*/  @!P6 IMAD.IADD R209, R209, 0x1, -R7 ;  /* 0x00000001d1d1e824 */ /* 0x000fc800078e0a07 */
[----:B------:R-:W-:Y:S01]  /*59f0*/  @!P3 IMAD.MOV R209, RZ, RZ, -R209 ;  /* 0x000000ffffd1b224 */ /* 0x000fe200078e0ad1 */
[C---:B------:R-:W-:Y:S01]  /*5a00*/  ISETP.GT.U32.AND P3, PT, R7.reuse, R4, PT ;  /* 0x000000040700720c */ /* 0x040fe20003f64070 */
[----:B------:R-:W-:Y:S02]  /*5a10*/  @!P1 IMAD.MOV R8, RZ, RZ, -R8 ;  /* 0x000000ffff089224 */ /* 0x000fe400078e0a08 */
[----:B------:R-:W-:Y:S01]  /*5a20*/  @!P2 IMAD.MOV R211, RZ, RZ, -R211 ;  /* 0x000000ffffd3a224 */ /* 0x000fe200078e0ad3 */
[----:B------:R-:W-:Y:S02]  /*5a30*/  @!P5 IADD3 R6, R6, -R7, RZ ;  /* 0x800000070606d210 */ /* 0x000fe40007ffe0ff */
[----:B------:R-:W-:Y:S02]  /*5a40*/  ISETP.GT.U32.AND P5, PT, R7, R3, PT ;  /* 0x000000030700720c */ /* 0x000fe40003fa4070 */
[----:B------:R-:W-:Y:S01]  /*5a50*/  STL [R1+0x24], R211 ;  /* 0x000024d301007387 */ /* 0x000fe20000100800 */
[----:B------:R-:W-:-:S03]  /*5a60*/  @!P4 IADD3 R210, -R210, RZ, RZ ;  /* 0x000000ffd2d2c210 */ /* 0x000fc60007ffe1ff */
[----:B------:R1:W-:Y:S01]  /*5a70*/  STL [R1+0x36b8], R8 ;  /* 0x0036b80801007387 */ /* 0x0003e20000100800 */
[----:B------:R-:W-:-:S03]  /*5a80*/  @!P3 IMAD.IADD R4, R4, 0x1, -R7 ;  /* 0x000000010404b824 */ /* 0x000fc600078e0a07 */
[----:B------:R-:W-:Y:S01]  /*5a90*/  STL [R1+0x1c], R210 ;  /* 0x00001cd201007387 */ /* 0x000fe20000100800 */
[----:B-1----:R-:W-:Y:S02]  /*5aa0*/  IADD3 R8, R248, 0xcd, RZ ;  /* 0x000000cdf8087810 */ /* 0x002fe40007ffe0ff */
[----:B------:R-:W-:-:S03]  /*5ab0*/  @!P5 IMAD.IADD R3, R3, 0x1, -R7 ;  /* 0x000000010303d824 */ /* 0x000fc600078e0a07 */
[----:B------:R-:W-:Y:S04]  /*5ac0*/  STL [R1+0x35e0], R8 ;  /* 0x0035e00801007387 */ /* 0x000fe80000100800 */
[----:B------:R-:W-:Y:S01]  /*5ad0*/  STL [R1+0x18], R209 ;  /* 0x000018d101007387 */ /* 0x000fe20000100800 */
[----:B------:R-:W-:-:S13]  /*5ae0*/  ISETP.GT.U32.AND P5, PT, R7, R9, PT ;  /* 0x000000090700720c */ /* 0x000fda0003fa4070 */
[----:B------:R-:W-:Y:S02]  /*5af0*/  @!P5 IADD3 R9, R9, -R7, RZ ;  /* 0x800000070909d210 */ /* 0x000fe40007ffe0ff */
[----:B---3--:R-:W-:Y:S02]  /*5b00*/  ISETP.GE.AND P3, PT, R0, RZ, PT ;  /* 0x000000ff0000720c */ /* 0x008fe40003f66270 */
[----:B------:R-:W3:Y:S01]  /*5b10*/  LDL R0, [R1+0x3218] ;  /* 0x0032180001007983 */ /* 0x000ee20000100800 */
[----:B--2---:R-:W-:-:S03]  /*5b20*/  ISETP.GE.AND P5, PT, R252, RZ, PT ;  /* 0x000000fffc00720c */ /* 0x004fc60003fa6270 */
[----:B------:R-:W2:Y:S01]  /*5b30*/  LDL R252, [R1+0x321c] ;  /* 0x00321c0001fc7983 */ /* 0x000ea20000100800 */
[C---:B------:R-:W-:Y:S02]  /*5b40*/  ISETP.GT.U32.AND P2, PT, R7.reuse, R208, PT ;  /* 0x000000d00700720c */ /* 0x040fe40003f44070 */
[C---:B------:R-:W-:Y:S02]  /*5b50*/  ISETP.GT.U32.AND P4, PT, R7.reuse, R206, PT ;  /* 0x000000ce0700720c */ /* 0x040fe40003f84070 */
[----:B------:R-:W-:-:S09]  /*5b60*/  ISETP.GT.U32.AND P1, PT, R7, R207, PT ;  /* 0x000000cf0700720c */ /* 0x000fd20003f24070 */
[--C-:B------:R-:W-:Y:S01]  /*5b70*/  @!P2 IMAD.IADD R208, R208, 0x1, -R7.reuse ;  /* 0x00000001d0d0a824 */ /* 0x100fe200078e0a07 */
[----:B------:R-:W-:Y:S01]  /*5b80*/  ISETP.GT.U32.AND P2, PT, R7, R10, PT ;  /* 0x0000000a0700720c */ /* 0x000fe20003f44070 */
[----:B------:R-:W-:Y:S01]  /*5b90*/  @!P4 IMAD.IADD R206, R206, 0x1, -R7 ;  /* 0x00000001cecec824 */ /* 0x000fe200078e0a07 */
[----:B----4-:R-:W-:Y:S02]  /*5ba0*/  ISETP.GE.AND P4, PT, R2, RZ, PT ;  /* 0x000000ff0200720c */ /* 0x010fe40003f86270 */
[----:B------:R-:W-:Y:S02]  /*5bb0*/  @!P1 IADD3 R207, R207, -R7, RZ ;  /* 0x80000007cfcf9210 */ /* 0x000fe40007ffe0ff */
[----:B------:R-:W-:Y:S01]  /*5bc0*/  ISETP.GT.U32.AND P1, PT, R7, R11, PT ;  /* 0x0000000b0700720c */ /* 0x000fe20003f24070 */
[----:B------:R-:W-:-:S06]  /*5bd0*/  IMAD.MOV.U32 R2, RZ, RZ, R3 ;  /* 0x000000ffff027224 */ /* 0x000fcc00078e0003 */
[--C-:B------:R-:W-:Y:S01]  /*5be0*/  @!P2 IMAD.IADD R10, R10, 0x1, -R7.reuse ;  /* 0x000000010a0aa824 */ /* 0x100fe200078e0a07 */
[----:B------:R-:W-:Y:S01]  /*5bf0*/  ISETP.GE.AND P2, PT, R212, RZ, PT ;  /* 0x000000ffd400720c */ /* 0x000fe20003f46270 */
[----:B------:R-:W-:Y:S01]  /*5c00*/  @!P4 IMAD.MOV R2, RZ, RZ, -R2 ;  /* 0x000000ffff02c224 */ /* 0x000fe200078e0a02 */
[----:B------:R-:W4:Y:S03]  /*5c10*/  LDL R212, [R1+0x3220] ;  /* 0x0032200001d47983 */ /* 0x000f260000100800 */
[----:B------:R-:W-:Y:S01]  /*5c20*/  @!P1 IMAD.IADD R11, R11, 0x1, -R7 ;  /* 0x000000010b0b9824 */ /* 0x000fe200078e0a07 */
[----:B------:R-:W-:Y:S02]  /*5c30*/  ISETP.GE.AND P1, PT, R213, RZ, PT ;  /* 0x000000ffd500720c */ /* 0x000fe40003f26270 */
[----:B------:R-:W4:Y:S04]  /*5c40*/  LDL R213, [R1+0x3224] ;  /* 0x0032240001d57983 */ /* 0x000f280000100800 */
[----:B------:R1:W-:Y:S01]  /*5c50*/  STL [R1+0x14], R2 ;  /* 0x0000140201007387 */ /* 0x0003e20000100800 */
[----:B------:R-:W-:-:S02]  /*5c60*/  IABS R204, R205 ;  /* 0x000000cd00cc7213 */ /* 0x000fc40000000000 */
[----:B------:R-:W-:Y:S02]  /*5c70*/  ISETP.GT.U32.AND P6, PT, R7, R6, PT ;  /* 0x000000060700720c */ /* 0x000fe40003fc4070 */
[----:B-1----:R-:W-:Y:S01]  /*5c80*/  MOV R2, R206 ;  /* 0x000000ce00027202 */ /* 0x002fe20000000f00 */
[----:B------:R-:W-:-:S04]  /*5c90*/  IMAD.HI.U32 R205, R5, R204, RZ ;  /* 0x000000cc05cd7227 */ /* 0x000fc800078e00ff */
[----:B------:R-:W-:Y:S01]  /*5ca0*/  @!P2 IMAD.MOV R2, RZ, RZ, -R2 ;  /* 0x000000ffff02a224 */ /* 0x000fe200078e0a02 */
[C---:B------:R-:W-:Y:S01]  /*5cb0*/  ISETP.GT.U32.AND P2, PT, R7.reuse, R11, PT ;  /* 0x0000000b0700720c */ /* 0x040fe20003f44070 */
[----:B------:R-:W-:Y:S01]  /*5cc0*/  IMAD.MOV R205, RZ, RZ, -R205 ;  /* 0x000000ffffcd7224 */ /* 0x000fe200078e0acd */
[----:B------:R-:W-:-:S03]  /*5cd0*/  ISETP.GT.U32.AND P4, PT, R7, R4, PT ;  /* 0x000000040700720c */ /* 0x000fc60003f84070 */
[----:B------:R-:W-:Y:S02]  /*5ce0*/  @!P6 IMAD.IADD R6, R6, 0x1, -R7 ;  /* 0x000000010606e824 */ /* 0x000fe400078e0a07 */
[----:B------:R-:W-:Y:S01]  /*5cf0*/  IMAD R204, R7, R205, R204 ;  /* 0x000000cd07cc7224 */ /* 0x000fe200078e02cc */
[----:B------:R-:W-:Y:S01]  /*5d00*/  IABS R205, R8 ;  /* 0x0000000800cd7213 */ /* 0x000fe20000000000 */
[----:B------:R-:W-:Y:S01]  /*5d10*/  IMAD.MOV.U32 R8, RZ, RZ, R207 ;  /* 0x000000ffff087224 */ /* 0x000fe200078e00cf */
[----:B------:R-:W-:Y:S01]  /*5d20*/  @!P1 IADD3 R6, -R6, RZ, RZ ;  /* 0x000000ff06069210 */ /* 0x000fe20007ffe1ff */
[----:B------:R-:W-:Y:S02]  /*5d30*/  @!P3 IMAD.MOV R208, RZ, RZ, -R208 ;  /* 0x000000ffffd0b224 */ /* 0x000fe400078e0ad0 */
[----:B------:R-:W-:Y:S01]  /*5d40*/  @!P2 IADD3 R11, R11, -R7, RZ ;  /* 0x800000070b0ba210 */ /* 0x000fe20007ffe0ff */
[----:B------:R-:W-:Y:S01]  /*5d50*/  @!P5 IMAD.MOV R8, RZ, RZ, -R8 ;  /* 0x000000ffff08d224 */ /* 0x000fe200078e0a08 */
[----:B------:R-:W-:Y:S01]  /*5d60*/  ISETP.GT.U32.AND P1, PT, R7, R13, PT ;  /* 0x0000000d0700720c */ /* 0x000fe20003f24070 */
[--C-:B------:R-:W-:Y:S01]  /*5d70*/  @!P4 IMAD.IADD R4, R4, 0x1, -R7.reuse ;  /* 0x000000010404c824 */ /* 0x100fe200078e0a07 */
[----:B------:R-:W-:Y:S04]  /*5d80*/  STL [R1+0x10], R208 ;  /* 0x000010d001007387 */ /* 0x000fe80000100800 */
[----:B------:R-:W-:Y:S04]  /*5d90*/  STL [R1+0xc], R8 ;  /* 0x00000c0801007387 */ /* 0x000fe80000100800 */
[----:B------:R1:W-:Y:S03]  /*5da0*/  STL [R1+0x8], R2 ;  /* 0x0000080201007387 */ /* 0x0003e60000100800 */
[----:B------:R-:W-:Y:S01]  /*5db0*/  @!P1 IMAD.IADD R13, R13, 0x1, -R7 ;  /* 0x000000010d0d9824 */ /* 0x000fe200078e0a07 */
[----:B-1----:R-:W-:-:S04]  /*5dc0*/  IADD3 R2, R248, 0xce, RZ ;  /* 0x000000cef8027810 */ /* 0x002fc80007ffe0ff */
[----:B------:R-:W-:Y:S01]  /*5dd0*/  IABS R206, R2 ;  /* 0x0000000200ce7213 */ /* 0x000fe20000000000 */
[----:B------:R1:W-:Y:S04]  /*5de0*/  STL [R1+0x35d8], R2 ;  /* 0x0035d80201007387 */ /* 0x0003e80000100800 */
[----:B------:R-:W-:Y:S04]  /*5df0*/  STL [R1+0x4], R6 ;  /* 0x0000040601007387 */ /* 0x000fe80000100800 */
[----:B-1----:R-:W4:Y:S01]  /*5e00*/  LDL R2, [R1+0x322c] ;  /* 0x00322c0001027983 */ /* 0x002f220000100800 */
[----:B---3--:R-:W-:Y:S01]  /*5e10*/  ISETP.GE.AND P2, PT, R0, RZ, PT ;  /* 0x000000ff0000720c */ /* 0x008fe20003f46270 */
[----:B------:R-:W-:Y:S01]  /*5e20*/  IMAD.MOV.U32 R0, RZ, RZ, R4 ;  /* 0x000000ffff007224 */ /* 0x000fe200078e0004 */
[----:B--2---:R-:W-:-:S11]  /*5e30*/  ISETP.GE.AND P1, PT, R252, RZ, PT ;  /* 0x000000fffc00720c */ /* 0x004fd60003f26270 */
[----:B------:R-:W-:-:S05]  /*5e40*/  @!P2 IMAD.MOV R0, RZ, RZ, -R0 ;  /* 0x000000ffff00a224 */ /* 0x000fca00078e0a00 */
[----:B------:R1:W-:Y:S04]  /*5e50*/  STL [R1], R0 ;  /* 0x0000000001007387 */ /* 0x0003e80000100800 */
[----:B------:R-:W2:Y:S04]  /*5e60*/  LDL R252, [R1+0x3234] ;  /* 0x0032340001fc7983 */ /* 0x000ea80000100800 */
[----:B-1----:R-:W3:Y:S01]  /*5e70*/  LDL R0, [R1+0x3230] ;  /* 0x0032300001007983 */ /* 0x002ee20000100800 */
[C---:B------:R-:W-:Y:S02]  /*5e80*/  ISETP.GT.U32.AND P3, PT, R7.reuse, R9, PT ;  /* 0x000000090700720c */ /* 0x040fe40003f64070 */
[----:B------:R-:W-:-:S02]  /*5e90*/  ISETP.GT.U32.AND P5, PT, R7, R10, PT ;  /* 0x0000000a0700720c */ /* 0x000fc40003fa4070 */
[----:B------:R-:W-:-:S09]  /*5ea0*/  ISETP.GT.U32.AND P6, PT, R7, R12, PT ;  /* 0x0000000c0700720c */ /* 0x000fd20003fc4070 */
[--C-:B------:R-:W-:Y:S01]  /*5eb0*/  @!P3 IMAD.IADD R9, R9, 0x1, -R7.reuse ;  /* 0x000000010909b824 */ /* 0x100fe200078e0a07 */
[C---:B------:R-:W-:Y:S01]  /*5ec0*/  ISETP.GT.U32.AND P3, PT, R7.reuse, R15, PT ;  /* 0x0000000f0700720c */ /* 0x040fe20003f64070 */
[--C-:B------:R-:W-:Y:S01]  /*5ed0*/  @!P5 IMAD.IADD R10, R10, 0x1, -R7.reuse ;  /* 0x000000010a0ad824 */ /* 0x100fe200078e0a07 */
[C---:B------:R-:W-:Y:S01]  /*5ee0*/  ISETP.GT.U32.AND P5, PT, R7.reuse, R16, PT ;  /* 0x000000100700720c */ /* 0x040fe20003fa4070 */
[----:B------:R-:W-:Y:S01]  /*5ef0*/  @!P6 IMAD.IADD R12, R12, 0x1, -R7 ;  /* 0x000000010c0ce824 */ /* 0x000fe200078e0a07 */
[----:B------:R-:W-:-:S04]  /*5f00*/  ISETP.GT.U32.AND P4, PT, R7, R14, PT ;  /* 0x0000000e0700720c */ /* 0x000fc80003f84070 */
[C---:B------:R-:W-:Y:S02]  /*5f10*/  ISETP.GT.U32.AND P6, PT, R7.reuse, R12, PT ;  /* 0x0000000c0700720c */ /* 0x040fe40003fc4070 */
[----:B------:R-:W-:-:S03]  /*5f20*/  ISETP.GT.U32.AND P2, PT, R7, R13, PT ;  /* 0x0000000d0700720c */ /* 0x000fc60003f44070 */
[----:B------:R-:W-:Y:S02]  /*5f30*/  @!P3 IADD3 R15, R15, -R7, RZ ;  /* 0x800000070f0fb210 */ /* 0x000fe40007ffe0ff */
[--C-:B------:R-:W-:Y:S01]  /*5f40*/  @!P5 IMAD.IADD R16, R16, 0x1, -R7.reuse ;  /* 0x000000011010d824 */ /* 0x100fe200078e0a07 */
[----:B----4-:R-:W-:Y:S02]  /*5f50*/  ISETP.GE.AND P3, PT, R213, RZ, PT ;  /* 0x000000ffd500720c */ /* 0x010fe40003f66270 */
[----:B------:R-:W-:Y:S01]  /*5f60*/  ISETP.GE.AND P5, PT, R246, RZ, PT ;  /* 0x000000fff600720c */ /* 0x000fe20003fa6270 */
[----:B------:R-:W4:Y:S01]  /*5f70*/  LDL R213, [R1+0x323c] ;  /* 0x00323c0001d57983 */ /* 0x000f220000100800 */
[--C-:B------:R-:W-:Y:S01]  /*5f80*/  @!P4 IMAD.IADD R14, R14, 0x1, -R7.reuse ;  /* 0x000000010e0ec824 */ /* 0x100fe200078e0a07 */
[----:B------:R-:W-:Y:S01]  /*5f90*/  ISETP.GE.AND P4, PT, R212, RZ, PT ;  /* 0x000000ffd400720c */ /* 0x000fe20003f86270 */
[--C-:B------:R-:W-:Y:S01]  /*5fa0*/  @!P6 IMAD.IADD R12, R12, 0x1, -R7.reuse ;  /* 0x000000010c0ce824 */ /* 0x100fe200078e0a07 */
[----:B------:R-:W4:Y:S01]  /*5fb0*/  LDL R212, [R1+0x3238] ;  /* 0x0032380001d47983 */ /* 0x000f220000100800 */
[----:B------:R-:W-:Y:S01]  /*5fc0*/  @!P2 IMAD.IADD R13, R13, 0x1, -R7 ;  /* 0x000000010d0da824 */ /* 0x000fe200078e0a07 */
[----:B------:R-:W-:-:S06]  /*5fd0*/  ISETP.GT.U32.AND P2, PT, R7, R19, PT ;  /* 0x000000130700720c */ /* 0x000fcc0003f44070 */
[----:B------:R-:W-:Y:S01]  /*5fe0*/  @!P5 IMAD.MOV R12, RZ, RZ, -R12 ;  /* 0x000000ffff0cd224 */ /* 0x000fe200078e0a0c */
[----:B------:R-:W-:Y:S01]  /*5ff0*/  ISETP.GT.U32.AND P5, PT, R7, R18, PT ;  /* 0x000000120700720c */ /* 0x000fe20003fa4070 */
[----:B------:R-:W-:Y:S01]  /*6000*/  @!P1 IMAD.MOV R9, RZ, RZ, -R9 ;  /* 0x000000ffff099224 */ /* 0x000fe200078e0a09 */
[----:B------:R-:W-:Y:S01]  /*6010*/  @!P3 IADD3 R11, -R11, RZ, RZ ;  /* 0x000000ff0b0bb210 */ /* 0x000fe20007ffe1ff */
[----:B------:R-:W-:Y:S01]  /*6020*/  @!P4 IMAD.MOV R10, RZ, RZ, -R10 ;  /* 0x000000ffff0ac224 */ /* 0x000fe200078e0a0a */
[----:B------:R-:W-:Y:S02]  /*6030*/  IADD3 R246, R248, 0xcf, RZ ;  /* 0x000000cff8f67810 */ /* 0x000fe40007ffe0ff */
[----:B------:R-:W-:Y:S01]  /*6040*/  STL [R1+0x3698], R9 ;  /* 0x0036980901007387 */ /* 0x000fe20000100800 */
[----:B------:R-:W-:-:S03]  /*6050*/  @!P2 IADD3 R19, R19, -R7, RZ ;  /* 0x800000071313a210 */ /* 0x000fc60007ffe0ff */
[----:B------:R-:W-:Y:S03]  /*6060*/  STL [R1+0x369c], R10 ;  /* 0x00369c0a01007387 */ /* 0x000fe60000100800 */
[----:B------:R-:W-:Y:S01]  /*6070*/  @!P5 IMAD.IADD R18, R18, 0x1, -R7 ;  /* 0x000000011212d824 */ /* 0x000fe200078e0a07 */
[----:B------:R-:W-:Y:S04]  /*6080*/  STL [R1+0x36a0], R11 ;  /* 0x0036a00b01007387 */ /* 0x000fe80000100800 */
[----:B------:R-:W-:Y:S04]  /*6090*/  STL [R1+0x36a4], R12 ;  /* 0x0036a40c01007387 */ /* 0x000fe80000100800 */
[----:B------:R-:W-:Y:S01]  /*60a0*/  STL [R1+0x35bc], R246 ;  /* 0x0035bcf601007387 */ /* 0x000fe20000100800 */
[----:B------:R-:W-:-:S13]  /*60b0*/  ISETP.GT.U32.AND P3, PT, R7, R16, PT ;  /* 0x000000100700720c */ /* 0x000fda0003f64070 */
[----:B------:R-:W-:Y:S01]  /*60c0*/  @!P3 IMAD.IADD R16, R16, 0x1, -R7 ;  /* 0x000000011010b824 */ /* 0x000fe200078e0a07 */
[----:B------:R-:W-:Y:S02]  /*60d0*/  ISETP.GE.AND P3, PT, R2, RZ, PT ;  /* 0x000000ff0200720c */ /* 0x000fe40003f66270 */
[----:B------:R-:W4:Y:S01]  /*60e0*/  LDL R2, [R1+0x3240] ;  /* 0x0032400001027983 */ /* 0x000f220000100800 */
[----:B--2---:R-:W-:-:S03]  /*60f0*/  ISETP.GE.AND P2, PT, R252, RZ, PT ;  /* 0x000000fffc00720c */ /* 0x004fc60003f46270 */
[----:B------:R-:W2:Y:S01]  /*6100*/  LDL R252, [R1+0x3248] ;  /* 0x0032480001fc7983 */ /* 0x000ea20000100800 */
[----:B---3--:R-:W-:-:S03]  /*6110*/  ISETP.GE.AND P5, PT, R0, RZ, PT ;  /* 0x000000ff0000720c */ /* 0x008fc60003fa6270 */
[----:B------:R-:W3:Y:S01]  /*6120*/  LDL R0, [R1+0x3244] ;  /* 0x0032440001007983 */ /* 0x000ee20000100800 */
[C---:B------:R-:W-:Y:S02]  /*6130*/  ISETP.GT.U32.AND P4, PT, R7.reuse, R15, PT ;  /* 0x0000000f0700720c */ /* 0x040fe40003f84070 */
[C---:B------:R-:W-:Y:S02]  /*6140*/  ISETP.GT.U32.AND P6, PT, R7.reuse, R17, PT ;  /* 0x000000110700720c */ /* 0x040fe40003fc4070 */
[----:B------:R-:W-:-:S09]  /*6150*/  ISETP.GT.U32.AND P1, PT, R7, R14, PT ;  /* 0x0000000e0700720c */ /* 0x000fd20003f24070 */
[----:B------:R-:W-:Y:S02]  /*6160*/  @!P4 IADD3 R15, R15, -R7, RZ ;  /* 0x800000070f0fc210 */ /* 0x000fe40007ffe0ff */
[----:B------:R-:W-:Y:S02]  /*6170*/  ISETP.GT.U32.AND P4, PT, R7, R21, PT ;  /* 0x000000150700720c */ /* 0x000fe40003f84070 */
[----:B------:R-:W-:Y:S01]  /*6180*/  @!P6 IADD3 R17, R17, -R7, RZ ;  /* 0x800000071111e210 */ /* 0x000fe20007ffe0ff */
[----:B------:R-:W-:Y:S01]  /*6190*/  @!P1 IMAD.IADD R14, R14, 0x1, -R7 ;  /* 0x000000010e0e9824 */ /* 0x000fe200078e0a07 */
[C---:B------:R-:W-:Y:S02]  /*61a0*/  ISETP.GT.U32.AND P1, PT, R7.reuse, R20, PT ;  /* 0x000000140700720c */ /* 0x040fe40003f24070 */
[C---:B------:R-:W-:Y:S01]  /*61b0*/  ISETP.GT.U32.AND P6, PT, R7.reuse, R17, PT ;  /* 0x000000110700720c */ /* 0x040fe20003fc4070 */
[----:B------:R-:W-:Y:S01]  /*61c0*/  @!P3 IMAD.MOV R13, RZ, RZ, -R13 ;  /* 0x000000ffff0db224 */ /* 0x000fe200078e0a0d */
[----:B------:R-:W-:-:S05]  /*61d0*/  ISETP.GT.U32.AND P3, PT, R7, R18, PT ;  /* 0x000000120700720c */ /* 0x000fca0003f64070 */
[--C-:B------:R-:W-:Y:S01]  /*61e0*/  @!P4 IMAD.IADD R21, R21, 0x1, -R7.reuse ;  /* 0x000000011515c824 */ /* 0x100fe200078e0a07 */
[----:B----4-:R-:W-:Y:S02]  /*61f0*/  ISETP.GE.AND P4, PT, R213, RZ, PT ;  /* 0x000000ffd500720c */ /* 0x010fe40003f86270 */
[----:B------:R-:W4:Y:S01]  /*6200*/  LDL R213, [R1+0x3250] ;  /* 0x0032500001d57983 */ /* 0x000f220000100800 */
[--C-:B------:R-:W-:Y:S01]  /*6210*/  @!P1 IMAD.IADD R20, R20, 0x1, -R7.reuse ;  /* 0x0000000114149824 */ /* 0x100fe200078e0a07 */
[----:B------:R-:W-:Y:S01]  /*6220*/  ISETP.GE.AND P1, PT, R212, RZ, PT ;  /* 0x000000ffd400720c */ /* 0x000fe20003f26270 */
[--C-:B------:R-:W-:Y:S01]  /*6230*/  @!P6 IMAD.IADD R17, R17, 0x1, -R7.reuse ;  /* 0x000000011111e824 */ /* 0x100fe200078e0a07 */
[----:B------:R-:W4:Y:S01]  /*6240*/  LDL R212, [R1+0x324c] ;  /* 0x00324c0001d47983 */ /* 0x000f220000100800 */
[----:B------:R-:W-:Y:S01]  /*6250*/  @!P3 IMAD.IADD R18, R18, 0x1, -R7 ;  /* 0x000000011212b824 */ /* 0x000fe200078e0a07 */
[----:B------:R-:W-:-:S05]  /*6260*/  ISETP.GT.U32.AND P3, PT, R7, R24, PT ;  /* 0x000000180700720c */ /* 0x000fca0003f64070 */
[----:B------:R-:W-:Y:S01]  /*6270*/  @!P4 IMAD.MOV R17, RZ, RZ, -R17 ;  /* 0x000000ffff11c224 */ /* 0x000fe200078e0a11 */
[----:B------:R-:W-:Y:S01]  /*6280*/  ISETP.GT.U32.AND P4, PT, R7, R23, PT ;  /* 0x000000170700720c */ /* 0x000fe20003f84070 */
[----:B------:R-:W-:Y:S02]  /*6290*/  @!P5 IMAD.MOV R14, RZ, RZ, -R14 ;  /* 0x000000ffff0ed224 */ /* 0x000fe400078e0a0e */
[----:B------:R-:W-:Y:S01]  /*62a0*/  @!P2 IMAD.MOV R15, RZ, RZ, -R15 ;  /* 0x000000ffff0fa224 */ /* 0x000fe200078e0a0f */
[----:B------:R-:W-:Y:S01]  /*62b0*/  @!P1 IADD3 R16, -R16, RZ, RZ ;  /* 0x000000ff10109210 */ /* 0x000fe20007ffe1ff */
[----:B------:R-:W-:Y:S01]  /*62c0*/  STL [R1+0x36a8], R13 ;  /* 0x0036a80d01007387 */ /* 0x000fe20000100800 */
[----:B------:R-:W-:-:S03]  /*62d0*/  IADD3 R4, R248, 0xd0, RZ ;  /* 0x000000d0f8047810 */ /* 0x000fc60007ffe0ff */
[----:B------:R-:W-:Y:S01]  /*62e0*/  STL [R1+0x36ac], R14 ;  /* 0x0036ac0e01007387 */ /* 0x000fe20000100800 */
[----:B------:R-:W-:-:S03]  /*62f0*/  @!P3 IADD3 R24, R24, -R7, RZ ;  /* 0x800000071818b210 */ /* 0x000fc60007ffe0ff */
[----:B------:R-:W-:Y:S01]  /*6300*/  STL [R1+0x36b0], R15 ;  /* 0x0036b00f01007387 */ /* 0x000fe20000100800 */
[----:B------:R-:W-:-:S03]  /*6310*/  @!P4 IMAD.IADD R23, R23, 0x1, -R7 ;  /* 0x000000011717c824 */ /* 0x000fc600078e0a07 */
[----:B------:R-:W-:Y:S04]  /*6320*/  STL [R1+0x36b4], R16 ;  /* 0x0036b41001007387 */ /* 0x000fe80000100800 */
[----:B------:R-:W-:Y:S04]  /*6330*/  STL [R1+0x36bc], R17 ;  /* 0x0036bc1101007387 */ /* 0x000fe80000100800 */
[----:B------:R1:W-:Y:S01]  /*6340*/  STL [R1+0x35ec], R4 ;  /* 0x0035ec0401007387 */ /* 0x0003e20000100800 */
        /* <DEDUP_REMOVED lines=11> */
[-C--:B------:R-:W-:Y:S02]  /*6400*/  @!P2 IADD3 R20, R20, -R7.reuse, RZ ;  /* 0x800000071414a210 */ /* 0x080fe40007ffe0ff */
        /* <DEDUP_REMOVED lines=22> */
[----:B------:R-:W-:Y:S02]  /*6570*/  IABS R208, R4 ;  /* 0x0000000400d07213 */ /* 0x000fe40000000000 */
[----:B-1----:R-:W-:Y:S01]  /*6580*/  IADD3 R4, R248, 0xd1, RZ ;  /* 0x000000d1f8047810 */ /* 0x002fe20007ffe0ff */
        /* <DEDUP_REMOVED lines=34> */
[----:B------:R-:W-:Y:S01]  /*67b0*/  ISETP.GT.U32.AND P5, PT, R7, R34, PT ;  /* 0x000000220700720c */ /* 0x000fe20003fa4070 */
[----:B------:R-:W-:-:S04]  /*67c0*/  IMAD.HI.U32 R209, R5, R205, RZ ;  /* 0x000000cd05d17227 */ /* 0x000fc800078e00ff */
[----:B------:R-:W-:Y:S01]  /*67d0*/  @!P3 IMAD.MOV R27, RZ, RZ, -R27 ;  /* 0x000000ffff1bb224 */ /* 0x000fe200078e0a1b */
[----:B------:R-:W-:Y:S01]  /*67e0*/  ISETP.GT.U32.AND P3, PT, R7, R33, PT ;  /* 0x000000210700720c */ /* 0x000fe20003f64070 */
[----:B------:R-:W-:Y:S01]  /*67f0*/  @!P2 IMAD.MOV R24, RZ, RZ, -R24 ;  /* 0x000000ffff18a224 */ /* 0x000fe200078e0a18 */
[----:B------:R-:W-:Y:S01]  /*6800*/  IADD3 R3, -R209, RZ, RZ ;  /* 0x000000ffd1037210 */ /* 0x000fe20007ffe1ff */
        /* <DEDUP_REMOVED lines=51> */
[----:B------:R1:W-:Y:S04]  /*6b40*/  STL [R1+0x3704], R31 ;  /* 0x0037041f01007387 */ /* 0x0003e80000100800 */
        /* <DEDUP_REMOVED lines=15> */
[----:B------:R-:W-:-:S03]  /*6c40*/  @!P2 IMAD.MOV R33, RZ, RZ, -R33 ;  /* 0x000000ffff21a224 */ /* 0x000fc600078e0a21 */
[C---:B------:R-:W-:Y:S02]  /*6c50*/  ISETP.GT.U32.AND P6, PT, R7.reuse, R37, PT ;  /* 0x000000250700720c */ /* 0x040fe40003fc4070 */
[----:B------:R-:W-:-:S05]  /*6c60*/  ISETP.GT.U32.AND P2, PT, R7, R38, PT ;  /* 0x000000260700720c */ /* 0x000fca0003f44070 */
[--C-:B------:R-:W-:Y:S01]  /*6c70*/  @!P5 IMAD.IADD R41, R41, 0x1, -R7.reuse ;  /* 0x000000012929d824 */ /* 0x100fe200078e0a07 */
[----:B----4-:R-:W-:Y:S01]  /*6c80*/  ISETP.GE.AND P5, PT, R213, RZ, PT ;  /* 0x000000ffd500720c */ /* 0x010fe20003fa6270 */
[----:B------:R-:W-:Y:S01]  /*6c90*/  @!P3 IMAD.IADD R34, R34, 0x1, -R7 ;  /* 0x000000012222b824 */ /* 0x000fe200078e0a07 */
[----:B------:R-:W-:-:S03]  /*6ca0*/  ISETP.GT.U32.AND P3, PT, R7, R40, PT ;  /* 0x000000280700720c */ /* 0x000fc60003f64070 */
[--C-:B------:R-:W-:Y:S01]  /*6cb0*/  @!P6 IMAD.IADD R37, R37, 0x1, -R7.reuse ;  /* 0x000000012525e824 */ /* 0x100fe200078e0a07 */
[----:B------:R-:W-:Y:S01]  /*6cc0*/  IADD3 R9, R248, 0xd4, RZ ;  /* 0x000000d4f8097810 */ /* 0x000fe20007ffe0ff */
[----:B------:R-:W-:Y:S01]  /*6cd0*/  @!P2 IMAD.IADD R38, R38, 0x1, -R7 ;  /* 0x000000012626a824 */ /* 0x000fe200078e0a07 */
[C---:B------:R-:W-:Y:S01]  /*6ce0*/  ISETP.GT.U32.AND P2, PT, R7.reuse, R44, PT ;  /* 0x0000002c0700720c */ /* 0x040fe20003f44070 */
[----:B------:R-:W4:Y:S04]  /*6cf0*/  LDL R213, [R1+0x329c] ;  /* 0x00329c0001d57983 */ /* 0x000f280000100800 */
[----:B------:R-:W-:Y:S01]  /*6d00*/  @!P5 IMAD.MOV R37, RZ, RZ, -R37 ;  /* 0x000000ffff25d224 */ /* 0x000fe200078e0a25 */
[----:B------:R-:W-:Y:S01]  /*6d10*/  ISETP.GT.U32.AND P5, PT, R7, R43, PT ;  /* 0x0000002b0700720c */ /* 0x000fe20003fa4070 */
[--C-:B------:R-:W-:Y:S01]  /*6d20*/  @!P3 IMAD.IADD R40, R40, 0x1, -R7.reuse ;  /* 0x000000012828b824 */ /* 0x100fe200078e0a07 */
[----:B------:R-:W-:Y:S01]  /*6d30*/  ISETP.GE.AND P3, PT, R212, RZ, PT ;  /* 0x000000ffd400720c */ /* 0x000fe20003f66270 */
[----:B------:R-:W-:Y:S04]  /*6d40*/  STL [R1+0x35d4], R9 ;  /* 0x0035d40901007387 */ /* 0x000fe80000100800 */
[----:B------:R-:W-:Y:S01]  /*6d50*/  @!P2 IADD3 R44, R44, -R7, RZ ;  /* 0x800000072c2ca210 */ /* 0x000fe20007ffe0ff */
[----:B------:R-:W-:Y:S01]  /*6d60*/  @!P1 IMAD.MOV R34, RZ, RZ, -R34 ;  /* 0x000000ffff229224 */ /* 0x000fe200078e0a22 */
[----:B------:R-:W4:Y:S04]  /*6d70*/  LDL R8, [R1+0x32a4] ;  /* 0x0032a40001087983 */ /* 0x000f280000100800 */
[----:B------:R-:W-:-:S02]  /*6d80*/  @!P5 IMAD.IADD R43, R43, 0x1, -R7 ;  /* 0x000000012b2bd824 */ /* 0x000fc400078e0a07 */
[----:B------:R-:W-:Y:S02]  /*6d90*/  @!P3 IADD3 R36, -R36, RZ, RZ ;  /* 0x000000ff2424b210 */ /* 0x000fe40007ffe1ff */
        /* <DEDUP_REMOVED lines=8> */
[C---:B------:R-:W-:Y:S01]  /*6e20*/  ISETP.GT.U32.AND P1, PT, R7.reuse, R39, PT ;  /* 0x000000270700720c */ /* 0x040fe20003f24070 */
[----:B------:R-:W-:Y:S01]  /*6e30*/  @!P4 IMAD.MOV R35, RZ, RZ, -R35 ;  /* 0x000000ffff23c224 */ /* 0x000fe200078e0a23 */
[C---:B------:R-:W-:Y:S01]  /*6e40*/  ISETP.GT.U32.AND P4, PT, R7.reuse, R40, PT ;  /* 0x000000280700720c */ /* 0x040fe20003f84070 */
[----:B------:R-:W-:Y:S01]  /*6e50*/  @!P3 IMAD.MOV R38, RZ, RZ, -R38 ;  /* 0x000000ffff26b224 */ /* 0x000fe200078e0a26 */
[C---:B------:R-:W-:Y:S02]  /*6e60*/  ISETP.GT.U32.AND P3, PT, R7.reuse, R43, PT ;  /* 0x0000002b0700720c */ /* 0x040fe40003f64070 */
[----:B------:R-:W-:-:S07]  /*6e70*/  ISETP.GT.U32.AND P6, PT, R7, R42, PT ;  /* 0x0000002a0700720c */ /* 0x000fce0003fc4070 */
[----:B------:R-:W-:-:S04]  /*6e80*/  @!P1 IMAD.IADD R39, R39, 0x1, -R7 ;  /* 0x0000000127279824 */ /* 0x000fc800078e0a07 */
[----:B------:R-:W-:Y:S01]  /*6e90*/  @!P5 IMAD.MOV R39, RZ, RZ, -R39 ;  /* 0x000000ffff27d224 */ /* 0x000fe200078e0a27 */
[C---:B------:R-:W-:Y:S02]  /*6ea0*/  ISETP.GT.U32.AND P5, PT, R7.reuse, R44, PT ;  /* 0x0000002c0700720c */ /* 0x040fe40003fa4070 */
[-C--:B------:R-:W-:Y:S02]  /*6eb0*/  @!P4 IADD3 R40, R40, -R7.reuse, RZ ;  /* 0x800000072828c210 */ /* 0x080fe40007ffe0ff */
[----:B------:R-:W-:Y:S01]  /*6ec0*/  ISETP.GT.U32.AND P4, PT, R7, R46, PT ;  /* 0x0000002e0700720c */ /* 0x000fe20003f84070 */
[----:B------:R-:W-:Y:S01]  /*6ed0*/  @!P3 IMAD.IADD R43, R43, 0x1, -R7 ;  /* 0x000000012b2bb824 */ /* 0x000fe200078e0a07 */
[----:B------:R-:W-:Y:S02]  /*6ee0*/  @!P6 IADD3 R42, R42, -R7, RZ ;  /* 0x800000072a2ae210 */ /* 0x000fe40007ffe0ff */
[----:B------:R-:W-:-:S05]  /*6ef0*/  ISETP.GT.U32.AND P3, PT, R7, R49, PT ;  /* 0x000000310700720c */ /* 0x000fca0003f64070 */
[--C-:B------:R-:W-:Y:S01]  /*6f00*/  @!P5 IMAD.IADD R44, R44, 0x1, -R7.reuse ;  /* 0x000000012c2cd824 */ /* 0x100fe200078e0a07 */
[C---:B------:R-:W-:Y:S02]  /*6f10*/  ISETP.GT.U32.AND P5, PT, R7.reuse, R50, PT ;  /* 0x000000320700720c */ /* 0x040fe40003fa4070 */
[----:B------:R-:W-:Y:S01]  /*6f20*/  ISETP.GT.U32.AND P6, PT, R7, R42, PT ;  /* 0x0000002a0700720c */ /* 0x000fe20003fc4070 */
[----:B------:R-:W-:Y:S01]  /*6f30*/  @!P4 IMAD.IADD R46, R46, 0x1, -R7 ;  /* 0x000000012e2ec824 */ /* 0x000fe200078e0a07 */
[----:B------:R-:W-:Y:S02]  /*6f40*/  ISETP.GE.AND P4, PT, R247, RZ, PT ;  /* 0x000000fff700720c */ /* 0x000fe40003f86270 */
[----:B------:R-:W-:Y:S02]  /*6f50*/  IADD3 R247, R248, 0xd5, RZ ;  /* 0x000000d5f8f77810 */ /* 0x000fe40007ffe0ff */
[----:B------:R-:W-:-:S03]  /*6f60*/  @!P3 IADD3 R49, R49, -R7, RZ ;  /* 0x800000073131b210 */ /* 0x000fc60007ffe0ff */
[----:B------:R-:W-:Y:S02]  /*6f70*/  STL [R1+0x35b8], R247 ;  /* 0x0035b8f701007387 */ /* 0x000fe40000100800 */
[--C-:B------:R-:W-:Y:S02]  /*6f80*/  @!P5 IMAD.IADD R50, R50, 0x1, -R7.reuse ;  /* 0x000000013232d824 */ /* 0x100fe400078e0a07 */
[----:B------:R-:W-:-:S04]  /*6f90*/  @!P6 IMAD.IADD R42, R42, 0x1, -R7 ;  /* 0x000000012a2ae824 */ /* 0x000fc800078e0a07 */
[----:B------:R-:W-:Y:S01]  /*6fa0*/  @!P4 IMAD.MOV R42, RZ, RZ, -R42 ;  /* 0x000000ffff2ac224 */ /* 0x000fe200078e0a2a */
[----:B------:R-:W-:-:S13]  /*6fb0*/  ISETP.GT.U32.AND P4, PT, R7, R48, PT ;  /* 0x000000300700720c */ /* 0x000fda0003f84070 */
[----:B------:R-:W-:Y:S01]  /*6fc0*/  @!P4 IMAD.IADD R48, R48, 0x1, -R7 ;  /* 0x000000013030c824 */ /* 0x000fe200078e0a07 */
[----:B----4-:R-:W-:Y:S02]  /*6fd0*/  ISETP.GE.AND P4, PT, R2, RZ, PT ;  /* 0x000000ff0200720c */ /* 0x010fe40003f86270 */
[----:B------:R-:W4:Y:S01]  /*6fe0*/  LDL R2, [R1+0x32bc] ;  /* 0x0032bc0001027983 */ /* 0x000f220000100800 */
[----:B--2---:R-:W-:-:S03]  /*6ff0*/  ISETP.GE.AND P5, PT, R252, RZ, PT ;  /* 0x000000fffc00720c */ /* 0x004fc60003fa6270 */
[----:B------:R-:W2:Y:S01]  /*7000*/  LDL R252, [R1+0x32c4] ;  /* 0x0032c40001fc7983 */ /* 0x000ea20000100800 */
[----:B---3--:R-:W-:-:S03]  /*7010*/  ISETP.GE.AND P3, PT, R0, RZ, PT ;  /* 0x000000ff0000720c */ /* 0x008fc60003f66270 */
[----:B------:R-:W3:Y:S01]  /*7020*/  LDL R0, [R1+0x32c0] ;  /* 0x0032c00001007983 */ /* 0x000ee20000100800 */
[----:B------:R-:W-:-:S13]  /*7030*/  ISETP.GT.U32.AND P1, PT, R7, R45, PT ;  /* 0x0000002d0700720c */ /* 0x000fda0003f24070 */
[----:B------:R-:W-:Y:S01]  /*7040*/  @!P1 IMAD.IADD R45, R45, 0x1, -R7 ;  /* 0x000000012d2d9824 */ /* 0x000fe200078e0a07 */
[----:B------:R-:W-:-:S13]  /*7050*/  ISETP.GE.AND P1, PT, R213, RZ, PT ;  /* 0x000000ffd500720c */ /* 0x000fda0003f26270 */
[----:B------:R-:W-:Y:S02]  /*7060*/  @!P1 IADD3 R41, -R41, RZ, RZ ;  /* 0x000000ff29299210 */ /* 0x000fe40007ffe1ff */
[C---:B------:R-:W-:Y:S01]  /*7070*/  ISETP.GT.U32.AND P1, PT, R7.reuse, R46, PT ;  /* 0x0000002e0700720c */ /* 0x040fe20003f24070 */
[----:B------:R-:W-:Y:S01]  /*7080*/  @!P2 IMAD.MOV R40, RZ, RZ, -R40 ;  /* 0x000000ffff28a224 */ /* 0x000fe200078e0a28 */
[----:B------:R-:W-:-:S11]  /*7090*/  ISETP.GT.U32.AND P2, PT, R7, R45, PT ;  /* 0x0000002d0700720c */ /* 0x000fd60003f44070 */
[----:B------:R-:W-:Y:S01]  /*70a0*/  @!P1 IMAD.IADD R46, R46, 0x1, -R7 ;  /* 0x000000012e2e9824 */ /* 0x000fe200078e0a07 */
[----:B------:R-:W-:Y:S02]  /*70b0*/  ISETP.GE.AND P1, PT, R8, RZ, PT ;  /* 0x000000ff0800720c */ /* 0x000fe40003f26270 */
[----:B------:R-:W3:Y:S01]  /*70c0*/  LDL R8, [R1+0x32b8] ;  /* 0x0032b80001087983 */ /* 0x000ee20000100800 */
[----:B------:R-:W-:Y:S01]  /*70d0*/  @!P4 IMAD.MOV R44, RZ, RZ, -R44 ;  /* 0x000000ffff2cc224 */ /* 0x000fe200078e0a2c */
[C---:B------:R-:W-:Y:S02]  /*70e0*/  ISETP.GT.U32.AND P4, PT, R7.reuse, R49, PT ;  /* 0x000000310700720c */ /* 0x040fe40003f84070 */
[----:B------:R-:W-:-:S07]  /*70f0*/  ISETP.GT.U32.AND P6, PT, R7, R47, PT ;  /* 0x0000002f0700720c */ /* 0x000fce0003fc4070 */
[----:B------:R-:W-:Y:S01]  /*7100*/  @!P1 IMAD.MOV R43, RZ, RZ, -R43 ;  /* 0x000000ffff2b9224 */ /* 0x000fe200078e0a2b */
[----:B------:R-:W-:Y:S02]  /*7110*/  ISETP.GT.U32.AND P1, PT, R7, R48, PT ;  /* 0x000000300700720c */ /* 0x000fe40003f24070 */
[----:B------:R-:W-:Y:S02]  /*7120*/  @!P2 IADD3 R45, R45, -R7, RZ ;  /* 0x800000072d2da210 */ /* 0x000fe40007ffe0ff */
[----:B------:R-:W-:Y:S01]  /*7130*/  ISETP.GT.U32.AND P2, PT, R7, R51, PT ;  /* 0x000000330700720c */ /* 0x000fe20003f44070 */
[----:B------:R-:W-:Y:S01]  /*7140*/  @!P4 IMAD.IADD R49, R49, 0x1, -R7 ;  /* 0x000000013131c824 */ /* 0x000fe200078e0a07 */
[----:B------:R-:W-:Y:S02]  /*7150*/  @!P6 IADD3 R47, R47, -R7, RZ ;  /* 0x800000072f2fe210 */ /* 0x000fe40007ffe0ff */
[----:B------:R-:W-:-:S05]  /*7160*/  ISETP.GT.U32.AND P4, PT, R7, R55, PT ;  /* 0x000000370700720c */ /* 0x000fca0003f84070 */
[--C-:B------:R-:W-:Y:S01]  /*7170*/  @!P1 IMAD.IADD R48, R48, 0x1, -R7.reuse ;  /* 0x0000000130309824 */ /* 0x100fe200078e0a07 */
[C---:B------:R-:W-:Y:S02]  /*7180*/  ISETP.GT.U32.AND P1, PT, R7.reuse, R54, PT ;  /* 0x000000360700720c */ /* 0x040fe40003f24070 */
[----:B------:R-:W-:Y:S01]  /*7190*/  ISETP.GT.U32.AND P6, PT, R7, R47, PT ;  /* 0x0000002f0700720c */ /* 0x000fe20003fc4070 */
[--C-:B------:R-:W-:Y:S01]  /*71a0*/  @!P2 IMAD.IADD R51, R51, 0x1, -R7.reuse ;  /* 0x000000013333a824 */ /* 0x100fe200078e0a07 */
[----:B------:R-:W-:Y:S02]  /*71b0*/  ISETP.GE.AND P2, PT, R214, RZ, PT ;  /* 0x000000ffd600720c */ /* 0x000fe40003f46270 */
[----:B-1----:R-:W-:Y:S01]  /*71c0*/  IADD3 R31, R248, 0xd6, RZ ;  /* 0x000000d6f81f7810 */ /* 0x002fe20007ffe0ff */
[----:B------:R-:W-:-:S04]  /*71d0*/  @!P4 IMAD.IADD R55, R55, 0x1, -R7 ;  /* 0x000000013737c824 */ /* 0x000fc800078e0a07 */
[----:B------:R-:W-:Y:S02]  /*71e0*/  STL [R1+0x35ac], R31 ;  /* 0x0035ac1f01007387 */ /* 0x000fe40000100800 */
[----:B------:R-:W-:Y:S02]  /*71f0*/  @!P1 IADD3 R54, R54, -R7, RZ ;  /* 0x8000000736369210 */ /* 0x000fe40007ffe0ff */
        /* <DEDUP_REMOVED lines=10> */
[----:B------:R-:W-:Y:S01]  /*72a0*/  @!P3 IMAD.MOV R45, RZ, RZ, -R45 ;  /* 0x000000ffff2db224 */ /* 0x000fe200078e0a2d */
[----:B------:R-:W-:Y:S02]  /*72b0*/  @!P5 IADD3 R46, -R46, RZ, RZ ;  /* 0x000000ff2e2ed210 */ /* 0x000fe40007ffe1ff */
[C---:B------:R-:W-:Y:S02]  /*72c0*/  ISETP.GT.U32.AND P3, PT, R7.reuse, R50, PT ;  /* 0x000000320700720c */ /* 0x040fe40003f64070 */
[C---:B------:R-:W-:Y:S02]  /*72d0*/  ISETP.GT.U32.AND P5, PT, R7.reuse, R51, PT ;  /* 0x000000330700720c */ /* 0x040fe40003fa4070 */
[----:B------:R-:W-:-:S09]  /*72e0*/  ISETP.GT.U32.AND P6, PT, R7, R52, PT ;  /* 0x000000340700720c */ /* 0x000fd20003fc4070 */
[-C--:B------:R-:W-:Y:S02]  /*72f0*/  @!P3 IADD3 R50, R50, -R7.reuse, RZ ;  /* 0x800000073232b210 */ /* 0x080fe40007ffe0ff */
[----:B------:R-:W-:Y:S01]  /*7300*/  @!P5 IMAD.IADD R51, R51, 0x1, -R7 ;  /* 0x000000013333d824 */ /* 0x000fe200078e0a07 */
[----:B------:R-:W-:Y:S02]  /*7310*/  ISETP.GT.U32.AND P3, PT, R7, R56, PT ;  /* 0x000000380700720c */ /* 0x000fe40003f64070 */
[----:B------:R-:W-:-:S04]  /*7320*/  @!P6 IADD3 R52, R52, -R7, RZ ;  /* 0x800000073434e210 */ /* 0x000fc80007ffe0ff */
[----:B------:R-:W-:Y:S02]  /*7330*/  ISETP.GT.U32.AND P6, PT, R7, R52, PT ;  /* 0x000000340700720c */ /* 0x000fe40003fc4070 */
[----:B------:R-:W-:-:S05]  /*7340*/  ISETP.GE.AND P5, PT, R8, RZ, PT ;  /* 0x000000ff0800720c */ /* 0x000fca0003fa6270 */
[----:B------:R-:W-:Y:S01]  /*7350*/  @!P3 IMAD.IADD R56, R56, 0x1, -R7 ;  /* 0x000000013838b824 */ /* 0x000fe200078e0a07 */
[----:B------:R-:W-:-:S05]  /*7360*/  ISETP.GE.AND P3, PT, R215, RZ, PT ;  /* 0x000000ffd700720c */ /* 0x000fca0003f66270 */
[----:B------:R-:W-:Y:S02]  /*7370*/  @!P6 IMAD.IADD R52, R52, 0x1, -R7 ;  /* 0x000000013434e824 */ /* 0x000fe400078e0a07 */
[----:B------:R-:W-:Y:S01]  /*7380*/  @!P5 IMAD.MOV R48, RZ, RZ, -R48 ;  /* 0x000000ffff30d224 */ /* 0x000fe200078e0a30 */
[----:B------:R-:W-:-:S05]  /*7390*/  ISETP.GT.U32.AND P5, PT, R7, R53, PT ;  /* 0x000000350700720c */ /* 0x000fca0003fa4070 */
[----:B------:R-:W-:Y:S01]  /*73a0*/  @!P3 IMAD.MOV R52, RZ, RZ, -R52 ;  /* 0x000000ffff34b224 */ /* 0x000fe200078e0a34 */
[----:B------:R-:W-:-:S07]  /*73b0*/  ISETP.GT.U32.AND P3, PT, R7, R58, PT ;  /* 0x0000003a0700720c */ /* 0x000fce0003f64070 */
[----:B------:R-:W-:Y:S01]  /*73c0*/  @!P5 IMAD.IADD R53, R53, 0x1, -R7 ;  /* 0x000000013535d824 */ /* 0x000fe200078e0a07 */
[----:B------:R-:W-:Y:S02]  /*73d0*/  ISETP.GT.U32.AND P5, PT, R7, R59, PT ;  /* 0x0000003b0700720c */ /* 0x000fe40003fa4070 */
[----:B------:R-:W-:-:S03]  /*73e0*/  IADD3 R30, R248, 0xd7, RZ ;  /* 0x000000d7f81e7810 */ /* 0x000fc60007ffe0ff */
[----:B------:R-:W-:Y:S02]  /*73f0*/  @!P3 IMAD.IADD R58, R58, 0x1, -R7 ;  /* 0x000000013a3ab824 */ /* 0x000fe400078e0a07 */
[----:B------:R-:W-:Y:S01]  /*7400*/  STL [R1+0x35a4], R30 ;  /* 0x0035a41e01007387 */ /* 0x000fe20000100800 */
[----:B------:R-:W-:-:S05]  /*7410*/  @!P4 IADD3 R51, -R51, RZ, RZ ;  /* 0x000000ff3333c210 */ /* 0x000fca0007ffe1ff */
[----:B------:R-:W-:Y:S01]  /*7420*/  @!P5 IADD3 R59, R59, -R7, RZ ;  /* 0x800000073b3bd210 */ /* 0x000fe20007ffe0ff */
[----:B------:R-:W-:Y:S01]  /*7430*/  @!P2 IMAD.MOV R49, RZ, RZ, -R49 ;  /* 0x000000ffff31a224 */ /* 0x000fe200078e0a31 */
[----:B------:R-:W-:Y:S01]  /*7440*/  ISETP.GT.U32.AND P4, PT, R7, R56, PT ;  /* 0x000000380700720c */ /* 0x000fe20003f84070 */
[----:B------:R-:W3:-:S12]  /*7450*/  LDL R8, [R1+0x32dc] ;  /* 0x0032dc0001087983 */ /* 0x000ed80000100800 */
[----:B------:R-:W-:Y:S01]  /*7460*/  @!P4 IMAD.IADD R56, R56, 0x1, -R7 ;  /* 0x000000013838c824 */ /* 0x000fe200078e0a07 */
[----:B----4-:R-:W-:Y:S02]  /*7470*/  ISETP.GE.AND P4, PT, R2, RZ, PT ;  /* 0x000000ff0200720c */ /* 0x010fe40003f86270 */
        /* <DEDUP_REMOVED lines=13> */
[----:B------:R-:W-:Y:S02]  /*7550*/  ISETP.GT.U32.AND P3, PT, R7, R59, PT ;  /* 0x0000003b0700720c */ /* 0x000fe40003f64070 */
[----:B------:R-:W-:Y:S02]  /*7560*/  @!P1 IADD3 R55, R55, -R7, RZ ;  /* 0x8000000737379210 */ /* 0x000fe40007ffe0ff */
[C---:B------:R-:W-:Y:S02]  /*7570*/  ISETP.GT.U32.AND P2, PT, R7.reuse, R60, PT ;  /* 0x0000003c0700720c */ /* 0x040fe40003f44070 */
[----:B------:R-:W-:Y:S01]  /*7580*/  ISETP.GT.U32.AND P1, PT, R7, R61, PT ;  /* 0x0000003d0700720c */ /* 0x000fe20003f24070 */
[----:B------:R-:W-:Y:S01]  /*7590*/  @!P4 IMAD.IADD R58, R58, 0x1, -R7 ;  /* 0x000000013a3ac824 */ /* 0x000fe200078e0a07 */
[----:B------:R-:W-:Y:S02]  /*75a0*/  @!P6 IADD3 R57, R57, -R7, RZ ;  /* 0x800000073939e210 */ /* 0x000fe40007ffe0ff */
[----:B------:R-:W-:-:S03]  /*75b0*/  ISETP.GT.U32.AND P4, PT, R7, R64, PT ;  /* 0x000000400700720c */ /* 0x000fc60003f84070 */
[--C-:B------:R-:W-:Y:S01]  /*75c0*/  @!P3 IMAD.IADD R59, R59, 0x1, -R7.reuse ;  /* 0x000000013b3bb824 */ /* 0x100fe200078e0a07 */
[C---:B------:R-:W-:Y:S02]  /*75d0*/  ISETP.GT.U32.AND P3, PT, R7.reuse, R65, PT ;  /* 0x000000410700720c */ /* 0x040fe40003f64070 */
[----:B------:R-:W-:Y:S01]  /*75e0*/  ISETP.GT.U32.AND P6, PT, R7, R57, PT ;  /* 0x000000390700720c */ /* 0x000fe20003fc4070 */
[--C-:B------:R-:W-:Y:S01]  /*75f0*/  @!P2 IMAD.IADD R60, R60, 0x1, -R7.reuse ;  /* 0x000000013c3ca824 */ /* 0x100fe200078e0a07 */
[----:B------:R-:W-:Y:S01]  /*7600*/  ISETP.GE.AND P2, PT, R249, RZ, PT ;  /* 0x000000fff900720c */ /* 0x000fe20003f46270 */
[----:B------:R-:W-:Y:S01]  /*7610*/  @!P1 IMAD.IADD R61, R61, 0x1, -R7 ;  /* 0x000000013d3d9824 */ /* 0x000fe200078e0a07 */
[----:B------:R-:W-:Y:S02]  /*7620*/  ISETP.GE.AND P1, PT, R216, RZ, PT ;  /* 0x000000ffd800720c */ /* 0x000fe40003f26270 */
[----:B------:R-:W-:Y:S02]  /*7630*/  IADD3 R249, R248, 0xd8, RZ ;  /* 0x000000d8f8f97810 */ /* 0x000fe40007ffe0ff */
[----:B------:R-:W-:-:S03]  /*7640*/  @!P4 IADD3 R64, R64, -R7, RZ ;  /* 0x800000074040c210 */ /* 0x000fc60007ffe0ff */
[--C-:B------:R-:W-:Y:S01]  /*7650*/  @!P3 IMAD.IADD R65, R65, 0x1, -R7.reuse ;  /* 0x000000014141b824 */ /* 0x100fe200078e0a07 */
[----:B------:R-:W-:Y:S01]  /*7660*/  STL [R1+0x3598], R249 ;  /* 0x003598f901007387 */ /* 0x000fe20000100800 */
        /* <DEDUP_REMOVED lines=21> */
[C---:B------:R-:W-:Y:S02]  /*77c0*/  ISETP.GT.U32.AND P2, PT, R7.reuse, R63, PT ;  /* 0x0000003f0700720c */ /* 0x040fe40003f44070 */
[-C--:B------:R-:W-:Y:S02]  /*77d0*/  @!P5 IADD3 R60, R60, -R7.reuse, RZ ;  /* 0x800000073c3cd210 */ /* 0x080fe40007ffe0ff */
[C---:B------:R-:W-:Y:S01]  /*77e0*/  ISETP.GT.U32.AND P5, PT, R7.reuse, R66, PT ;  /* 0x000000420700720c */ /* 0x040fe20003fa4070 */
[----:B------:R-:W-:Y:S01]  /*77f0*/  @!P1 IMAD.IADD R64, R64, 0x1, -R7 ;  /* 0x0000000140409824 */ /* 0x000fe200078e0a07 */
[----:B------:R-:W-:Y:S02]  /*7800*/  @!P6 IADD3 R62, R62, -R7, RZ ;  /* 0x800000073e3ee210 */ /* 0x000fe40007ffe0ff */
[----:B------:R-:W-:-:S05]  /*7810*/  ISETP.GT.U32.AND P1, PT, R7, R70, PT ;  /* 0x000000460700720c */ /* 0x000fca0003f24070 */
[--C-:B------:R-:W-:Y:S01]  /*7820*/  @!P2 IMAD.IADD R63, R63, 0x1, -R7.reuse ;  /* 0x000000013f3fa824 */ /* 0x100fe200078e0a07 */
[C---:B------:R-:W-:Y:S02]  /*7830*/  ISETP.GT.U32.AND P2, PT, R7.reuse, R69, PT ;  /* 0x000000450700720c */ /* 0x040fe40003f44070 */
[----:B------:R-:W-:Y:S01]  /*7840*/  ISETP.GT.U32.AND P6, PT, R7, R62, PT ;  /* 0x0000003e0700720c */ /* 0x000fe20003fc4070 */
[--C-:B------:R-:W-:Y:S01]  /*7850*/  @!P5 IMAD.IADD R66, R66, 0x1, -R7.reuse ;  /* 0x000000014242d824 */ /* 0x100fe200078e0a07 */
[----:B------:R-:W-:Y:S02]  /*7860*/  IABS R210, R4 ;  /* 0x0000000400d27213 */ /* 0x000fe40000000000 */
[----:B------:R-:W-:Y:S02]  /*7870*/  ISETP.GE.AND P5, PT, R217, RZ, PT ;  /* 0x000000ffd900720c */ /* 0x000fe40003fa6270 */
[----:B------:R-:W-:Y:S01]  /*7880*/  IADD3 R4, R248, 0xd9, RZ ;  /* 0x000000d9f8047810 */ /* 0x000fe20007ffe0ff */
[----:B------:R-:W-:-:S04]  /*7890*/  @!P1 IMAD.IADD R70, R70, 0x1, -R7 ;  /* 0x0000000146469824 */ /* 0x000fc800078e0a07 */
[----:B------:R-:W-:Y:S01]  /*78a0*/  @!P2 IADD3 R69, R69, -R7, RZ ;  /* 0x800000074545a210 */ /* 0x000fe20007ffe0ff */
[----:B------:R1:W-:Y:S01]  /*78b0*/  STL [R1+0x358c], R4 ;  /* 0x00358c0401007387 */ /* 0x0003e20000100800 */
        /* <DEDUP_REMOVED lines=33> */
[----:B-1----:R-:W-:Y:S01]  /*7ad0*/  IADD3 R4, R248, 0xda, RZ ;  /* 0x000000daf8047810 */ /* 0x002fe20007ffe0ff */
        /* <DEDUP_REMOVED lines=35> */
[----:B------:R-:W-:Y:S01]  /*7d10*/  IADD3 R29, R248, 0xdb, RZ ;  /* 0x000000dbf81d7810 */ /* 0x000fe20007ffe0ff */
        /* <DEDUP_REMOVED lines=90> */
[----:B------:R-:W-:Y:S02]  /*82c0*/  @!P5 IADD3 R85, R85, -R7, RZ ;  /* 0x800000075555d210 */ /* 0x000fe40007ffe0ff */
[----:B------:R-:W-:Y:S01]  /*82d0*/  @!P2 IMAD.IADD R86, R86, 0x1, -R7 ;  /* 0x000000015656a824 */ /* 0x000fe200078e0a07 */
[----:B------:R-:W-:Y:S02]  /*82e0*/  ISETP.GT.U32.AND P5, PT, R7, R91, PT ;  /* 0x0000005b0700720c */ /* 0x000fe40003fa4070 */
[----:B------:R-:W-:Y:S02]  /*82f0*/  ISETP.GE.AND P2, PT, R8, RZ, PT ;  /* 0x000000ff0800720c */ /* 0x000fe40003f46270 */
[----:B------:R-:W-:-:S04]  /*8300*/  @!P6 IADD3 R87, R87, -R7, RZ ;  /* 0x800000075757e210 */ /* 0x000fc80007ffe0ff */
[----:B------:R-:W-:-:S05]  /*8310*/  ISETP.GT.U32.AND P6, PT, R7, R87, PT ;  /* 0x000000570700720c */ /* 0x000fca0003fc4070 */
[----:B------:R-:W-:Y:S01]  /*8320*/  @!P5 IMAD.IADD R91, R91, 0x1, -R7 ;  /* 0x000000015b5bd824 */ /* 0x000fe200078e0a07 */
[----:B------:R-:W-:Y:S01]  /*8330*/  ISETP.GE.AND P5, PT, R222, RZ, PT ;  /* 0x000000ffde00720c */ /* 0x000fe20003fa6270 */
[----:B------:R-:W-:Y:S01]  /*8340*/  @!P2 IMAD.MOV R83, RZ, RZ, -R83 ;  /* 0x000000ffff53a224 */ /* 0x000fe200078e0a53 */
[----:B------:R-:W-:-:S05]  /*8350*/  ISETP.GT.U32.AND P2, PT, R7, R88, PT ;  /* 0x000000580700720c */ /* 0x000fca0003f44070 */
[----:B------:R-:W-:-:S06]  /*8360*/  @!P6 IMAD.IADD R87, R87, 0x1, -R7 ;  /* 0x000000015757e824 */ /* 0x000fcc00078e0a07 */
[----:B------:R-:W-:Y:S01]  /*8370*/  @!P5 IMAD.MOV R87, RZ, RZ, -R87 ;  /* 0x000000ffff57d224 */ /* 0x000fe200078e0a57 */
[C---:B------:R-:W-:Y:S01]  /*8380*/  ISETP.GT.U32.AND P5, PT, R7.reuse, R93, PT ;  /* 0x0000005d0700720c */ /* 0x040fe20003fa4070 */
[----:B------:R-:W-:Y:S01]  /*8390*/  @!P2 IMAD.IADD R88, R88, 0x1, -R7 ;  /* 0x000000015858a824 */ /* 0x000fe200078e0a07 */
[----:B------:R-:W-:Y:S02]  /*83a0*/  ISETP.GT.U32.AND P2, PT, R7, R94, PT ;  /* 0x0000005e0700720c */ /* 0x000fe40003f44070 */
[----:B------:R-:W-:-:S05]  /*83b0*/  IADD3 R13, R248, 0xde, RZ ;  /* 0x000000def80d7810 */ /* 0x000fca0007ffe0ff */
[----:B------:R-:W-:Y:S04]  /*83c0*/  STL [R1+0x3538], R13 ;  /* 0x0035380d01007387 */ /* 0x000fe80000100800 */
[----:B------:R-:W-:Y:S02]  /*83d0*/  @!P5 IMAD.IADD R93, R93, 0x1, -R7 ;  /* 0x000000015d5dd824 */ /* 0x000fe400078e0a07 */
[----:B------:R-:W-:Y:S02]  /*83e0*/  @!P2 IADD3 R94, R94, -R7, RZ ;  /* 0x800000075e5ea210 */ /* 0x000fe40007ffe0ff */
[----:B------:R-:W-:Y:S02]  /*83f0*/  @!P3 IADD3 R86, -R86, RZ, RZ ;  /* 0x000000ff5656b210 */ /* 0x000fe40007ffe1ff */
        /* <DEDUP_REMOVED lines=9> */
[C---:B------:R-:W-:Y:S02]  /*8490*/  ISETP.GT.U32.AND P4, PT, R7.reuse, R90, PT ;  /* 0x0000005a0700720c */ /* 0x040fe40003f84070 */
[C---:B------:R-:W-:Y:S01]  /*84a0*/  ISETP.GT.U32.AND P6, PT, R7.reuse, R92, PT ;  /* 0x0000005c0700720c */ /* 0x040fe20003fc4070 */
[----:B------:R-:W-:Y:S01]  /*84b0*/  @!P1 IMAD.MOV R84, RZ, RZ, -R84 ;  /* 0x000000ffff549224 */ /* 0x000fe200078e0a54 */
[----:B------:R-:W-:-:S09]  /*84c0*/  ISETP.GT.U32.AND P1, PT, R7, R89, PT ;  /* 0x000000590700720c */ /* 0x000fd20003f24070 */
[-C--:B------:R-:W-:Y:S02]  /*84d0*/  @!P4 IADD3 R90, R90, -R7.reuse, RZ ;  /* 0x800000075a5ac210 */ /* 0x080fe40007ffe0ff */
[----:B------:R-:W-:Y:S02]  /*84e0*/  ISETP.GT.U32.AND P4, PT, R7, R96, PT ;  /* 0x000000600700720c */ /* 0x000fe40003f84070 */
[----:B------:R-:W-:Y:S01]  /*84f0*/  @!P6 IADD3 R92, R92, -R7, RZ ;  /* 0x800000075c5ce210 */ /* 0x000fe20007ffe0ff */
[----:B------:R-:W-:-:S03]  /*8500*/  @!P3 IMAD.MOV R88, RZ, RZ, -R88 ;  /* 0x000000ffff58b224 */ /* 0x000fc600078e0a58 */
[C---:B------:R-:W-:Y:S02]  /*8510*/  ISETP.GT.U32.AND P6, PT, R7.reuse, R92, PT ;  /* 0x0000005c0700720c */ /* 0x040fe40003fc4070 */
[----:B------:R-:W-:-:S05]  /*8520*/  ISETP.GT.U32.AND P3, PT, R7, R93, PT ;  /* 0x0000005d0700720c */ /* 0x000fca0003f64070 */
[--C-:B------:R-:W-:Y:S01]  /*8530*/  @!P4 IMAD.IADD R96, R96, 0x1, -R7.reuse ;  /* 0x000000016060c824 */ /* 0x100fe200078e0a07 */
[----:B------:R-:W-:Y:S01]  /*8540*/  ISETP.GE.AND P4, PT, R223, RZ, PT ;  /* 0x000000ffdf00720c */ /* 0x000fe20003f86270 */
[----:B------:R-:W-:Y:S01]  /*8550*/  @!P1 IMAD.IADD R89, R89, 0x1, -R7 ;  /* 0x0000000159599824 */ /* 0x000fe200078e0a07 */
[----:B------:R-:W-:-:S03]  /*8560*/  ISETP.GT.U32.AND P1, PT, R7, R95, PT ;  /* 0x0000005f0700720c */ /* 0x000fc60003f24070 */
[--C-:B------:R-:W-:Y:S02]  /*8570*/  @!P6 IMAD.IADD R92, R92, 0x1, -R7.reuse ;  /* 0x000000015c5ce824 */ /* 0x100fe400078e0a07 */
[----:B------:R-:W-:Y:S01]  /*8580*/  @!P3 IMAD.IADD R93, R93, 0x1, -R7 ;  /* 0x000000015d5db824 */ /* 0x000fe200078e0a07 */
[----:B------:R-:W-:-:S05]  /*8590*/  ISETP.GT.U32.AND P3, PT, R7, R99, PT ;  /* 0x000000630700720c */ /* 0x000fca0003f64070 */
[----:B------:R-:W-:Y:S01]  /*85a0*/  @!P4 IMAD.MOV R92, RZ, RZ, -R92 ;  /* 0x000000ffff5cc224 */ /* 0x000fe200078e0a5c */
[----:B------:R-:W-:Y:S01]  /*85b0*/  ISETP.GT.U32.AND P4, PT, R7, R98, PT ;  /* 0x000000620700720c */ /* 0x000fe20003f84070 */
[----:B------:R-:W-:Y:S01]  /*85c0*/  @!P1 IMAD.IADD R95, R95, 0x1, -R7 ;  /* 0x000000015f5f9824 */ /* 0x000fe200078e0a07 */
[----:B------:R-:W-:Y:S02]  /*85d0*/  ISETP.GE.AND P1, PT, R250, RZ, PT ;  /* 0x000000fffa00720c */ /* 0x000fe40003f26270 */
[----:B------:R-:W-:-:S03]  /*85e0*/  IADD3 R250, R248, 0xdf, RZ ;  /* 0x000000dff8fa7810 */ /* 0x000fc60007ffe0ff */
[----:B------:R-:W-:Y:S02]  /*85f0*/  @!P3 IADD3 R99, R99, -R7, RZ ;  /* 0x800000076363b210 */ /* 0x000fe40007ffe0ff */
[----:B------:R-:W-:Y:S04]  /*8600*/  STL [R1+0x3534], R250 ;  /* 0x003534fa01007387 */ /* 0x000fe80000100800 */
[----:B------:R-:W-:Y:S01]  /*8610*/  @!P4 IMAD.IADD R98, R98, 0x1, -R7 ;  /* 0x000000016262c824 */ /* 0x000fe200078e0a07 */
[----:B------:R-:W3:Y:S01]  /*8620*/  LDL R8, [R1+0x337c] ;  /* 0x00337c0001087983 */ /* 0x000ee20000100800 */
        /* <DEDUP_REMOVED lines=10> */
[C---:B------:R-:W-:Y:S01]  /*86d0*/  ISETP.GT.U32.AND P5, PT, R7.reuse, R94, PT ;  /* 0x0000005e0700720c */ /* 0x040fe20003fa4070 */
[----:B------:R-:W-:Y:S01]  /*86e0*/  @!P2 IMAD.MOV R90, RZ, RZ, -R90 ;  /* 0x000000ffff5aa224 */ /* 0x000fe200078e0a5a */
[C---:B------:R-:W-:Y:S01]  /*86f0*/  ISETP.GT.U32.AND P2, PT, R7.reuse, R95, PT ;  /* 0x0000005f0700720c */ /* 0x040fe20003f44070 */
[----:B------:R-:W-:Y:S01]  /*8700*/  @!P1 IMAD.MOV R93, RZ, RZ, -R93 ;  /* 0x000000ffff5d9224 */ /* 0x000fe200078e0a5d */
[C---:B------:R-:W-:Y:S02]  /*8710*/  ISETP.GT.U32.AND P1, PT, R7.reuse, R98, PT ;  /* 0x000000620700720c */ /* 0x040fe40003f24070 */
[----:B------:R-:W-:-:S07]  /*8720*/  ISETP.GT.U32.AND P6, PT, R7, R97, PT ;  /* 0x000000610700720c */ /* 0x000fce0003fc4070 */
[----:B------:R-:W-:Y:S01]  /*8730*/  @!P5 IMAD.IADD R94, R94, 0x1, -R7 ;  /* 0x000000015e5ed824 */ /* 0x000fe200078e0a07 */
[----:B------:R-:W-:-:S03]  /*8740*/  ISETP.GT.U32.AND P5, PT, R7, R100, PT ;  /* 0x000000640700720c */ /* 0x000fc60003fa4070 */
[----:B------:R-:W-:Y:S01]  /*8750*/  @!P4 IMAD.MOV R94, RZ, RZ, -R94 ;  /* 0x000000ffff5ec224 */ /* 0x000fe200078e0a5e */
[----:B------:R-:W-:Y:S02]  /*8760*/  ISETP.GT.U32.AND P4, PT, R7, R99, PT ;  /* 0x000000630700720c */ /* 0x000fe40003f84070 */
[----:B------:R-:W-:Y:S02]  /*8770*/  @!P2 IADD3 R95, R95, -R7, RZ ;  /* 0x800000075f5fa210 */ /* 0x000fe40007ffe0ff */
[----:B------:R-:W-:-:S05]  /*8780*/  ISETP.GT.U32.AND P2, PT, R7, R101, PT ;  /* 0x000000650700720c */ /* 0x000fca0003f44070 */
[--C-:B------:R-:W-:Y:S01]  /*8790*/  @!P5 IMAD.IADD R100, R100, 0x1, -R7.reuse ;  /* 0x000000016464d824 */ /* 0x100fe200078e0a07 */
[----:B------:R-:W-:Y:S01]  /*87a0*/  ISETP.GE.AND P5, PT, R251, RZ, PT ;  /* 0x000000fffb00720c */ /* 0x000fe20003fa6270 */
[--C-:B------:R-:W-:Y:S01]  /*87b0*/  @!P1 IMAD.IADD R98, R98, 0x1, -R7.reuse ;  /* 0x0000000162629824 */ /* 0x100fe200078e0a07 */
[----:B------:R-:W-:Y:S01]  /*87c0*/  @!P6 IADD3 R97, R97, -R7, RZ ;  /* 0x800000076161e210 */ /* 0x000fe20007ffe0ff */
[--C-:B------:R-:W-:Y:S01]  /*87d0*/  @!P4 IMAD.IADD R99, R99, 0x1, -R7.reuse ;  /* 0x000000016363c824 */ /* 0x100fe200078e0a07 */
[C---:B------:R-:W-:Y:S02]  /*87e0*/  ISETP.GT.U32.AND P1, PT, R7.reuse, R104, PT ;  /* 0x000000680700720c */ /* 0x040fe40003f24070 */
[----:B------:R-:W-:Y:S01]  /*87f0*/  ISETP.GT.U32.AND P4, PT, R7, R105, PT ;  /* 0x000000690700720c */ /* 0x000fe20003f84070 */
[----:B------:R-:W-:Y:S01]  /*8800*/  @!P2 IMAD.IADD R101, R101, 0x1, -R7 ;  /* 0x000000016565a824 */ /* 0x000fe200078e0a07 */
[----:B------:R-:W-:Y:S02]  /*8810*/  ISETP.GT.U32.AND P6, PT, R7, R97, PT ;  /* 0x000000610700720c */ /* 0x000fe40003fc4070 */
[----:B------:R-:W-:-:S02]  /*8820*/  ISETP.GE.AND P2, PT, R224, RZ, PT ;  /* 0x000000ffe000720c */ /* 0x000fc40003f46270 */
[----:B------:R-:W-:Y:S02]  /*8830*/  IADD3 R251, R248, 0xe0, RZ ;  /* 0x000000e0f8fb7810 */ /* 0x000fe40007ffe0ff */
[----:B------:R-:W-:Y:S02]  /*8840*/  @!P5 IADD3 R96, -R96, RZ, RZ ;  /* 0x000000ff6060d210 */ /* 0x000fe40007ffe1ff */
[----:B------:R-:W-:Y:S01]  /*8850*/  ISETP.GT.U32.AND P5, PT, R7, R101, PT ;  /* 0x000000650700720c */ /* 0x000fe20003fa4070 */
[----:B------:R-:W-:Y:S01]  /*8860*/  STL [R1+0x3520], R251 ;  /* 0x003520fb01007387 */ /* 0x000fe20000100800 */
[----:B------:R-:W-:Y:S01]  /*8870*/  @!P1 IADD3 R104, R104, -R7, RZ ;  /* 0x8000000768689210 */ /* 0x000fe20007ffe0ff */
[--C-:B------:R-:W-:Y:S02]  /*8880*/  @!P4 IMAD.IADD R105, R105, 0x1, -R7.reuse ;  /* 0x000000016969c824 */ /* 0x100fe400078e0a07 */
[----:B------:R-:W-:-:S04]  /*8890*/  @!P6 IMAD.IADD R97, R97, 0x1, -R7 ;  /* 0x000000016161e824 */ /* 0x000fc800078e0a07 */
[----:B------:R-:W-:Y:S01]  /*88a0*/  @!P2 IMAD.MOV R97, RZ, RZ, -R97 ;  /* 0x000000ffff61a224 */ /* 0x000fe200078e0a61 */
[----:B------:R-:W-:-:S03]  /*88b0*/  ISETP.GT.U32.AND P2, PT, R7, R103, PT ;  /* 0x000000670700720c */ /* 0x000fc60003f44070 */
[--C-:B------:R-:W-:Y:S01]  /*88c0*/  @!P5 IMAD.IADD R101, R101, 0x1, -R7.reuse ;  /* 0x000000016565d824 */ /* 0x100fe200078e0a07 */
[----:B------:R-:W-:Y:S02]  /*88d0*/  ISETP.GE.AND P5, PT, R8, RZ, PT ;  /* 0x000000ff0800720c */ /* 0x000fe40003fa6270 */
[----:B------:R-:W3:Y:S07]  /*88e0*/  LDL R8, [R1+0x3394] ;  /* 0x0033940001087983 */ /* 0x000eee0000100800 */
[----:B------:R-:W-:Y:S01]  /*88f0*/  @!P2 IMAD.IADD R103, R103, 0x1, -R7 ;  /* 0x000000016767a824 */ /* 0x000fe200078e0a07 */
[----:B----4-:R-:W-:-:S02]  /*8900*/  ISETP.GE.AND P2, PT, R2, RZ, PT ;  /* 0x000000ff0200720c */ /* 0x010fc40003f46270 */
        /* <DEDUP_REMOVED lines=12> */
[----:B------:R-:W-:Y:S02]  /*89d0*/  @!P3 IADD3 R100, R100, -R7, RZ ;  /* 0x800000076464b210 */ /* 0x000fe40007ffe0ff */
[----:B------:R-:W-:Y:S01]  /*89e0*/  ISETP.GT.U32.AND P3, PT, R7, R106, PT ;  /* 0x0000006a0700720c */ /* 0x000fe20003f64070 */
[--C-:B------:R-:W-:Y:S01]  /*89f0*/  @!P5 IMAD.IADD R103, R103, 0x1, -R7.reuse ;  /* 0x000000016767d824 */ /* 0x100fe200078e0a07 */
[C---:B------:R-:W-:Y:S01]  /*8a00*/  ISETP.GT.U32.AND P5, PT, R7.reuse, R109, PT ;  /* 0x0000006d0700720c */ /* 0x040fe20003fa4070 */
[----:B------:R-:W-:Y:S01]  /*8a10*/  @!P2 IMAD.IADD R104, R104, 0x1, -R7 ;  /* 0x000000016868a824 */ /* 0x000fe200078e0a07 */
[----:B------:R-:W-:Y:S02]  /*8a20*/  @!P6 IADD3 R102, R102, -R7, RZ ;  /* 0x800000076666e210 */ /* 0x000fe40007ffe0ff */
[C---:B------:R-:W-:Y:S02]  /*8a30*/  ISETP.GT.U32.AND P2, PT, R7.reuse, R110, PT ;  /* 0x0000006e0700720c */ /* 0x040fe40003f44070 */
[----:B------:R-:W-:-:S05]  /*8a40*/  ISETP.GT.U32.AND P6, PT, R7, R102, PT ;  /* 0x000000660700720c */ /* 0x000fca0003fc4070 */
[--C-:B------:R-:W-:Y:S01]  /*8a50*/  @!P3 IMAD.IADD R106, R106, 0x1, -R7.reuse ;  /* 0x000000016a6ab824 */ /* 0x100fe200078e0a07 */
[----:B------:R-:W-:Y:S02]  /*8a60*/  ISETP.GE.AND P3, PT, R225, RZ, PT ;  /* 0x000000ffe100720c */ /* 0x000fe40003f66270 */
[----:B------:R-:W-:Y:S02]  /*8a70*/  @!P4 IADD3 R101, -R101, RZ, RZ ;  /* 0x000000ff6565c210 */ /* 0x000fe40007ffe1ff */
[----:B------:R-:W-:Y:S02]  /*8a80*/  ISETP.GT.U32.AND P4, PT, R7, R106, PT ;  /* 0x0000006a0700720c */ /* 0x000fe40003f84070 */
[----:B------:R-:W-:Y:S01]  /*8a90*/  IADD3 R27, R248, 0xe1, RZ ;  /* 0x000000e1f81b7810 */ /* 0x000fe20007ffe0ff */
[----:B------:R-:W-:Y:S01]  /*8aa0*/  @!P2 IMAD.IADD R110, R110, 0x1, -R7 ;  /* 0x000000016e6ea824 */ /* 0x000fe200078e0a07 */
[----:B------:R-:W-:-:S03]  /*8ab0*/  @!P5 IADD3 R109, R109, -R7, RZ ;  /* 0x800000076d6dd210 */ /* 0x000fc60007ffe0ff */
[----:B------:R-:W-:Y:S01]  /*8ac0*/  STL [R1+0x351c], R27 ;  /* 0x00351c1b01007387 */ /* 0x000fe20000100800 */
[----:B------:R-:W-:-:S04]  /*8ad0*/  @!P6 IMAD.IADD R102, R102, 0x1, -R7 ;  /* 0x000000016666e824 */ /* 0x000fc800078e0a07 */
[----:B------:R-:W-:Y:S01]  /*8ae0*/  @!P3 IMAD.MOV R102, RZ, RZ, -R102 ;  /* 0x000000ffff66b224 */ /* 0x000fe200078e0a66 */
[----:B------:R-:W-:Y:S01]  /*8af0*/  ISETP.GT.U32.AND P3, PT, R7, R108, PT ;  /* 0x0000006c0700720c */ /* 0x000fe20003f64070 */
[--C-:B------:R-:W-:Y:S01]  /*8b00*/  @!P4 IMAD.IADD R106, R106, 0x1, -R7.reuse ;  /* 0x000000016a6ac824 */ /* 0x100fe200078e0a07 */
[----:B------:R-:W-:Y:S02]  /*8b10*/  ISETP.GE.AND P4, PT, R8, RZ, PT ;  /* 0x000000ff0800720c */ /* 0x000fe40003f86270 */
[----:B------:R-:W3:Y:S09]  /*8b20*/  LDL R8, [R1+0x33a8] ;  /* 0x0033a80001087983 */ /* 0x000ef20000100800 */
        /* <DEDUP_REMOVED lines=15> */
[C---:B------:R-:W-:Y:S01]  /*8c20*/  ISETP.GT.U32.AND P1, PT, R7.reuse, R111, PT ;  /* 0x0000006f0700720c */ /* 0x040fe20003f24070 */
[--C-:B------:R-:W-:Y:S01]  /*8c30*/  @!P4 IMAD.IADD R108, R108, 0x1, -R7.reuse ;  /* 0x000000016c6cc824 */ /* 0x100fe200078e0a07 */
[----:B------:R-:W-:Y:S01]  /*8c40*/  ISETP.GT.U32.AND P4, PT, R7, R114, PT ;  /* 0x000000720700720c */ /* 0x000fe20003f84070 */
[----:B------:R-:W-:Y:S01]  /*8c50*/  @!P3 IMAD.IADD R109, R109, 0x1, -R7 ;  /* 0x000000016d6db824 */ /* 0x000fe200078e0a07 */
[----:B------:R-:W-:Y:S02]  /*8c60*/  @!P6 IADD3 R107, R107, -R7, RZ ;  /* 0x800000076b6be210 */ /* 0x000fe40007ffe0ff */
[C---:B------:R-:W-:Y:S02]  /*8c70*/  ISETP.GT.U32.AND P3, PT, R7.reuse, R115, PT ;  /* 0x000000730700720c */ /* 0x040fe40003f64070 */
[----:B------:R-:W-:-:S05]  /*8c80*/  ISETP.GT.U32.AND P6, PT, R7, R107, PT ;  /* 0x0000006b0700720c */ /* 0x000fca0003fc4070 */
[--C-:B------:R-:W-:Y:S01]  /*8c90*/  @!P1 IMAD.IADD R111, R111, 0x1, -R7.reuse ;  /* 0x000000016f6f9824 */ /* 0x100fe200078e0a07 */
[----:B------:R-:W-:Y:S02]  /*8ca0*/  IABS R218, R4 ;  /* 0x0000000400da7213 */ /* 0x000fe40000000000 */
[----:B------:R-:W-:Y:S02]  /*8cb0*/  ISETP.GE.AND P1, PT, R226, RZ, PT ;  /* 0x000000ffe200720c */ /* 0x000fe40003f26270 */
[----:B------:R-:W-:Y:S02]  /*8cc0*/  @!P2 IADD3 R106, -R106, RZ, RZ ;  /* 0x000000ff6a6aa210 */ /* 0x000fe40007ffe1ff */
[----:B------:R-:W-:Y:S02]  /*8cd0*/  ISETP.GT.U32.AND P2, PT, R7, R111, PT ;  /* 0x0000006f0700720c */ /* 0x000fe40003f44070 */
[----:B-1----:R-:W-:Y:S01]  /*8ce0*/  IADD3 R4, R248, 0xe2, RZ ;  /* 0x000000e2f8047810 */ /* 0x002fe20007ffe0ff */
        /* <DEDUP_REMOVED lines=434> */
[----:B------:R1:W-:Y:S01]  /*a810*/  STL [R1+0x3458], R12 ;  /* 0x0034580c01007387 */ /* 0x0003e20000100800 */
[----:B------:R-:W-:-:S04]  /*a820*/  @!P6 IMAD.IADD R167, R167, 0x1, -R7 ;  /* 0x00000001a7a7e824 */ /* 0x000fc800078e0a07 */
[----:B------:R-:W-:Y:S01]  /*a830*/  @!P4 IMAD.MOV R167, RZ, RZ, -R167 ;  /* 0x000000ffffa7c224 */ /* 0x000fe200078e0aa7 */
[----:B------:R-:W-:Y:S01]  /*a840*/  ISETP.GT.U32.AND P4, PT, R7, R173, PT ;  /* 0x000000ad0700720c */ /* 0x000fe20003f84070 */
[--C-:B------:R-:W-:Y:S01]  /*a850*/  @!P1 IMAD.IADD R171, R171, 0x1, -R7.reuse ;  /* 0x00000001abab9824 */ /* 0x100fe200078e0a07 */
[----:B------:R-:W-:Y:S02]  /*a860*/  ISETP.GE.AND P1, PT, R8, RZ, PT ;  /* 0x000000ff0800720c */ /* 0x000fe40003f26270 */
[----:B------:R-:W3:Y:S09]  /*a870*/  LDL R8, [R1+0x3530] ;  /* 0x0035300001087983 */ /* 0x000ef20000100800 */
[----:B------:R-:W-:Y:S01]  /*a880*/  @!P4 IMAD.IADD R173, R173, 0x1, -R7 ;  /* 0x00000001adadc824 */ /* 0x000fe200078e0a07 */
[----:B------:R-:W-:-:S02]  /*a890*/  IADD3 R18, R248, 0xef, RZ ;  /* 0x000000eff8127810 */ /* 0x000fc40007ffe0ff */
[----:B------:R-:W-:Y:S02]  /*a8a0*/  IABS R238, R12 ;  /* 0x0000000c00ee7213 */ /* 0x000fe40000000000 */
[----:B----4-:R-:W-:Y:S02]  /*a8b0*/  ISETP.GE.AND P4, PT, R2, RZ, PT ;  /* 0x000000ff0200720c */ /* 0x010fe40003f86270 */
[----:B------:R-:W4:Y:S01]  /*a8c0*/  LDL R2, [R1+0x3524] ;  /* 0x0035240001027983 */ /* 0x000f220000100800 */
[----:B--2---:R-:W-:-:S03]  /*a8d0*/  ISETP.GE.AND P5, PT, R252, RZ, PT ;  /* 0x000000fffc00720c */ /* 0x004fc60003fa6270 */
[----:B------:R-:W2:Y:S01]  /*a8e0*/  LDL R252, [R1+0x353c] ;  /* 0x00353c0001fc7983 */ /* 0x000ea20000100800 */
[----:B---3--:R-:W-:-:S03]  /*a8f0*/  ISETP.GE.AND P3, PT, R0, RZ, PT ;  /* 0x000000ff0000720c */ /* 0x008fc60003f66270 */
[----:B------:R-:W3:Y:S04]  /*a900*/  LDL R0, [R1+0x352c] ;  /* 0x00352c0001007983 */ /* 0x000ee80000100800 */
[----:B------:R-:W-:Y:S04]  /*a910*/  STL [R1+0x3444], R18 ;  /* 0x0034441201007387 */ /* 0x000fe80000100800 */
[----:B-1----:R-:W3:Y:S01]  /*a920*/  LDL R12, [R1+0x3548] ;  /* 0x00354800010c7983 */ /* 0x002ee20000100800 */
[----:B------:R-:W-:Y:S01]  /*a930*/  @!P2 IMAD.MOV R165, RZ, RZ, -R165 ;  /* 0x000000ffffa5a224 */ /* 0x000fe200078e0aa5 */
[C---:B------:R-:W-:Y:S01]  /*a940*/  ISETP.GT.U32.AND P2, PT, R7.reuse, R170, PT ;  /* 0x000000aa0700720c */ /* 0x040fe20003f44070 */
[----:B------:R-:W-:Y:S01]  /*a950*/  @!P1 IMAD.MOV R168, RZ, RZ, -R168 ;  /* 0x000000ffffa89224 */ /* 0x000fe200078e0aa8 */
[C---:B------:R-:W-:Y:S01]  /*a960*/  ISETP.GT.U32.AND P1, PT, R7.reuse, R173, PT ;  /* 0x000000ad0700720c */ /* 0x040fe20003f24070 */
[----:B------:R-:W-:Y:S01]  /*a970*/  @!P4 IMAD.MOV R169, RZ, RZ, -R169 ;  /* 0x000000ffffa9c224 */ /* 0x000fe200078e0aa9 */
[----:B------:R-:W-:-:S02]  /*a980*/  ISETP.GT.U32.AND P4, PT, R7, R174, PT ;  /* 0x000000ae0700720c */ /* 0x000fc40003f84070 */
[----:B------:R-:W-:-:S07]  /*a990*/  ISETP.GT.U32.AND P6, PT, R7, R172, PT ;  /* 0x000000ac0700720c */ /* 0x000fce0003fc4070 */
[----:B------:R-:W-:Y:S02]  /*a9a0*/  @!P2 IADD3 R170, R170, -R7, RZ ;  /* 0x80000007aaaaa210 */ /* 0x000fe40007ffe0ff */
[----:B------:R-:W-:-:S03]  /*a9b0*/  ISETP.GT.U32.AND P2, PT, R7, R176, PT ;  /* 0x000000b00700720c */ /* 0x000fc60003f44070 */
[----:B------:R-:W-:Y:S01]  /*a9c0*/  @!P3 IMAD.MOV R170, RZ, RZ, -R170 ;  /* 0x000000ffffaab224 */ /* 0x000fe200078e0aaa */
[----:B------:R-:W-:Y:S01]  /*a9d0*/  ISETP.GT.U32.AND P3, PT, R7, R175, PT ;  /* 0x000000af0700720c */ /* 0x000fe20003f64070 */
[--C-:B------:R-:W-:Y:S01]  /*a9e0*/  @!P1 IMAD.IADD R173, R173, 0x1, -R7.reuse ;  /* 0x00000001adad9824 */ /* 0x100fe200078e0a07 */
[----:B------:R-:W-:Y:S01]  /*a9f0*/  @!P6 IADD3 R172, R172, -R7, RZ ;  /* 0x80000007acace210 */ /* 0x000fe20007ffe0ff */
[--C-:B------:R-:W-:Y:S01]  /*aa00*/  @!P4 IMAD.IADD R174, R174, 0x1, -R7.reuse ;  /* 0x00000001aeaec824 */ /* 0x100fe200078e0a07 */
[C---:B------:R-:W-:Y:S02]  /*aa10*/  ISETP.GT.U32.AND P1, PT, R7.reuse, R179, PT ;  /* 0x000000b30700720c */ /* 0x040fe40003f24070 */
[C---:B------:R-:W-:Y:S02]  /*aa20*/  ISETP.GT.U32.AND P4, PT, R7.reuse, R180, PT ;  /* 0x000000b40700720c */ /* 0x040fe40003f84070 */
[----:B------:R-:W-:Y:S01]  /*aa30*/  ISETP.GT.U32.AND P6, PT, R7, R172, PT ;  /* 0x000000ac0700720c */ /* 0x000fe20003fc4070 */
[----:B------:R-:W-:Y:S01]  /*aa40*/  @!P2 IMAD.IADD R176, R176, 0x1, -R7 ;  /* 0x00000001b0b0a824 */ /* 0x000fe200078e0a07 */
[----:B------:R-:W-:-:S02]  /*aa50*/  ISETP.GE.AND P2, PT, R239, RZ, PT ;  /* 0x000000ffef00720c */ /* 0x000fc40003f46270 */
[----:B------:R-:W-:Y:S02]  /*aa60*/  @!P5 IADD3 R171, -R171, RZ, RZ ;  /* 0x000000ffababd210 */ /* 0x000fe40007ffe1ff */
[----:B------:R-:W-:Y:S02]  /*aa70*/  ISETP.GT.U32.AND P5, PT, R7, R176, PT ;  /* 0x000000b00700720c */ /* 0x000fe40003fa4070 */
[----:B------:R-:W-:Y:S02]  /*aa80*/  @!P3 IADD3 R175, R175, -R7, RZ ;  /* 0x80000007afafb210 */ /* 0x000fe40007ffe0ff */
[----:B------:R-:W-:Y:S01]  /*aa90*/  ISETP.GT.U32.AND P3, PT, R7, R181, PT ;  /* 0x000000b50700720c */ /* 0x000fe20003f64070 */
[--C-:B------:R-:W-:Y:S01]  /*aaa0*/  @!P4 IMAD.IADD R180, R180, 0x1, -R7.reuse ;  /* 0x00000001b4b4c824 */ /* 0x100fe200078e0a07 */
[----:B------:R-:W-:Y:S01]  /*aab0*/  @!P1 IADD3 R179, R179, -R7, RZ ;  /* 0x80000007b3b39210 */ /* 0x000fe20007ffe0ff */
[----:B------:R-:W-:-:S04]  /*aac0*/  @!P6 IMAD.IADD R172, R172, 0x1, -R7 ;  /* 0x00000001acace824 */ /* 0x000fc800078e0a07 */
[----:B------:R-:W-:Y:S01]  /*aad0*/  @!P2 IMAD.MOV R172, RZ, RZ, -R172 ;  /* 0x000000ffffaca224 */ /* 0x000fe200078e0aac */
[----:B------:R-:W-:Y:S01]  /*aae0*/  ISETP.GT.U32.AND P2, PT, R7, R178, PT ;  /* 0x000000b20700720c */ /* 0x000fe20003f44070 */
[----:B------:R-:W-:Y:S01]  /*aaf0*/  @!P5 IMAD.IADD R176, R176, 0x1, -R7 ;  /* 0x00000001b0b0d824 */ /* 0x000fe200078e0a07 */
[----:B------:R-:W-:-:S03]  /*ab00*/  ISETP.GE.AND P5, PT, R8, RZ, PT ;  /* 0x000000ff0800720c */ /* 0x000fc60003fa6270 */
[--C-:B------:R-:W-:Y:S01]  /*ab10*/  @!P3 IMAD.IADD R181, R181, 0x1, -R7.reuse ;  /* 0x00000001b5b5b824 */ /* 0x100fe200078e0a07 */
[----:B------:R-:W3:Y:S07]  /*ab20*/  LDL R8, [R1+0x3544] ;  /* 0x0035440001087983 */ /* 0x000eee0000100800 */
[----:B------:R-:W-:Y:S01]  /*ab30*/  @!P2 IMAD.IADD R178, R178, 0x1, -R7 ;  /* 0x00000001b2b2a824 */ /* 0x000fe200078e0a07 */
[----:B----4-:R-:W-:Y:S02]  /*ab40*/  ISETP.GE.AND P2, PT, R2, RZ, PT ;  /* 0x000000ff0200720c */ /* 0x010fe40003f46270 */
[----:B------:R-:W-:-:S02]  /*ab50*/  IADD3 R2, R248, 0xf0, RZ ;  /* 0x000000f0f8027810 */ /* 0x000fc40007ffe0ff */
[----:B--2---:R-:W-:Y:S02]  /*ab60*/  ISETP.GE.AND P4, PT, R252, RZ, PT ;  /* 0x000000fffc00720c */ /* 0x004fe40003f86270 */
[----:B------:R-:W2:Y:S01]  /*ab70*/  LDL R252, [R1+0x3554] ;  /* 0x0035540001fc7983 */ /* 0x000ea20000100800 */
[----:B---3--:R-:W-:-:S03]  /*ab80*/  ISETP.GE.AND P1, PT, R0, RZ, PT ;  /* 0x000000ff0000720c */ /* 0x008fc60003f26270 */
[----:B------:R-:W3:Y:S07]  /*ab90*/  LDL R0, [R1+0x3550] ;  /* 0x0035500001007983 */ /* 0x000eee0000100800 */
[----:B------:R-:W-:Y:S02]  /*aba0*/  @!P4 IADD3 R176, -R176, RZ, RZ ;  /* 0x000000ffb0b0c210 */ /* 0x000fe40007ffe1ff */
[----:B------:R-:W-:Y:S01]  /*abb0*/  ISETP.GT.U32.AND P4, PT, R7, R181, PT ;  /* 0x000000b50700720c */ /* 0x000fe20003f84070 */
[----:B------:R-:W-:Y:S04]  /*abc0*/  STL [R1+0x343c], R2 ;  /* 0x00343c0201007387 */ /* 0x000fe80000100800 */
[----:B------:R-:W4:Y:S08]  /*abd0*/  LDL R16, [R1+0x355c] ;  /* 0x00355c0001107983 */ /* 0x000f300000100800 */
[----:B------:R-:W-:Y:S01]  /*abe0*/  @!P4 IMAD.IADD R181, R181, 0x1, -R7 ;  /* 0x00000001b5b5c824 */ /* 0x000fe200078e0a07 */
[----:B------:R-:W-:-:S02]  /*abf0*/  ISETP.GE.AND P4, PT, R12, RZ, PT ;  /* 0x000000ff0c00720c */ /* 0x000fc40003f86270 */
[----:B------:R-:W4:Y:S01]  /*ac00*/  LDL R12, [R1+0x3564] ;  /* 0x00356400010c7983 */ /* 0x000f220000100800 */
[C---:B------:R-:W-:Y:S01]  /*ac10*/  ISETP.GT.U32.AND P6, PT, R7.reuse, R177, PT ;  /* 0x000000b10700720c */ /* 0x040fe20003fc4070 */
[----:B------:R-:W-:Y:S01]  /*ac20*/  @!P5 IMAD.MOV R173, RZ, RZ, -R173 ;  /* 0x000000ffffadd224 */ /* 0x000fe200078e0aad */
[----:B------:R-:W-:Y:S01]  /*ac30*/  ISETP.GT.U32.AND P5, PT, R7, R178, PT ;  /* 0x000000b20700720c */ /* 0x000fe20003fa4070 */
[----:B------:R-:W-:-:S10]  /*ac40*/  @!P2 IMAD.MOV R174, RZ, RZ, -R174 ;  /* 0x000000ffffaea224 */ /* 0x000fd400078e0aae */
[----:B------:R-:W-:-:S04]  /*ac50*/  @!P6 IADD3 R177, R177, -R7, RZ ;  /* 0x80000007b1b1e210 */ /* 0x000fc80007ffe0ff */
[C---:B------:R-:W-:Y:S01]  /*ac60*/  ISETP.GT.U32.AND P6, PT, R7.reuse, R177, PT ;  /* 0x000000b10700720c */ /* 0x040fe20003fc4070 */
[----:B------:R-:W-:Y:S01]  /*ac70*/  @!P1 IMAD.MOV R175, RZ, RZ, -R175 ;  /* 0x000000ffffaf9224 */ /* 0x000fe200078e0aaf */
[C---:B------:R-:W-:Y:S02]  /*ac80*/  ISETP.GT.U32.AND P2, PT, R7.reuse, R179, PT ;  /* 0x000000b30700720c */ /* 0x040fe40003f44070 */
[----:B------:R-:W-:Y:S02]  /*ac90*/  ISETP.GT.U32.AND P1, PT, R7, R180, PT ;  /* 0x000000b40700720c */ /* 0x000fe40003f24070 */
[----:B------:R-:W-:Y:S01]  /*aca0*/  ISETP.GE.AND P3, PT, R240, RZ, PT ;  /* 0x000000fff000720c */ /* 0x000fe20003f66270 */
[----:B------:R-:W-:-:S06]  /*acb0*/  @!P5 IMAD.IADD R178, R178, 0x1, -R7 ;  /* 0x00000001b2b2d824 */ /* 0x000fcc00078e0a07 */
[--C-:B------:R-:W-:Y:S01]  /*acc0*/  @!P6 IMAD.IADD R177, R177, 0x1, -R7.reuse ;  /* 0x00000001b1b1e824 */ /* 0x100fe200078e0a07 */
[----:B------:R-:W-:Y:S01]  /*acd0*/  ISETP.GT.U32.AND P6, PT, R7, R182, PT ;  /* 0x000000b60700720c */ /* 0x000fe20003fc4070 */
[----:B------:R-:W-:Y:S01]  /*ace0*/  @!P2 IMAD.IADD R179, R179, 0x1, -R7 ;  /* 0x00000001b3b3a824 */ /* 0x000fe200078e0a07 */
[C---:B------:R-:W-:Y:S02]  /*acf0*/  ISETP.GT.U32.AND P5, PT, R7.reuse, R184, PT ;  /* 0x000000b80700720c */ /* 0x040fe40003fa4070 */
[C---:B------:R-:W-:Y:S02]  /*ad00*/  ISETP.GT.U32.AND P2, PT, R7.reuse, R185, PT ;  /* 0x000000b90700720c */ /* 0x040fe40003f44070 */
[----:B------:R-:W-:Y:S02]  /*ad10*/  @!P1 IADD3 R180, R180, -R7, RZ ;  /* 0x80000007b4b49210 */ /* 0x000fe40007ffe0ff */
[C---:B------:R-:W-:Y:S01]  /*ad20*/  ISETP.GT.U32.AND P1, PT, R7.reuse, R186, PT ;  /* 0x000000ba0700720c */ /* 0x040fe20003f24070 */
[----:B------:R-:W-:Y:S01]  /*ad30*/  @!P3 IMAD.MOV R177, RZ, RZ, -R177 ;  /* 0x000000ffffb1b224 */ /* 0x000fe200078e0ab1 */
[C---:B------:R-:W-:Y:S01]  /*ad40*/  ISETP.GT.U32.AND P3, PT, R7.reuse, R183, PT ;  /* 0x000000b70700720c */ /* 0x040fe20003f64070 */
[----:B------:R-:W-:-:S02]  /*ad50*/  IMAD R205, R7, R3, R205 ;  /* 0x0000000307cd7224 */ /* 0x000fc400078e02cd */
[-C--:B------:R-:W-:Y:S01]  /*ad60*/  @!P6 IADD3 R182, R182, -R7.reuse, RZ ;  /* 0x80000007b6b6e210 */ /* 0x080fe20007ffe0ff */
[----:B------:R-:W-:Y:S01]  /*ad70*/  IMAD.HI.U32 R3, R5, R206, RZ ;  /* 0x000000ce05037227 */ /* 0x000fe200078e00ff */
[----:B------:R-:W-:Y:S02]  /*ad80*/  @!P5 IADD3 R184, R184, -R7, RZ ;  /* 0x80000007b8b8d210 */ /* 0x000fe40007ffe0ff */
[----:B------:R-:W-:Y:S01]  /*ad90*/  ISETP.GT.U32.AND P6, PT, R7, R182, PT ;  /* 0x000000b60700720c */ /* 0x000fe20003fc4070 */
[----:B------:R-:W-:Y:S01]  /*ada0*/  @!P2 IMAD.IADD R185, R185, 0x1, -R7 ;  /* 0x00000001b9b9a824 */ /* 0x000fe200078e0a07 */
[----:B------:R-:W-:Y:S01]  /*adb0*/  IABS R207, R246 ;  /* 0x000000f600cf7213 */ /* 0x000fe20000000000 */
[----:B------:R-:W-:Y:S02]  /*adc0*/  IMAD.MOV R3, RZ, RZ, -R3 ;  /* 0x000000ffff037224 */ /* 0x000fe400078e0a03 */
[----:B------:R-:W-:Y:S01]  /*add0*/  @!P1 IMAD.IADD R186, R186, 0x1, -R7 ;  /* 0x00000001baba9824 */ /* 0x000fe200078e0a07 */
[----:B------:R-:W-:Y:S01]  /*ade0*/  ISETP.GE.AND P1, PT, R241, RZ, PT ;  /* 0x000000fff100720c */ /* 0x000fe20003f26270 */
[----:B------:R-:W-:-:S02]  /*adf0*/  IMAD R206, R7, R3, R206 ;  /* 0x0000000307ce7224 */ /* 0x000fc400078e02ce */
[----:B------:R-:W-:-:S04]  /*ae00*/  IMAD.HI.U32 R3, R5, R207, RZ ;  /* 0x000000cf05037227 */ /* 0x000fc800078e00ff */
[----:B------:R-:W-:Y:S01]  /*ae10*/  @!P3 IMAD.IADD R183, R183, 0x1, -R7 ;  /* 0x00000001b7b7b824 */ /* 0x000fe200078e0a07 */
[----:B------:R-:W-:Y:S01]  /*ae20*/  ISETP.GE.AND P3, PT, R8, RZ, PT ;  /* 0x000000ff0800720c */ /* 0x000fe20003f66270 */
[----:B------:R-:W-:Y:S01]  /*ae30*/  IMAD.MOV R3, RZ, RZ, -R3 ;  /* 0x000000ffff037224 */ /* 0x000fe200078e0a03 */
[----:B------:R-:W4:Y:S01]  /*ae40*/  LDL R8, [R1+0x3568] ;  /* 0x0035680001087983 */ /* 0x000f220000100800 */
[----:B------:R-:W-:Y:S02]  /*ae50*/  @!P6 IMAD.IADD R182, R182, 0x1, -R7 ;  /* 0x00000001b6b6e824 */ /* 0x000fe400078e0a07 */
[----:B------:R-:W-:Y:S02]  /*ae60*/  IMAD R207, R7, R3, R207 ;  /* 0x0000000307cf7224 */ /* 0x000fe400078e02cf */
[----:B------:R-:W-:-:S04]  /*ae70*/  IMAD.HI.U32 R3, R5, R208, RZ ;  /* 0x000000d005037227 */ /* 0x000fc800078e00ff */
[----:B------:R-:W-:Y:S01]  /*ae80*/  @!P1 IMAD.MOV R182, RZ, RZ, -R182 ;  /* 0x000000ffffb69224 */ /* 0x000fe200078e0ab6 */
[----:B------:R-:W-:Y:S01]  /*ae90*/  ISETP.GT.U32.AND P1, PT, R7, R188, PT ;  /* 0x000000bc0700720c */ /* 0x000fe20003f24070 */
[----:B------:R-:W-:-:S04]  /*aea0*/  IMAD.MOV R3, RZ, RZ, -R3 ;  /* 0x000000ffff037224 */ /* 0x000fc800078e0a03 */
[----:B------:R-:W-:Y:S02]  /*aeb0*/  IMAD R208, R7, R3, R208 ;  /* 0x0000000307d07224 */ /* 0x000fe400078e02d0 */
[----:B------:R-:W-:-:S04]  /*aec0*/  IMAD.HI.U32 R3, R5, R209, RZ ;  /* 0x000000d105037227 */ /* 0x000fc800078e00ff */
[----:B------:R-:W-:Y:S02]  /*aed0*/  IMAD.MOV R3, RZ, RZ, -R3 ;  /* 0x000000ffff037224 */ /* 0x000fe400078e0a03 */
[----:B------:R-:W-:Y:S02]  /*aee0*/  @!P1 IMAD.IADD R188, R188, 0x1, -R7 ;  /* 0x00000001bcbc9824 */ /* 0x000fe400078e0a07 */
[----:B------:R-:W-:Y:S02]  /*aef0*/  IMAD R209, R7, R3, R209 ;  /* 0x0000000307d17224 */ /* 0x000fe400078e02d1 */
[----:B------:R-:W-:Y:S01]  /*af00*/  IMAD.HI.U32 R3, R5, R210, RZ ;  /* 0x000000d205037227 */ /* 0x000fe200078e00ff */
[----:B------:R-:W-:-:S03]  /*af10*/  IABS R211, R15 ;  /* 0x0000000f00d37213 */ /* 0x000fc60000000000 */
[----:B------:R-:W-:-:S04]  /*af20*/  IMAD.MOV R3, RZ, RZ, -R3 ;  /* 0x000000ffff037224 */ /* 0x000fc800078e0a03 */
        /* <DEDUP_REMOVED lines=21> */
[----:B------:R-:W-:-:S04]  /*b080*/  IMAD.HI.U32 R3, R5, R216, RZ ;  /* 0x000000d805037227 */ /* 0x000fc800078e00ff */
[----:B------:R-:W-:-:S04]  /*b090*/  IMAD.MOV R3, RZ, RZ, -R3 ;  /* 0x000000ffff037224 */ /* 0x000fc800078e0a03 */
[----:B------:R-:W-:Y:S02]  /*b0a0*/  IMAD R216, R7, R3, R216 ;  /* 0x0000000307d87224 */ /* 0x000fe400078e02d8 */
[----:B------:R-:W-:-:S04]  /*b0b0*/  IMAD.HI.U32 R3, R5, R217, RZ ;  /* 0x000000d905037227 */ /* 0x000fc800078e00ff */
[----:B------:R-:W-:Y:S01]  /*b0c0*/  IMAD.MOV R3, RZ, RZ, -R3 ;  /* 0x000000ffff037224 */ /* 0x000fe200078e0a03 */
[----:B--2---:R-:W-:Y:S02]  /*b0d0*/  ISETP.GE.AND P2, PT, R252, RZ, PT ;  /* 0x000000fffc00720c */ /* 0x004fe40003f46270 */
[----:B---3--:R-:W-:Y:S02]  /*b0e0*/  ISETP.GE.AND P5, PT, R0, RZ, PT ;  /* 0x000000ff0000720c */ /* 0x008fe40003fa6270 */
[----:B------:R-:W2:Y:S09]  /*b0f0*/  LDL R0, [R1+0x3570] ;  /* 0x0035700001007983 */ /* 0x000eb20000100800 */
[----:B------:R-:W-:-:S02]  /*b100*/  @!P2 IADD3 R181, -R181, RZ, RZ ;  /* 0x000000ffb5b5a210 */ /* 0x000fc40007ffe1ff */
[----:B------:R-:W-:Y:S02]  /*b110*/  ISETP.GT.U32.AND P2, PT, R7, R186, PT ;  /* 0x000000ba0700720c */ /* 0x000fe40003f44070 */
[----:B------:R-:W-:-:S05]  /*b120*/  IADD3 R252, R248, 0xf1, RZ ;  /* 0x000000f1f8fc7810 */ /* 0x000fca0007ffe0ff */
[----:B------:R-:W-:Y:S04]  /*b130*/  STL [R1+0x342c], R252 ;  /* 0x00342cfc01007387 */ /* 0x000fe80000100800 */
[----:B------:R-:W3:Y:S02]  /*b140*/  LDL R17, [R1+0x3588] ;  /* 0x0035880001117983 */ /* 0x000ee40000100800 */
[----:B------:R-:W-:Y:S01]  /*b150*/  @!P2 IMAD.IADD R186, R186, 0x1, -R7 ;  /* 0x00000001babaa824 */ /* 0x000fe200078e0a07 */
[----:B----4-:R-:W-:Y:S02]  /*b160*/  ISETP.GE.AND P2, PT, R16, RZ, PT ;  /* 0x000000ff1000720c */ /* 0x010fe40003f46270 */
[----:B------:R-:W-:Y:S01]  /*b170*/  ISETP.GE.AND P1, PT, R12, RZ, PT ;  /* 0x000000ff0c00720c */ /* 0x000fe20003f26270 */
[----:B------:R-:W4:Y:S04]  /*b180*/  LDL R16, [R1+0x357c] ;  /* 0x00357c0001107983 */ /* 0x000f280000100800 */
[----:B------:R-:W3:Y:S01]  /*b190*/  LDL R12, [R1+0x3580] ;  /* 0x00358000010c7983 */ /* 0x000ee20000100800 */
[----:B------:R-:W-:-:S02]  /*b1a0*/  IMAD R217, R7, R3, R217 ;  /* 0x0000000307d97224 */ /* 0x000fc400078e02d9 */
        /* <DEDUP_REMOVED lines=74> */
[----:B------:R-:W-:Y:S02]  /*b650*/  IMAD.MOV R3, RZ, RZ, -R3 ;  /* 0x000000ffff037224 */ /* 0x000fe400078e0a03 */
[----:B------:R-:W-:Y:S01]  /*b660*/  @!P3 IMAD.MOV R179, RZ, RZ, -R179 ;  /* 0x000000ffffb3b224 */ /* 0x000fe200078e0ab3 */
[C---:B------:R-:W-:Y:S01]  /*b670*/  ISETP.GT.U32.AND P3, PT, R7.reuse, R184, PT ;  /* 0x000000b80700720c */ /* 0x040fe20003f64070 */
[----:B------:R-:W-:Y:S01]  /*b680*/  @!P5 IMAD.MOV R180, RZ, RZ, -R180 ;  /* 0x000000ffffb4d224 */ /* 0x000fe200078e0ab4 */
[C---:B------:R-:W-:Y:S01]  /*b690*/  ISETP.GT.U32.AND P5, PT, R7.reuse, R185, PT ;  /* 0x000000b90700720c */ /* 0x040fe20003fa4070 */
[----:B------:R-:W-:Y:S02]  /*b6a0*/  IMAD R236, R7, R3, R236 ;  /* 0x0000000307ec7224 */ /* 0x000fe400078e02ec */
[----:B------:R-:W-:Y:S01]  /*b6b0*/  IMAD.HI.U32 R3, R5, R237, RZ ;  /* 0x000000ed05037227 */ /* 0x000fe200078e00ff */
[----:B------:R-:W-:-:S03]  /*b6c0*/  ISETP.GT.U32.AND P6, PT, R7, R187, PT ;  /* 0x000000bb0700720c */ /* 0x000fc60003fc4070 */
[----:B------:R-:W-:Y:S02]  /*b6d0*/  IMAD.MOV R3, RZ, RZ, -R3 ;  /* 0x000000ffff037224 */ /* 0x000fe400078e0a03 */
[----:B------:R-:W-:Y:S01]  /*b6e0*/  @!P4 IMAD.MOV R178, RZ, RZ, -R178 ;  /* 0x000000ffffb2c224 */ /* 0x000fe200078e0ab2 */
[C---:B------:R-:W-:Y:S01]  /*b6f0*/  ISETP.GT.U32.AND P4, PT, R7.reuse, R183, PT ;  /* 0x000000b70700720c */ /* 0x040fe20003f84070 */
[----:B------:R-:W-:Y:S02]  /*b700*/  IMAD R237, R7, R3, R237 ;  /* 0x0000000307ed7224 */ /* 0x000fe400078e02ed */
[----:B------:R-:W-:Y:S01]  /*b710*/  IMAD.HI.U32 R3, R5, R238, RZ ;  /* 0x000000ee05037227 */ /* 0x000fe200078e00ff */
[----:B------:R-:W-:Y:S02]  /*b720*/  @!P5 IADD3 R185, R185, -R7, RZ ;  /* 0x80000007b9b9d210 */ /* 0x000fe40007ffe0ff */
[C---:B------:R-:W-:Y:S01]  /*b730*/  ISETP.GT.U32.AND P5, PT, R7.reuse, R191, PT ;  /* 0x000000bf0700720c */ /* 0x040fe20003fa4070 */
[----:B------:R-:W-:Y:S01]  /*b740*/  @!P3 IMAD.IADD R184, R184, 0x1, -R7 ;  /* 0x00000001b8b8b824 */ /* 0x000fe200078e0a07 */
[----:B------:R-:W-:Y:S01]  /*b750*/  ISETP.GT.U32.AND P3, PT, R7, R190, PT ;  /* 0x000000be0700720c */ /* 0x000fe20003f64070 */
[----:B------:R-:W-:Y:S01]  /*b760*/  IMAD.MOV R3, RZ, RZ, -R3 ;  /* 0x000000ffff037224 */ /* 0x000fe200078e0a03 */
[----:B------:R-:W-:-:S02]  /*b770*/  IABS R239, R18 ;  /* 0x0000001200ef7213 */ /* 0x000fc40000000000 */
[----:B------:R-:W-:Y:S01]  /*b780*/  @!P6 IADD3 R187, R187, -R7, RZ ;  /* 0x80000007bbbbe210 */ /* 0x000fe20007ffe0ff */
[----:B------:R-:W-:Y:S02]  /*b790*/  IMAD R238, R7, R3, R238 ;  /* 0x0000000307ee7224 */ /* 0x000fe400078e02ee */
[----:B------:R-:W-:Y:S01]  /*b7a0*/  IMAD.HI.U32 R3, R5, R239, RZ ;  /* 0x000000ef05037227 */ /* 0x000fe200078e00ff */
[----:B------:R-:W-:-:S03]  /*b7b0*/  IABS R240, R2 ;  /* 0x0000000200f07213 */ /* 0x000fc60000000000 */
[----:B------:R-:W-:Y:S01]  /*b7c0*/  @!P4 IMAD.IADD R183, R183, 0x1, -R7 ;  /* 0x00000001b7b7c824 */ /* 0x000fe200078e0a07 */
[C---:B------:R-:W-:Y:S01]  /*b7d0*/  ISETP.GT.U32.AND P4, PT, R7.reuse, R189, PT ;  /* 0x000000bd0700720c */ /* 0x040fe20003f84070 */
[----:B------:R-:W-:Y:S01]  /*b7e0*/  IMAD.MOV R3, RZ, RZ, -R3 ;  /* 0x000000ffff037224 */ /* 0x000fe200078e0a03 */
[----:B------:R-:W-:Y:S01]  /*b7f0*/  ISETP.GT.U32.AND P6, PT, R7, R187, PT ;  /* 0x000000bb0700720c */ /* 0x000fe20003fc4070 */
[--C-:B------:R-:W-:Y:S02]  /*b800*/  @!P3 IMAD.IADD R190, R190, 0x1, -R7.reuse ;  /* 0x00000001bebeb824 */ /* 0x100fe400078e0a07 */
[----:B------:R-:W-:Y:S01]  /*b810*/  @!P5 IMAD.IADD R191, R191, 0x1, -R7 ;  /* 0x00000001bfbfd824 */ /* 0x000fe200078e0a07 */
[----:B------:R-:W-:Y:S01]  /*b820*/  ISETP.GE.AND P5, PT, R242, RZ, PT ;  /* 0x000000fff200720c */ /* 0x000fe20003fa6270 */
[C---:B------:R-:W-:Y:S02]  /*b830*/  IMAD R239, R7.reuse, R3, R239 ;  /* 0x0000000307ef7224 */ /* 0x040fe400078e02ef */
[----:B------:R-:W-:Y:S01]  /*b840*/  @!P2 IMAD.MOV R183, RZ, RZ, -R183 ;  /* 0x000000ffffb7a224 */ /* 0x000fe200078e0ab7 */
[----:B------:R-:W-:Y:S01]  /*b850*/  ISETP.GT.U32.AND P2, PT, R7, R188, PT ;  /* 0x000000bc0700720c */ /* 0x000fe20003f44070 */
[----:B------:R-:W-:Y:S01]  /*b860*/  IMAD.HI.U32 R3, R5, R240, RZ ;  /* 0x000000f005037227 */ /* 0x000fe200078e00ff */
[----:B------:R-:W-:-:S03]  /*b870*/  IABS R241, R252 ;  /* 0x000000fc00f17213 */ /* 0x000fc60000000000 */
[----:B------:R-:W-:Y:S01]  /*b880*/  IMAD.MOV R3, RZ, RZ, -R3 ;  /* 0x000000ffff037224 */ /* 0x000fe200078e0a03 */
[----:B------:R-:W-:Y:S01]  /*b890*/  @!P4 IADD3 R189, R189, -R7, RZ ;  /* 0x80000007bdbdc210 */ /* 0x000fe20007ffe0ff */
[----:B------:R-:W-:Y:S01]  /*b8a0*/  @!P6 IMAD.IADD R187, R187, 0x1, -R7 ;  /* 0x00000001bbbbe824 */ /* 0x000fe200078e0a07 */
[----:B------:R-:W-:Y:S01]  /*b8b0*/  ISETP.GE.AND P4, PT, R8, RZ, PT ;  /* 0x000000ff0800720c */ /* 0x000fe20003f86270 */
[----:B------:R-:W-:Y:S01]  /*b8c0*/  IMAD R240, R7, R3, R240 ;  /* 0x0000000307f07224 */ /* 0x000fe200078e02f0 */
[----:B------:R-:W-:Y:S01]  /*b8d0*/  IADD3 R8, R248, 0xf2, RZ ;  /* 0x000000f2f8087810 */ /* 0x000fe20007ffe0ff */
[----:B------:R-:W-:-:S03]  /*b8e0*/  IMAD.HI.U32 R3, R5, R241, RZ ;  /* 0x000000f105037227 */ /* 0x000fc600078e00ff */
[----:B------:R-:W-:Y:S01]  /*b8f0*/  IABS R242, R8 ;  /* 0x0000000800f27213 */ /* 0x000fe20000000000 */
[----:B------:R-:W-:Y:S01]  /*b900*/  @!P5 IMAD.MOV R187, RZ, RZ, -R187 ;  /* 0x000000ffffbbd224 */ /* 0x000fe200078e0abb */
[C---:B------:R-:W-:Y:S01]  /*b910*/  ISETP.GT.U32.AND P5, PT, R7.reuse, R193, PT ;  /* 0x000000c10700720c */ /* 0x040fe20003fa4070 */
[----:B------:R-:W-:Y:S02]  /*b920*/  IMAD.MOV R3, RZ, RZ, -R3 ;  /* 0x000000ffff037224 */ /* 0x000fe400078e0a03 */
[----:B------:R-:W-:Y:S01]  /*b930*/  @!P2 IMAD.IADD R188, R188, 0x1, -R7 ;  /* 0x00000001bcbca824 */ /* 0x000fe200078e0a07 */
[C---:B------:R-:W-:Y:S01]  /*b940*/  ISETP.GT.U32.AND P2, PT, R7.reuse, R194, PT ;  /* 0x000000c20700720c */ /* 0x040fe20003f44070 */
[----:B------:R-:W-:Y:S01]  /*b950*/  IMAD R241, R7, R3, R241 ;  /* 0x0000000307f17224 */ /* 0x000fe200078e02f1 */
[----:B--2---:R-:W-:Y:S02]  /*b960*/  ISETP.GE.AND P3, PT, R0, RZ, PT ;  /* 0x000000ff0000720c */ /* 0x004fe40003f66270 */
[----:B------:R-:W2:Y:S01]  /*b970*/  LDL R0, [R1+0x3584] ;  /* 0x0035840001007983 */ /* 0x000ea20000100800 */
[----:B------:R-:W-:-:S10]  /*b980*/  IMAD.HI.U32 R3, R5, R242, RZ ;  /* 0x000000f205037227 */ /* 0x000fd400078e00ff */
[----:B------:R-:W-:Y:S02]  /*b990*/  @!P3 IADD3 R186, -R186, RZ, RZ ;  /* 0x000000ffbabab210 */ /* 0x000fe40007ffe1ff */
[----:B------:R-:W-:Y:S01]  /*b9a0*/  ISETP.GT.U32.AND P3, PT, R7, R191, PT ;  /* 0x000000bf0700720c */ /* 0x000fe20003f64070 */
[----:B------:R-:W-:Y:S01]  /*b9b0*/  IMAD.MOV R3, RZ, RZ, -R3 ;  /* 0x000000ffff037224 */ /* 0x000fe200078e0a03 */
[----:B------:R-:W-:Y:S01]  /*b9c0*/  STL [R1+0x3418], R8 ;  /* 0x0034180801007387 */ /* 0x000fe20000100800 */
[----:B------:R-:W-:Y:S01]  /*b9d0*/  @!P5 IMAD.IADD R193, R193, 0x1, -R7 ;  /* 0x00000001c1c1d824 */ /* 0x000fe200078e0a07 */
[----:B------:R-:W-:Y:S01]  /*b9e0*/  @!P2 IADD3 R194, R194, -R7, RZ ;  /* 0x80000007c2c2a210 */ /* 0x000fe20007ffe0ff */
[----:B------:R-:W-:Y:S02]  /*b9f0*/  IMAD R242, R7, R3, R242 ;  /* 0x0000000307f27224 */ /* 0x000fe400078e02f2 */
[----:B------:R-:W2:Y:S01]  /*ba00*/  LDL R3, [R1+0x35a0] ;  /* 0x0035a00001037983 */ /* 0x000ea20000100800 */
[----:B----4-:R-:W-:-:S03]  /*ba10*/  ISETP.GE.AND P5, PT, R16, RZ, PT ;  /* 0x000000ff1000720c */ /* 0x010fc60003fa6270 */
[----:B------:R-:W4:Y:S02]  /*ba20*/  LDL R16, [R1+0x359c] ;  /* 0x00359c0001107983 */ /* 0x000f240000100800 */
[----:B------:R-:W-:Y:S01]  /*ba30*/  @!P3 IMAD.IADD R191, R191, 0x1, -R7 ;  /* 0x00000001bfbfb824 */ /* 0x000fe200078e0a07 */
[----:B---3--:R-:W-:Y:S02]  /*ba40*/  ISETP.GE.AND P3, PT, R17, RZ, PT ;  /* 0x000000ff1100720c */ /* 0x008fe40003f66270 */
[----:B------:R-:W-:Y:S01]  /*ba50*/  ISETP.GE.AND P2, PT, R12, RZ, PT ;  /* 0x000000ff0c00720c */ /* 0x000fe20003f46270 */
[----:B------:R-:W3:Y:S04]  /*ba60*/  LDL R17, [R1+0x3590] ;  /* 0x0035900001117983 */ /* 0x000ee80000100800 */
[----:B------:R-:W3:Y:S01]  /*ba70*/  LDL R12, [R1+0x35b0] ;  /* 0x0035b000010c7983 */ /* 0x000ee20000100800 */
[----:B------:R-:W-:Y:S01]  /*ba80*/  @!P1 IMAD.MOV R184, RZ, RZ, -R184 ;  /* 0x000000ffffb89224 */ /* 0x000fe200078e0ab8 */
[C---:B------:R-:W-:Y:S01]  /*ba90*/  ISETP.GT.U32.AND P1, PT, R7.reuse, R189, PT ;  /* 0x000000bd0700720c */ /* 0x040fe20003f24070 */
[----:B------:R-:W-:Y:S01]  /*baa0*/  @!P4 IMAD.MOV R185, RZ, RZ, -R185 ;  /* 0x000000ffffb9c224 */ /* 0x000fe200078e0ab9 */
[----:B------:R-:W-:-:S02]  /*bab0*/  ISETP.GT.U32.AND P4, PT, R7, R190, PT ;  /* 0x000000be0700720c */ /* 0x000fc40003f84070 */
[----:B------:R-:W-:-:S09]  /*bac0*/  ISETP.GT.U32.AND P6, PT, R7, R192, PT ;  /* 0x000000c00700720c */ /* 0x000fd20003fc4070 */
[----:B------:R-:W-:Y:S01]  /*bad0*/  @!P1 IMAD.IADD R189, R189, 0x1, -R7 ;  /* 0x00000001bdbd9824 */ /* 0x000fe200078e0a07 */
[C---:B------:R-:W-:Y:S02]  /*bae0*/  ISETP.GT.U32.AND P1, PT, R7.reuse, R195, PT ;  /* 0x000000c30700720c */ /* 0x040fe40003f24070 */
[-C--:B------:R-:W-:Y:S02]  /*baf0*/  @!P4 IADD3 R190, R190, -R7.reuse, RZ ;  /* 0x80000007bebec210 */ /* 0x080fe40007ffe0ff */
[----:B------:R-:W-:Y:S02]  /*bb00*/  ISETP.GT.U32.AND P4, PT, R7, R196, PT ;  /* 0x000000c40700720c */ /* 0x000fe40003f84070 */
[----:B------:R-:W-:-:S04]  /*bb10*/  @!P6 IADD3 R192, R192, -R7, RZ ;  /* 0x80000007c0c0e210 */ /* 0x000fc80007ffe0ff */
[C---:B------:R-:W-:Y:S01]  /*bb20*/  ISETP.GT.U32.AND P6, PT, R7.reuse, R192, PT ;  /* 0x000000c00700720c */ /* 0x040fe20003fc4070 */
[----:B------:R-:W-:Y:S01]  /*bb30*/  @!P3 IMAD.MOV R188, RZ, RZ, -R188 ;  /* 0x000000ffffbcb224 */ /* 0x000fe200078e0abc */
[----:B------:R-:W-:Y:S01]  /*bb40*/  ISETP.GT.U32.AND P3, PT, R7, R193, PT ;  /* 0x000000c10700720c */ /* 0x000fe20003f64070 */
[----:B------:R-:W-:Y:S02]  /*bb50*/  @!P1 IMAD.IADD R195, R195, 0x1, -R7 ;  /* 0x00000001c3c39824 */ /* 0x000fe400078e0a07 */
[----:B------:R-:W-:Y:S02]  /*bb60*/  @!P5 IMAD.MOV R189, RZ, RZ, -R189 ;  /* 0x000000ffffbdd224 */ /* 0x000fe400078e0abd */
[----:B------:R-:W-:Y:S01]  /*bb70*/  @!P4 IMAD.IADD R196, R196, 0x1, -R7 ;  /* 0x00000001c4c4c824 */ /* 0x000fe200078e0a07 */
[----:B------:R-:W-:Y:S02]  /*bb80*/  ISETP.GE.AND P4, PT, R243, RZ, PT ;  /* 0x000000fff300720c */ /* 0x000fe40003f86270 */
[----:B------:R-:W-:-:S03]  /*bb90*/  ISETP.GT.U32.AND P5, PT, R7, R194, PT ;  /* 0x000000c20700720c */ /* 0x000fc60003fa4070 */
[--C-:B------:R-:W-:Y:S01]  /*bba0*/  @!P6 IMAD.IADD R192, R192, 0x1, -R7.reuse ;  /* 0x00000001c0c0e824 */ /* 0x100fe200078e0a07 */
[C---:B------:R-:W-:Y:S01]  /*bbb0*/  ISETP.GT.U32.AND P6, PT, R7.reuse, R197, PT ;  /* 0x000000c50700720c */ /* 0x040fe20003fc4070 */
[----:B------:R-:W-:Y:S01]  /*bbc0*/  @!P2 IMAD.MOV R190, RZ, RZ, -R190 ;  /* 0x000000ffffbea224 */ /* 0x000fe200078e0abe */
[----:B------:R-:W-:Y:S01]  /*bbd0*/  ISETP.GT.U32.AND P2, PT, R7, R195, PT ;  /* 0x000000c30700720c */ /* 0x000fe20003f44070 */
[----:B------:R-:W-:Y:S01]  /*bbe0*/  @!P3 IMAD.IADD R193, R193, 0x1, -R7 ;  /* 0x00000001c1c1b824 */ /* 0x000fe200078e0a07 */
[----:B------:R-:W-:-:S03]  /*bbf0*/  ISETP.GT.U32.AND P3, PT, R7, R199, PT ;  /* 0x000000c70700720c */ /* 0x000fc60003f64070 */
[----:B------:R-:W-:Y:S01]  /*bc00*/  @!P4 IMAD.MOV R192, RZ, RZ, -R192 ;  /* 0x000000ffffc0c224 */ /* 0x000fe200078e0ac0 */
[C---:B------:R-:W-:Y:S01]  /*bc10*/  ISETP.GT.U32.AND P4, PT, R7.reuse, R198, PT ;  /* 0x000000c60700720c */ /* 0x040fe20003f84070 */
[----:B------:R-:W-:Y:S01]  /*bc20*/  @!P5 IMAD.IADD R194, R194, 0x1, -R7 ;  /* 0x00000001c2c2d824 */ /* 0x000fe200078e0a07 */
[----:B------:R-:W-:-:S03]  /*bc30*/  ISETP.GT.U32.AND P5, PT, R7, R200, PT ;  /* 0x000000c80700720c */ /* 0x000fc60003fa4070 */
[-C--:B------:R-:W-:Y:S02]  /*bc40*/  @!P6 IADD3 R197, R197, -R7.reuse, RZ ;  /* 0x80000007c5c5e210 */ /* 0x080fe40007ffe0ff */
[----:B------:R-:W-:Y:S02]  /*bc50*/  @!P2 IADD3 R195, R195, -R7, RZ ;  /* 0x80000007c3c3a210 */ /* 0x000fe40007ffe0ff */
[C---:B------:R-:W-:Y:S02]  /*bc60*/  ISETP.GT.U32.AND P6, PT, R7.reuse, R197, PT ;  /* 0x000000c50700720c */ /* 0x040fe40003fc4070 */
[----:B------:R-:W-:Y:S02]  /*bc70*/  ISETP.GT.U32.AND P2, PT, R7, R201, PT ;  /* 0x000000c90700720c */ /* 0x000fe40003f44070 */
[--C-:B------:R-:W-:Y:S01]  /*bc80*/  @!P4 IMAD.IADD R198, R198, 0x1, -R7.reuse ;  /* 0x00000001c6c6c824 */ /* 0x100fe200078e0a07 */
[----:B------:R-:W-:Y:S01]  /*bc90*/  @!P3 IADD3 R199, R199, -R7, RZ ;  /* 0x80000007c7c7b210 */ /* 0x000fe20007ffe0ff */
[----:B------:R-:W-:-:S07]  /*bca0*/  @!P5 IMAD.IADD R200, R200, 0x1, -R7 ;  /* 0x00000001c8c8d824 */ /* 0x000fce00078e0a07 */
[--C-:B------:R-:W-:Y:S01]  /*bcb0*/  @!P6 IMAD.IADD R197, R197, 0x1, -R7.reuse ;  /* 0x00000001c5c5e824 */ /* 0x100fe200078e0a07 */
[----:B------:R-:W-:Y:S01]  /*bcc0*/  ISETP.GT.U32.AND P6, PT, R7, R202, PT ;  /* 0x000000ca0700720c */ /* 0x000fe20003fc4070 */
[----:B------:R-:W-:Y:S01]  /*bcd0*/  @!P2 IMAD.IADD R201, R201, 0x1, -R7 ;  /* 0x00000001c9c9a824 */ /* 0x000fe200078e0a07 */
[----:B------:R-:W-:-:S11]  /*bce0*/  ISETP.GE.AND P2, PT, R244, RZ, PT ;  /* 0x000000fff400720c */ /* 0x000fd60003f46270 */
[----:B------:R-:W-:Y:S02]  /*bcf0*/  @!P6 IADD3 R202, R202, -R7, RZ ;  /* 0x80000007cacae210 */ /* 0x000fe40007ffe0ff */
[----:B------:R-:W-:Y:S01]  /*bd00*/  @!P2 IMAD.MOV R197, RZ, RZ, -R197 ;  /* 0x000000ffffc5a224 */ /* 0x000fe200078e0ac5 */
[C---:B------:R-:W-:Y:S02]  /*bd10*/  ISETP.GT.U32.AND P2, PT, R7.reuse, R203, PT ;  /* 0x000000cb0700720c */ /* 0x040fe40003f44070 */
[----:B------:R-:W-:Y:S02]  /*bd20*/  ISETP.GT.U32.AND P6, PT, R7, R202, PT ;  /* 0x000000ca0700720c */ /* 0x000fe40003fc4070 */
[----:B--2---:R-:W-:-:S13]  /*bd30*/  ISETP.GE.AND P1, PT, R0, RZ, PT ;  /* 0x000000ff0000720c */ /* 0x004fda0003f26270 */
[----:B------:R-:W-:Y:S02]  /*bd40*/  @!P1 IADD3 R191, -R191, RZ, RZ ;  /* 0x000000ffbfbf9210 */ /* 0x000fe40007ffe1ff */
[----:B------:R-:W-:Y:S02]  /*bd50*/  ISETP.GT.U32.AND P1, PT, R7, R196, PT ;  /* 0x000000c40700720c */ /* 0x000fe40003f24070 */
[----:B----4-:R-:W-:-:S11]  /*bd60*/  ISETP.GE.AND P3, PT, R16, RZ, PT ;  /* 0x000000ff1000720c */ /* 0x010fd60003f66270 */
[----:B------:R-:W-:Y:S01]  /*bd70*/  @!P1 IMAD.IADD R196, R196, 0x1, -R7 ;  /* 0x00000001c4c49824 */ /* 0x000fe200078e0a07 */
[----:B------:R-:W-:Y:S02]  /*bd80*/  ISETP.GE.AND P1, PT, R3, RZ, PT ;  /* 0x000000ff0300720c */ /* 0x000fe40003f26270 */
[----:B---3--:R-:W-:Y:S02]  /*bd90*/  ISETP.GE.AND P4, PT, R17, RZ, PT ;  /* 0x000000ff1100720c */ /* 0x008fe40003f86270 */
[----:B------:R-:W-:Y:S02]  /*bda0*/  ISETP.GE.AND P5, PT, R12, RZ, PT ;  /* 0x000000ff0c00720c */ /* 0x000fe40003fa6270 */
[----:B------:R-:W-:Y:S01]  /*bdb0*/  IADD3 R0, R248, 0xf3, RZ ;  /* 0x000000f3f8007810 */ /* 0x000fe20007ffe0ff */
[----:B------:R-:W-:Y:S01]  /*bdc0*/  @!P3 IMAD.MOV R195, RZ, RZ, -R195 ;  /* 0x000000ffffc3b224 */ /* 0x000fe200078e0ac3 */
[----:B------:R-:W-:Y:S02]  /*bdd0*/  ISETP.GT.U32.AND P3, PT, R7, R200, PT ;  /* 0x000000c80700720c */ /* 0x000fe40003f64070 */
[----:B------:R-:W-:-:S03]  /*bde0*/  IABS R243, R0 ;  /* 0x0000000000f37213 */ /* 0x000fc60000000000 */
[----:B------:R-:W-:Y:S01]  /*bdf0*/  @!P1 IMAD.MOV R193, RZ, RZ, -R193 ;  /* 0x000000ffffc19224 */ /* 0x000fe200078e0ac1 */
[C---:B------:R-:W-:Y:S01]  /*be00*/  ISETP.GT.U32.AND P1, PT, R7.reuse, R198, PT ;  /* 0x000000c60700720c */ /* 0x040fe20003f24070 */
[----:B------:R-:W-:Y:S01]  /*be10*/  @!P4 IMAD.MOV R194, RZ, RZ, -R194 ;  /* 0x000000ffffc2c224 */ /* 0x000fe200078e0ac2 */
[C---:B------:R-:W-:Y:S02]  /*be20*/  ISETP.GT.U32.AND P4, PT, R7.reuse, R199, PT ;  /* 0x000000c70700720c */ /* 0x040fe40003f84070 */
[----:B------:R-:W-:Y:S02]  /*be30*/  @!P5 IADD3 R196, -R196, RZ, RZ ;  /* 0x000000ffc4c4d210 */ /* 0x000fe40007ffe1ff */
[----:B------:R-:W-:Y:S01]  /*be40*/  ISETP.GT.U32.AND P5, PT, R7, R201, PT ;  /* 0x000000c90700720c */ /* 0x000fe20003fa4070 */
[----:B------:R-:W-:Y:S01]  /*be50*/  IMAD.HI.U32 R3, R5, R243, RZ ;  /* 0x000000f305037227 */ /* 0x000fe200078e00ff */
[----:B------:R-:W-:-:S03]  /*be60*/  IADD3 R17, R248, 0xf4, RZ ;  /* 0x000000f4f8117810 */ /* 0x000fc60007ffe0ff */
[----:B------:R-:W-:Y:S01]  /*be70*/  IMAD.MOV R3, RZ, RZ, -R3 ;  /* 0x000000ffff037224 */ /* 0x000fe200078e0a03 */
[----:B------:R1:W-:Y:S01]  /*be80*/  STL [R1+0x340c], R0 ;  /* 0x00340c0001007387 */ /* 0x0003e20000100800 */
[----:B------:R-:W-:Y:S01]  /*be90*/  @!P1 IMAD.IADD R198, R198, 0x1, -R7 ;  /* 0x00000001c6c69824 */ /* 0x000fe200078e0a07 */
[----:B------:R-:W-:Y:S01]  /*bea0*/  @!P3 IADD3 R200, R200, -R7, RZ ;  /* 0x80000007c8c8b210 */ /* 0x000fe20007ffe0ff */
[----:B------:R-:W-:Y:S01]  /*beb0*/  IMAD R243, R7, R3, R243 ;  /* 0x0000000307f37224 */ /* 0x000fe200078e02f3 */
[----:B------:R-:W2:Y:S01]  /*bec0*/  LDL R16, [R1+0x35c8] ;  /* 0x0035c80001107983 */ /* 0x000ea20000100800 */
[--C-:B------:R-:W-:Y:S01]  /*bed0*/  @!P4 IMAD.IADD R199, R199, 0x1, -R7.reuse ;  /* 0x00000001c7c7c824 */ /* 0x100fe200078e0a07 */
[----:B------:R-:W-:Y:S01]  /*bee0*/  ISETP.GT.U32.AND P1, PT, R7, R204, PT ;  /* 0x000000cc0700720c */ /* 0x000fe20003f24070 */
[----:B------:R-:W-:Y:S01]  /*bef0*/  @!P5 IMAD.IADD R201, R201, 0x1, -R7 ;  /* 0x00000001c9c9d824 */ /* 0x000fe200078e0a07 */
[----:B------:R-:W3:Y:S01]  /*bf00*/  LDL R12, [R1+0x35b4] ;  /* 0x0035b400010c7983 */ /* 0x000ee20000100800 */
[----:B------:R-:W-:-:S02]  /*bf10*/  ISETP.GT.U32.AND P4, PT, R7, R205, PT ;  /* 0x000000cd0700720c */ /* 0x000fc40003f84070 */
[----:B------:R-:W-:Y:S01]  /*bf20*/  ISETP.GT.U32.AND P3, PT, R7, R206, PT ;  /* 0x000000ce0700720c */ /* 0x000fe20003f64070 */
[----:B------:R-:W4:Y:S04]  /*bf30*/  LDL R3, [R1+0x35cc] ;  /* 0x0035cc0001037983 */ /* 0x000f280000100800 */
[----:B------:R-:W-:Y:S04]  /*bf40*/  STL [R1+0x3404], R17 ;  /* 0x0034041101007387 */ /* 0x000fe80000100800 */
[----:B------:R-:W2:Y:S01]  /*bf50*/  LDL R7, [R1+0x35e8] ;  /* 0x0035e80001077983 */ /* 0x000ea20000100800 */
[----:B------:R-:W-:-:S02]  /*bf60*/  IABS R244, R17 ;  /* 0x0000001100f47213 */ /* 0x000fc40000000000 */
[----:B--2---:R-:W-:Y:S02]  /*bf70*/  ISETP.GE.AND P5, PT, R7, RZ, PT ;  /* 0x000000ff0700720c */ /* 0x004fe40003fa6270 */
[----:B------:R-:W-:-:S04]  /*bf80*/  IABS R7, c[0x0][0x17c] ;  /* 0x00005f0000077a13 */ /* 0x000fc80000000000 */
[----:B------:R-:W-:Y:S01]  /*bf90*/  @!P1 IADD3 R204, R204, -R7, RZ ;  /* 0x80000007cccc9210 */ /* 0x000fe20007ffe0ff */
[--C-:B------:R-:W-:Y:S01]  /*bfa0*/  @!P2 IMAD.IADD R203, R203, 0x1, -R7.reuse ;  /* 0x00000001cbcba824 */ /* 0x100fe200078e0a07 */
[----:B----4-:R-:W-:Y:S01]  /*bfb0*/  ISETP.GE.AND P2, PT, R3, RZ, PT ;  /* 0x000000ff0300720c */ /* 0x010fe20003f46270 */
[--C-:B------:R-:W-:Y:S01]  /*bfc0*/  @!P4 IMAD.IADD R205, R205, 0x1, -R7.reuse ;  /* 0x00000001cdcdc824 */ /* 0x100fe200078e0a07 */
[----:B------:R-:W-:Y:S02]  /*bfd0*/  ISETP.GE.AND P1, PT, R16, RZ, PT ;  /* 0x000000ff1000720c */ /* 0x000fe40003f26270 */
[----:B---3--:R-:W-:Y:S01]  /*bfe0*/  ISETP.GE.AND P4, PT, R12, RZ, PT ;  /* 0x000000ff0c00720c */ /* 0x008fe20003f86270 */
[--C-:B------:R-:W-:Y:S01]  /*bff0*/  @!P6 IMAD.IADD R202, R202, 0x1, -R7.reuse ;  /* 0x00000001cacae824 */ /* 0x100fe200078e0a07 */
[----:B------:R-:W-:Y:S01]  /*c000*/  ISETP.GT.U32.AND P6, PT, R7, R207, PT ;  /* 0x000000cf0700720c */ /* 0x000fe20003fc4070 */
[----:B------:R-:W-:Y:S01]  /*c010*/  @!P3 IMAD.IADD R206, R206, 0x1, -R7 ;  /* 0x00000001ceceb824 */ /* 0x000fe200078e0a07 */
[----:B------:R-:W-:Y:S01]  /*c020*/  ISETP.GE.AND P3, PT, R245, RZ, PT ;  /* 0x000000fff500720c */ /* 0x000fe20003f66270 */
[----:B------:R-:W-:Y:S01]  /*c030*/  @!P5 IMAD.MOV R198, RZ, RZ, -R198 ;  /* 0x000000ffffc6d224 */ /* 0x000fe200078e0ac6 */
[----:B------:R-:W-:Y:S01]  /*c040*/  ISETP.GT.U32.AND P5, PT, R7, R203, PT ;  /* 0x000000cb0700720c */ /* 0x000fe20003fa4070 */
[----:B------:R-:W-:-:S04]  /*c050*/  IMAD.HI.U32 R3, R5, R244, RZ ;  /* 0x000000f405037227 */ /* 0x000fc800078e00ff */
[----:B------:R-:W-:Y:S01]  /*c060*/  @!P2 IMAD.MOV R199, RZ, RZ, -R199 ;  /* 0x000000ffffc7a224 */ /* 0x000fe200078e0ac7 */
[C---:B------:R-:W-:Y:S01]  /*c070*/  ISETP.GT.U32.AND P2, PT, R7.reuse, R204, PT ;  /* 0x000000cc0700720c */ /* 0x040fe20003f44070 */
[----:B------:R-:W-:Y:S01]  /*c080*/  @!P1 IMAD.MOV R200, RZ, RZ, -R200 ;  /* 0x000000ffffc89224 */ /* 0x000fe200078e0ac8 */
[----:B------:R-:W-:Y:S01]  /*c090*/  ISETP.GT.U32.AND P1, PT, R7, R205, PT ;  /* 0x000000cd0700720c */ /* 0x000fe20003f24070 */
[----:B------:R-:W2:Y:S01]  /*c0a0*/  LDL R12, [R1+0x35d8] ;  /* 0x0035d800010c7983 */ /* 0x000ea20000100800 */
[----:B------:R-:W-:Y:S02]  /*c0b0*/  @!P4 IADD3 R201, -R201, RZ, RZ ;  /* 0x000000ffc9c9c210 */ /* 0x000fe40007ffe1ff */
[----:B------:R-:W-:Y:S01]  /*c0c0*/  ISETP.GT.U32.AND P4, PT, R7, R206, PT ;  /* 0x000000ce0700720c */ /* 0x000fe20003f84070 */
[----:B------:R-:W-:Y:S01]  /*c0d0*/  IMAD.MOV R3, RZ, RZ, -R3 ;  /* 0x000000ffff037224 */ /* 0x000fe200078e0a03 */
[----:B------:R-:W-:Y:S02]  /*c0e0*/  IADD3 R16, R248, 0xf5, RZ ;  /* 0x000000f5f8107810 */ /* 0x000fe40007ffe0ff */
[----:B------:R-:W-:Y:S01]  /*c0f0*/  @!P6 IADD3 R207, R207, -R7, RZ ;  /* 0x80000007cfcfe210 */ /* 0x000fe20007ffe0ff */
[----:B------:R-:W-:-:S02]  /*c100*/  IMAD R244, R7, R3, R244 ;  /* 0x0000000307f47224 */ /* 0x000fc400078e02f4 */
[----:B------:R-:W3:Y:S01]  /*c110*/  LDL R3, [R1+0x35e0] ;  /* 0x0035e00001037983 */ /* 0x000ee20000100800 */
[----:B------:R-:W-:Y:S01]  /*c120*/  @!P3 IMAD.MOV R202, RZ, RZ, -R202 ;  /* 0x000000ffffcab224 */ /* 0x000fe200078e0aca */
[----:B------:R-:W-:Y:S01]  /*c130*/  @!P1 IADD3 R205, R205, -R7, RZ ;  /* 0x80000007cdcd9210 */ /* 0x000fe20007ffe0ff */
[--C-:B------:R-:W-:Y:S01]  /*c140*/  @!P5 IMAD.IADD R203, R203, 0x1, -R7.reuse ;  /* 0x00000001cbcbd824 */ /* 0x100fe200078e0a07 */
[C---:B------:R-:W-:Y:S01]  /*c150*/  ISETP.GT.U32.AND P6, PT, R7.reuse, R207, PT ;  /* 0x000000cf0700720c */ /* 0x040fe20003fc4070 */
[--C-:B------:R-:W-:Y:S01]  /*c160*/  @!P2 IMAD.IADD R204, R204, 0x1, -R7.reuse ;  /* 0x00000001cccca824 */ /* 0x100fe200078e0a07 */
[C---:B------:R-:W-:Y:S01]  /*c170*/  ISETP.GT.U32.AND P3, PT, R7.reuse, R208, PT ;  /* 0x000000d00700720c */ /* 0x040fe20003f64070 */
[----:B------:R-:W-:Y:S01]  /*c180*/  STL [R1+0x33fc], R16 ;  /* 0x0033fc1001007387 */ /* 0x000fe20000100800 */
[C---:B------:R-:W-:Y:S01]  /*c190*/  ISETP.GT.U32.AND P5, PT, R7.reuse, R209, PT ;  /* 0x000000d10700720c */ /* 0x040fe20003fa4070 */
[----:B------:R-:W-:Y:S01]  /*c1a0*/  @!P4 IMAD.IADD R206, R206, 0x1, -R7 ;  /* 0x00000001cecec824 */ /* 0x000fe200078e0a07 */
[----:B------:R-:W-:-:S02]  /*c1b0*/  ISETP.GT.U32.AND P2, PT, R7, R210, PT ;  /* 0x000000d20700720c */ /* 0x000fc40003f44070 */
[----:B------:R-:W-:Y:S02]  /*c1c0*/  ISETP.GT.U32.AND P1, PT, R7, R211, PT ;  /* 0x000000d30700720c */ /* 0x000fe40003f24070 */
[----:B------:R-:W4:Y:S02]  /*c1d0*/  LDL R7, [R1+0x35e4] ;  /* 0x0035e40001077983 */ /* 0x000f240000100800 */
[----:B----4-:R-:W-:Y:S02]  /*c1e0*/  ISETP.GE.AND P4, PT, R7, RZ, PT ;  /* 0x000000ff0700720c */ /* 0x010fe40003f86270 */
[----:B------:R-:W-:-:S05]  /*c1f0*/  IABS R7, c[0x0][0x17c] ;  /* 0x00005f0000077a13 */ /* 0x000fca0000000000 */
[--C-:B------:R-:W-:Y:S01]  /*c200*/  @!P6 IMAD.IADD R207, R207, 0x1, -R7.reuse ;  /* 0x00000001cfcfe824 */ /* 0x100fe200078e0a07 */
[----:B------:R-:W-:Y:S01]  /*c210*/  ISETP.GT.U32.AND P6, PT, R7, R212, PT ;  /* 0x000000d40700720c */ /* 0x000fe20003fc4070 */
[----:B------:R-:W-:Y:S02]  /*c220*/  @!P3 IMAD.IADD R208, R208, 0x1, -R7 ;  /* 0x00000001d0d0b824 */ /* 0x000fe400078e0a07 */
[----:B------:R-:W4:Y:S01]  /*c230*/  LDL R7, [R1+0x35f0] ;  /* 0x0035f00001077983 */ /* 0x000f220000100800 */
[----:B------:R-:W-:Y:S01]  /*c240*/  IABS R245, R16 ;  /* 0x0000001000f57213 */ /* 0x000fe20000000000 */
[----:B------:R-:W-:Y:S01]  /*c250*/  @!P4 IMAD.MOV R203, RZ, RZ, -R203 ;  /* 0x000000ffffcbc224 */ /* 0x000fe200078e0acb */
[----:B----4-:R-:W-:Y:S02]  /*c260*/  ISETP.GE.AND P3, PT, R7, RZ, PT ;  /* 0x000000ff0700720c */ /* 0x010fe40003f66270 */
[----:B------:R-:W-:-:S05]  /*c270*/  IABS R7, c[0x0][0x17c] ;  /* 0x00005f0000077a13 */ /* 0x000fca0000000000 */
[--C-:B------:R-:W-:Y:S01]  /*c280*/  @!P2 IMAD.IADD R210, R210, 0x1, -R7.reuse ;  /* 0x00000001d2d2a824 */ /* 0x100fe200078e0a07 */
[----:B--2---:R-:W-:Y:S01]  /*c290*/  ISETP.GE.AND P2, PT, R12, RZ, PT ;  /* 0x000000ff0c00720c */ /* 0x004fe20003f46270 */
[----:B------:R-:W-:Y:S01]  /*c2a0*/  @!P1 IMAD.IADD R211, R211, 0x1, -R7 ;  /* 0x00000001d3d39824 */ /* 0x000fe200078e0a07 */
[-C--:B------:R-:W-:Y:S02]  /*c2b0*/  @!P5 IADD3 R209, R209, -R7.reuse, RZ ;  /* 0x80000007d1d1d210 */ /* 0x080fe40007ffe0ff */
[----:B------:R-:W-:Y:S01]  /*c2c0*/  @!P6 IADD3 R212, R212, -R7, RZ ;  /* 0x80000007d4d4e210 */ /* 0x000fe20007ffe0ff */
[----:B------:R-:W-:Y:S01]  /*c2d0*/  @!P3 IMAD.MOV R204, RZ, RZ, -R204 ;  /* 0x000000ffffccb224 */ /* 0x000fe200078e0acc */
[----:B---3--:R-:W-:Y:S02]  /*c2e0*/  ISETP.GE.AND P5, PT, R3, RZ, PT ;  /* 0x000000ff0300720c */ /* 0x008fe40003fa6270 */
[----:B------:R-:W-:Y:S02]  /*c2f0*/  ISETP.GE.AND P1, PT, R246, RZ, PT ;  /* 0x000000fff600720c */ /* 0x000fe40003f26270 */
[----:B------:R-:W-:-:S02]  /*c300*/  ISETP.GT.U32.AND P4, PT, R7, R208, PT ;  /* 0x000000d00700720c */ /* 0x000fc40003f84070 */
[C---:B------:R-:W-:Y:S02]  /*c310*/  ISETP.GT.U32.AND P3, PT, R7.reuse, R209, PT ;  /* 0x000000d10700720c */ /* 0x040fe40003f64070 */
[C---:B------:R-:W-:Y:S02]  /*c320*/  ISETP.GT.U32.AND P6, PT, R7.reuse, R210, PT ;  /* 0x000000d20700720c */ /* 0x040fe40003fc4070 */
[----:B------:R-:W-:Y:S02]  /*c330*/  @!P2 IADD3 R206, -R206, RZ, RZ ;  /* 0x000000ffcecea210 */ /* 0x000fe40007ffe1ff */
[----:B------:R-:W-:Y:S01]  /*c340*/  ISETP.GT.U32.AND P2, PT, R7, R211, PT ;  /* 0x000000d30700720c */ /* 0x000fe20003f44070 */
[----:B------:R-:W-:Y:S01]  /*c350*/  IMAD.HI.U32 R3, R5, R245, RZ ;  /* 0x000000f505037227 */ /* 0x000fe200078e00ff */
[----:B------:R-:W-:-:S03]  /*c360*/  IADD3 R12, R248, 0xf6, RZ ;  /* 0x000000f6f80c7810 */ /* 0x000fc60007ffe0ff */
[----:B------:R-:W-:Y:S02]  /*c370*/  IMAD.MOV R3, RZ, RZ, -R3 ;  /* 0x000000ffff037224 */ /* 0x000fe400078e0a03 */
[----:B------:R-:W-:Y:S02]  /*c380*/  @!P5 IMAD.MOV R205, RZ, RZ, -R205 ;  /* 0x000000ffffcdd224 */ /* 0x000fe400078e0acd */
[C---:B------:R-:W-:Y:S01]  /*c390*/  IMAD R245, R7.reuse, R3, R245 ;  /* 0x0000000307f57224 */ /* 0x040fe200078e02f5 */
[----:B------:R-:W-:Y:S01]  /*c3a0*/  @!P6 IADD3 R210, R210, -R7, RZ ;  /* 0x80000007d2d2e210 */ /* 0x000fe20007ffe0ff */
[----:B------:R-:W2:Y:S01]  /*c3b0*/  LDL R3, [R1+0x35c4] ;  /* 0x0035c40001037983 */ /* 0x000ea20000100800 */
[----:B------:R-:W-:Y:S01]  /*c3c0*/  @!P1 IMAD.MOV R207, RZ, RZ, -R207 ;  /* 0x000000ffffcf9224 */ /* 0x000fe200078e0acf */
[C---:B------:R-:W-:Y:S01]  /*c3d0*/  ISETP.GT.U32.AND P5, PT, R7.reuse, R212, PT ;  /* 0x000000d40700720c */ /* 0x040fe20003fa4070 */
[--C-:B------:R-:W-:Y:S01]  /*c3e0*/  @!P4 IMAD.IADD R208, R208, 0x1, -R7.reuse ;  /* 0x00000001d0d0c824 */ /* 0x100fe200078e0a07 */
[----:B------:R-:W-:Y:S01]  /*c3f0*/  ISETP.GT.U32.AND P1, PT, R7, R213, PT ;  /* 0x000000d50700720c */ /* 0x000fe20003f24070 */
[--C-:B------:R-:W-:Y:S01]  /*c400*/  @!P3 IMAD.IADD R209, R209, 0x1, -R7.reuse ;  /* 0x00000001d1d1b824 */ /* 0x100fe200078e0a07 */
[----:B------:R-:W-:Y:S01]  /*c410*/  STL [R1+0x33f0], R12 ;  /* 0x0033f00c01007387 */ /* 0x000fe20000100800 */
[----:B------:R-:W-:Y:S01]  /*c420*/  ISETP.GT.U32.AND P4, PT, R7, R214, PT ;  /* 0x000000d60700720c */ /* 0x000fe20003f84070 */
[----:B------:R-:W-:Y:S01]  /*c430*/  @!P2 IMAD.IADD R211, R211, 0x1, -R7 ;  /* 0x00000001d3d3a824 */ /* 0x000fe200078e0a07 */
[----:B------:R-:W-:-:S02]  /*c440*/  ISETP.GT.U32.AND P3, PT, R7, R215, PT ;  /* 0x000000d70700720c */ /* 0x000fc40003f64070 */
[----:B------:R-:W-:Y:S02]  /*c450*/  ISETP.GT.U32.AND P6, PT, R7, R216, PT ;  /* 0x000000d80700720c */ /* 0x000fe40003fc4070 */
[----:B------:R-:W3:Y:S02]  /*c460*/  LDL R7, [R1+0x35ec] ;  /* 0x0035ec0001077983 */ /* 0x000ee40000100800 */
[----:B---3--:R-:W-:Y:S02]  /*c470*/  ISETP.GE.AND P2, PT, R7, RZ, PT ;  /* 0x000000ff0700720c */ /* 0x008fe40003f46270 */
[----:B------:R-:W-:-:S05]  /*c480*/  IABS R7, c[0x0][0x17c] ;  /* 0x00005f0000077a13 */ /* 0x000fca0000000000 */
[--C-:B------:R-:W-:Y:S01]  /*c490*/  @!P5 IMAD.IADD R212, R212, 0x1, -R7.reuse ;  /* 0x00000001d4d4d824 */ /* 0x100fe200078e0a07 */
[----:B------:R-:W-:Y:S01]  /*c4a0*/  ISETP.GT.U32.AND P5, PT, R7, R217, PT ;  /* 0x000000d90700720c */ /* 0x000fe20003fa4070 */
[----:B------:R-:W-:Y:S02]  /*c4b0*/  @!P1 IMAD.IADD R213, R213, 0x1, -R7 ;  /* 0x00000001d5d59824 */ /* 0x000fe400078e0a07 */
[----:B------:R-:W3:Y:S02]  /*c4c0*/  LDL R7, [R1+0x35d0] ;  /* 0x0035d00001077983 */ /* 0x000ee40000100800 */
[----:B------:R-:W-:Y:S01]  /*c4d0*/  @!P2 IMAD.MOV R208, RZ, RZ, -R208 ;  /* 0x000000ffffd0a224 */ /* 0x000fe200078e0ad0 */
[----:B------:R-:W-:Y:S02]  /*c4e0*/  IABS R246, R12 ;  /* 0x0000000c00f67213 */ /* 0x000fe40000000000 */
[----:B---3--:R-:W-:Y:S02]  /*c4f0*/  ISETP.GE.AND P1, PT, R7, RZ, PT ;  /* 0x000000ff0700720c */ /* 0x008fe40003f26270 */
[----:B------:R-:W-:-:S05]  /*c500*/  IABS R7, c[0x0][0x17c] ;  /* 0x00005f0000077a13 */ /* 0x000fca0000000000 */
[--C-:B------:R-:W-:Y:S01]  /*c510*/  @!P3 IMAD.IADD R215, R215, 0x1, -R7.reuse ;  /* 0x00000001d7d7b824 */ /* 0x100fe200078e0a07 */
[----:B------:R-:W-:Y:S01]  /*c520*/  ISETP.GE.AND P3, PT, R15, RZ, PT ;  /* 0x000000ff0f00720c */ /* 0x000fe20003f66270 */
[----:B------:R-:W-:Y:S01]  /*c530*/  @!P6 IMAD.IADD R216, R216, 0x1, -R7 ;  /* 0x00000001d8d8e824 */ /* 0x000fe200078e0a07 */
[----:B------:R-:W-:Y:S02]  /*c540*/  @!P4 IADD3 R214, R214, -R7, RZ ;  /* 0x80000007d6d6c210 */ /* 0x000fe40007ffe0ff */
[----:B------:R-:W-:Y:S01]  /*c550*/  ISETP.GT.U32.AND P2, PT, R7, R213, PT ;  /* 0x000000d50700720c */ /* 0x000fe20003f44070 */
[----:B------:R-:W-:Y:S01]  /*c560*/  @!P1 IMAD.MOV R209, RZ, RZ, -R209 ;  /* 0x000000ffffd19224 */ /* 0x000fe200078e0ad1 */
[----:B------:R-:W-:Y:S02]  /*c570*/  ISETP.GE.AND P6, PT, R9, RZ, PT ;  /* 0x000000ff0900720c */ /* 0x000fe40003fc6270 */
[----:B--2---:R-:W-:Y:S02]  /*c580*/  ISETP.GE.AND P4, PT, R3, RZ, PT ;  /* 0x000000ff0300720c */ /* 0x004fe40003f86270 */
[----:B------:R-:W-:-:S03]  /*c590*/  ISETP.GT.U32.AND P1, PT, R7, R214, PT ;  /* 0x000000d60700720c */ /* 0x000fc60003f24070 */
[----:B------:R-:W-:Y:S02]  /*c5a0*/  @!P3 IADD3 R211, -R211, RZ, RZ ;  /* 0x000000ffd3d3b210 */ /* 0x000fe40007ffe1ff */
[----:B------:R-:W-:Y:S02]  /*c5b0*/  ISETP.GT.U32.AND P3, PT, R7, R216, PT ;  /* 0x000000d80700720c */ /* 0x000fe40003f64070 */
[----:B------:R-:W-:Y:S01]  /*c5c0*/  @!P5 IADD3 R217, R217, -R7, RZ ;  /* 0x80000007d9d9d210 */ /* 0x000fe20007ffe0ff */
[--C-:B------:R-:W-:Y:S01]  /*c5d0*/  @!P2 IMAD.IADD R213, R213, 0x1, -R7.reuse ;  /* 0x00000001d5d5a824 */ /* 0x100fe200078e0a07 */
[C---:B------:R-:W-:Y:S01]  /*c5e0*/  ISETP.GT.U32.AND P2, PT, R7.reuse, R219, PT ;  /* 0x000000db0700720c */ /* 0x040fe20003f44070 */
[----:B------:R-:W-:Y:S01]  /*c5f0*/  @!P6 IMAD.MOV R212, RZ, RZ, -R212 ;  /* 0x000000ffffd4e224 */ /* 0x000fe200078e0ad4 */
[C---:B------:R-:W-:Y:S01]  /*c600*/  ISETP.GT.U32.AND P5, PT, R7.reuse, R217, PT ;  /* 0x000000d90700720c */ /* 0x040fe20003fa4070 */
[----:B------:R-:W-:Y:S01]  /*c610*/  @!P4 IMAD.MOV R210, RZ, RZ, -R210 ;  /* 0x000000ffffd2c224 */ /* 0x000fe200078e0ad2 */
[C---:B------:R-:W-:Y:S01]  /*c620*/  ISETP.GT.U32.AND P6, PT, R7.reuse, R218, PT ;  /* 0x000000da0700720c */ /* 0x040fe20003fc4070 */
[----:B------:R-:W-:Y:S01]  /*c630*/  @!P1 IMAD.IADD R214, R214, 0x1, -R7 ;  /* 0x00000001d6d69824 */ /* 0x000fe200078e0a07 */
[----:B------:R-:W-:-:S02]  /*c640*/  ISETP.GT.U32.AND P4, PT, R7, R215, PT ;  /* 0x000000d70700720c */ /* 0x000fc40003f84070 */
[C---:B------:R-:W-:Y:S01]  /*c650*/  ISETP.GT.U32.AND P1, PT, R7.reuse, R220, PT ;  /* 0x000000dc0700720c */ /* 0x040fe20003f24070 */
[----:B------:R-:W-:Y:S01]  /*c660*/  @!P3 IMAD.IADD R216, R216, 0x1, -R7 ;  /* 0x00000001d8d8b824 */ /* 0x000fe200078e0a07 */
[----:B------:R-:W-:Y:S01]  /*c670*/  ISETP.GT.U32.AND P3, PT, R7, R221, PT ;  /* 0x000000dd0700720c */ /* 0x000fe20003f64070 */
[----:B------:R-:W-:Y:S01]  /*c680*/  IMAD.HI.U32 R3, R5, R246, RZ ;  /* 0x000000f605037227 */ /* 0x000fe200078e00ff */
[C---:B------:R-:W-:Y:S02]  /*c690*/  IADD3 R9, R248.reuse, 0xf7, RZ ;  /* 0x000000f7f8097810 */ /* 0x040fe40007ffe0ff */
[----:B------:R-:W-:Y:S01]  /*c6a0*/  IADD3 R15, R248, 0xf8, RZ ;  /* 0x000000f8f80f7810 */ /* 0x000fe20007ffe0ff */
[----:B------:R-:W-:Y:S01]  /*c6b0*/  IMAD.MOV R3, RZ, RZ, -R3 ;  /* 0x000000ffff037224 */ /* 0x000fe200078e0a03 */
[----:B------:R-:W-:Y:S01]  /*c6c0*/  @!P2 IADD3 R219, R219, -R7, RZ ;  /* 0x80000007dbdba210 */ /* 0x000fe20007ffe0ff */
[----:B------:R-:W-:Y:S01]  /*c6d0*/  STL [R1+0x33ec], R9 ;  /* 0x0033ec0901007387 */ /* 0x000fe20000100800 */
[--C-:B------:R-:W-:Y:S01]  /*c6e0*/  @!P5 IMAD.IADD R217, R217, 0x1, -R7.reuse ;  /* 0x00000001d9d9d824 */ /* 0x100fe200078e0a07 */
[----:B------:R-:W-:Y:S01]  /*c6f0*/  ISETP.GE.AND P5, PT, R31, RZ, PT ;  /* 0x000000ff1f00720c */ /* 0x000fe20003fa6270 */
[--C-:B------:R-:W-:Y:S01]  /*c700*/  @!P6 IMAD.IADD R218, R218, 0x1, -R7.reuse ;  /* 0x00000001dadae824 */ /* 0x100fe200078e0a07 */
[----:B------:R-:W-:Y:S01]  /*c710*/  STL [R1+0x33e8], R15 ;  /* 0x0033e80f01007387 */ /* 0x000fe20000100800 */
[----:B------:R-:W-:Y:S01]  /*c720*/  ISETP.GE.AND P2, PT, R30, RZ, PT ;  /* 0x000000ff1e00720c */ /* 0x000fe20003f46270 */
[----:B------:R-:W-:Y:S01]  /*c730*/  IMAD R246, R7, R3, R246 ;  /* 0x0000000307f67224 */ /* 0x000fe200078e02f6 */
[----:B------:R-:W-:Y:S01]  /*c740*/  @!P4 IADD3 R215, R215, -R7, RZ ;  /* 0x80000007d7d7c210 */ /* 0x000fe20007ffe0ff */
[----:B------:R-:W2:Y:S01]  /*c750*/  LDL.LU R31, [R1+0x3704] ;  /* 0x00370400011f7983 */ /* 0x000ea20000300800 */
[----:B------:R-:W-:Y:S01]  /*c760*/  ISETP.GT.U32.AND P6, PT, R7, R222, PT ;  /* 0x000000de0700720c */ /* 0x000fe20003fc4070 */
[----:B------:R-:W-:-:S02]  /*c770*/  @!P1 IMAD.IADD R220, R220, 0x1, -R7 ;  /* 0x00000001dcdc9824 */ /* 0x000fc400078e0a07 */
[----:B------:R-:W3:Y:S01]  /*c780*/  LDL.LU R30, [R1+0x3700] ;  /* 0x00370000011e7983 */ /* 0x000ee20000300800 */
[----:B------:R-:W-:-:S03]  /*c790*/  @!P3 IMAD.IADD R221, R221, 0x1, -R7 ;  /* 0x00000001ddddb824 */ /* 0x000fc600078e0a07 */
[----:B------:R-:W4:Y:S01]  /*c7a0*/  LDL R7, [R1+0x358c] ;  /* 0x00358c0001077983 */ /* 0x000f220000100800 */
[----:B------:R-:W-:Y:S02]  /*c7b0*/  ISETP.GE.AND P4, PT, R247, RZ, PT ;  /* 0x000000fff700720c */ /* 0x000fe40003f86270 */
[----:B------:R-:W-:Y:S01]  /*c7c0*/  ISETP.GE.AND P1, PT, R249, RZ, PT ;  /* 0x000000fff900720c */ /* 0x000fe20003f26270 */
[----:B------:R-:W-:Y:S01]  /*c7d0*/  @!P5 IMAD.MOV R214, RZ, RZ, -R214 ;  /* 0x000000ffffd6d224 */ /* 0x000fe200078e0ad6 */
[----:B------:R-:W-:Y:S01]  /*c7e0*/  IABS R247, R9 ;  /* 0x0000000900f77213 */ /* 0x000fe20000000000 */
[----:B------:R-:W-:-:S08]  /*c7f0*/  @!P2 IMAD.MOV R215, RZ, RZ, -R215 ;  /* 0x000000ffffd7a224 */ /* 0x000fd000078e0ad7 */
[----:B------:R-:W-:Y:S02]  /*c800*/  @!P4 IMAD.MOV R213, RZ, RZ, -R213 ;  /* 0x000000ffffd5c224 */ /* 0x000fe400078e0ad5 */
[----:B------:R-:W-:Y:S01]  /*c810*/  @!P1 IADD3 R216, -R216, RZ, RZ ;  /* 0x000000ffd8d89210 */ /* 0x000fe20007ffe1ff */
[----:B------:R-:W-:-:S04]  /*c820*/  IMAD.HI.U32 R3, R5, R247, RZ ;  /* 0x000000f705037227 */ /* 0x000fc800078e00ff */
[----:B------:R-:W-:Y:S01]  /*c830*/  IMAD.MOV R3, RZ, RZ, -R3 ;  /* 0x000000ffff037224 */ /* 0x000fe200078e0a03 */
[----:B----4-:R-:W-:Y:S02]  /*c840*/  ISETP.GE.AND P3, PT, R7, RZ, PT ;  /* 0x000000ff0700720c */ /* 0x010fe40003f66270 */
[----:B------:R-:W-:-:S04]  /*c850*/  IABS R7, c[0x0][0x17c] ;  /* 0x00005f0000077a13 */ /* 0x000fc80000000000 */
[----:B------:R-:W-:Y:S02]  /*c860*/  @!P6 IADD3 R222, R222, -R7, RZ ;  /* 0x80000007dedee210 */ /* 0x000fe40007ffe0ff */
[C---:B------:R-:W-:Y:S02]  /*c870*/  ISETP.GT.U32.AND P4, PT, R7.reuse, R218, PT ;  /* 0x000000da0700720c */ /* 0x040fe40003f84070 */
[C---:B------:R-:W-:Y:S02]  /*c880*/  ISETP.GT.U32.AND P5, PT, R7.reuse, R219, PT ;  /* 0x000000db0700720c */ /* 0x040fe40003fa4070 */
[C---:B------:R-:W-:Y:S02]  /*c890*/  ISETP.GT.U32.AND P6, PT, R7.reuse, R220, PT ;  /* 0x000000dc0700720c */ /* 0x040fe40003fc4070 */
[C---:B------:R-:W-:Y:S02]  /*c8a0*/  ISETP.GT.U32.AND P1, PT, R7.reuse, R221, PT ;  /* 0x000000dd0700720c */ /* 0x040fe40003f24070 */
[C---:B------:R-:W-:Y:S01]  /*c8b0*/  ISETP.GT.U32.AND P2, PT, R7.reuse, R222, PT ;  /* 0x000000de0700720c */ /* 0x040fe20003f44070 */
[----:B------:R-:W-:Y:S01]  /*c8c0*/  @!P3 IMAD.MOV R217, RZ, RZ, -R217 ;  /* 0x000000ffffd9b224 */ /* 0x000fe200078e0ad9 */
[C---:B------:R-:W-:Y:S01]  /*c8d0*/  ISETP.GT.U32.AND P3, PT, R7.reuse, R223, PT ;  /* 0x000000df0700720c */ /* 0x040fe20003f64070 */
[----:B------:R-:W-:-:S02]  /*c8e0*/  IMAD R247, R7, R3, R247 ;  /* 0x0000000307f77224 */ /* 0x000fc400078e02f7 */
[--C-:B------:R-:W-:Y:S01]  /*c8f0*/  @!P4 IMAD.IADD R218, R218, 0x1, -R7.reuse ;  /* 0x00000001dadac824 */ /* 0x100fe200078e0a07 */
[----:B------:R-:W-:Y:S01]  /*c900*/  ISETP.GT.U32.AND P4, PT, R7, R224, PT ;  /* 0x000000e00700720c */ /* 0x000fe20003f84070 */
[--C-:B------:R-:W-:Y:S01]  /*c910*/  @!P5 IMAD.IADD R219, R219, 0x1, -R7.reuse ;  /* 0x00000001dbdbd824 */ /* 0x100fe200078e0a07 */
[----:B------:R-:W-:Y:S02]  /*c920*/  ISETP.GT.U32.AND P5, PT, R7, R225, PT ;  /* 0x000000e10700720c */ /* 0x000fe40003fa4070 */
[----:B------:R-:W-:Y:S01]  /*c930*/  @!P6 IADD3 R220, R220, -R7, RZ ;  /* 0x80000007dcdce210 */ /* 0x000fe20007ffe0ff */
[--C-:B------:R-:W-:Y:S01]  /*c940*/  @!P1 IMAD.IADD R221, R221, 0x1, -R7.reuse ;  /* 0x00000001dddd9824 */ /* 0x100fe200078e0a07 */
[C---:B------:R-:W-:Y:S01]  /*c950*/  ISETP.GT.U32.AND P6, PT, R7.reuse, R226, PT ;  /* 0x000000e20700720c */ /* 0x040fe20003fc4070 */
[----:B------:R-:W-:Y:S01]  /*c960*/  @!P2 IMAD.IADD R222, R222, 0x1, -R7 ;  /* 0x00000001dedea824 */ /* 0x000fe200078e0a07 */
[----:B------:R-:W-:Y:S02]  /*c970*/  ISETP.GT.U32.AND P1, PT, R7, R227, PT ;  /* 0x000000e30700720c */ /* 0x000fe40003f24070 */
[----:B------:R-:W4:Y:S01]  /*c980*/  LDL R7, [R1+0x3578] ;  /* 0x0035780001077983 */ /* 0x000f220000100800 */
[----:B------:R-:W-:-:S05]  /*c990*/  IABS R249, R15 ;  /* 0x0000000f00f97213 */ /* 0x000fca0000000000 */
[----:B------:R-:W-:-:S04]  /*c9a0*/  IMAD.HI.U32 R3, R5, R249, RZ ;  /* 0x000000f905037227 */ /* 0x000fc800078e00ff */
[----:B------:R-:W-:Y:S01]  /*c9b0*/  IMAD.MOV R3, RZ, RZ, -R3 ;  /* 0x000000ffff037224 */ /* 0x000fe200078e0a03 */
[----:B----4-:R-:W-:Y:S02]  /*c9c0*/  ISETP.GE.AND P2, PT, R7, RZ, PT ;  /* 0x000000ff0700720c */ /* 0x010fe40003f46270 */
[----:B------:R-:W-:-:S04]  /*c9d0*/  IABS R7, c[0x0][0x17c] ;  /* 0x00005f0000077a13 */ /* 0x000fc80000000000 */
[-C--:B------:R-:W-:Y:S02]  /*c9e0*/  @!P3 IADD3 R223, R223, -R7.reuse, RZ ;  /* 0x80000007dfdfb210 */ /* 0x080fe40007ffe0ff */
[----:B------:R-:W-:Y:S01]  /*c9f0*/  ISETP.GE.AND P3, PT, R29, RZ, PT ;  /* 0x000000ff1d00720c */ /* 0x000fe20003f66270 */
[--C-:B------:R-:W-:Y:S01]  /*ca00*/  @!P4 IMAD.IADD R224, R224, 0x1, -R7.reuse ;  /* 0x00000001e0e0c824 */ /* 0x100fe200078e0a07 */
[----:B------:R-:W-:Y:S01]  /*ca10*/  ISETP.GE.AND P4, PT, R28, RZ, PT ;  /* 0x000000ff1c00720c */ /* 0x000fe20003f86270 */
[--C-:B------:R-:W-:Y:S01]  /*ca20*/  @!P5 IMAD.IADD R225, R225, 0x1, -R7.reuse ;  /* 0x00000001e1e1d824 */ /* 0x100fe200078e0a07 */
[----:B------:R-:W-:Y:S01]  /*ca30*/  ISETP.GE.AND P5, PT, R14, RZ, PT ;  /* 0x000000ff0e00720c */ /* 0x000fe20003fa6270 */
[----:B------:R-:W-:Y:S01]  /*ca40*/  @!P2 IMAD.MOV R218, RZ, RZ, -R218 ;  /* 0x000000ffffdaa224 */ /* 0x000fe200078e0ada */
[----:B------:R-:W-:Y:S01]  /*ca50*/  ISETP.GT.U32.AND P2, PT, R7, R224, PT ;  /* 0x000000e00700720c */ /* 0x000fe20003f44070 */
[----:B------:R-:W-:Y:S01]  /*ca60*/  @!P6 IMAD.IADD R226, R226, 0x1, -R7 ;  /* 0x00000001e2e2e824 */ /* 0x000fe200078e0a07 */
[----:B------:R-:W-:Y:S01]  /*ca70*/  @!P1 IADD3 R227, R227, -R7, RZ ;  /* 0x80000007e3e39210 */ /* 0x000fe20007ffe0ff */
[C---:B------:R-:W-:Y:S01]  /*ca80*/  IMAD R249, R7.reuse, R3, R249 ;  /* 0x0000000307f97224 */ /* 0x040fe200078e02f9 */
[----:B------:R-:W4:Y:S03]  /*ca90*/  LDL.LU R29, [R1+0x36fc] ;  /* 0x0036fc00011d7983 */ /* 0x000f260000300800 */
[----:B------:R-:W-:Y:S01]  /*caa0*/  @!P3 IMAD.MOV R219, RZ, RZ, -R219 ;  /* 0x000000ffffdbb224 */ /* 0x000fe200078e0adb */
[----:B------:R-:W-:Y:S01]  /*cab0*/  ISETP.GT.U32.AND P3, PT, R7, R225, PT ;  /* 0x000000e10700720c */ /* 0x000fe20003f64070 */
[----:B------:R-:W-:Y:S01]  /*cac0*/  @!P4 IMAD.MOV R220, RZ, RZ, -R220 ;  /* 0x000000ffffdcc224 */ /* 0x000fe200078e0adc */
[----:B------:R-:W-:Y:S01]  /*cad0*/  ISETP.GE.AND P6, PT, R13, RZ, PT ;  /* 0x000000ff0d00720c */ /* 0x000fe20003fc6270 */
[----:B------:R-:W2:Y:S01]  /*cae0*/  LDL.LU R28, [R1+0x36f8] ;  /* 0x0036f800011c7983 */ /* 0x000ea20000300800 */
[----:B------:R-:W-:Y:S01]  /*caf0*/  ISETP.GT.U32.AND P4, PT, R7, R226, PT ;  /* 0x000000e20700720c */ /* 0x000fe20003f84070 */
[----:B------:R-:W-:Y:S01]  /*cb00*/  @!P2 IMAD.IADD R224, R224, 0x1, -R7 ;  /* 0x00000001e0e0a824 */ /* 0x000fe200078e0a07 */
[----:B------:R-:W-:-:S02]  /*cb10*/  @!P5 IADD3 R221, -R221, RZ, RZ ;  /* 0x000000ffddddd210 */ /* 0x000fc40007ffe1ff */
[C---:B------:R-:W-:Y:S02]  /*cb20*/  ISETP.GT.U32.AND P1, PT, R7.reuse, R223, PT ;  /* 0x000000df0700720c */ /* 0x040fe40003f24070 */
[C---:B------:R-:W-:Y:S02]  /*cb30*/  ISETP.GT.U32.AND P5, PT, R7.reuse, R227, PT ;  /* 0x000000e30700720c */ /* 0x040fe40003fa4070 */
[----:B------:R-:W-:Y:S02]  /*cb40*/  ISETP.GT.U32.AND P2, PT, R7, R229, PT ;  /* 0x000000e50700720c */ /* 0x000fe40003f44070 */
[----:B------:R-:W-:Y:S02]  /*cb50*/  @!P3 IADD3 R225, R225, -R7, RZ ;  /* 0x80000007e1e1b210 */ /* 0x000fe40007ffe0ff */
[C---:B------:R-:W-:Y:S01]  /*cb60*/  ISETP.GT.U32.AND P3, PT, R7.reuse, R230, PT ;  /* 0x000000e60700720c */ /* 0x040fe20003f64070 */
[----:B------:R-:W-:Y:S01]  /*cb70*/  @!P6 IMAD.MOV R222, RZ, RZ, -R222 ;  /* 0x000000ffffdee224 */ /* 0x000fe200078e0ade */
[C---:B------:R-:W-:Y:S01]  /*cb80*/  ISETP.GT.U32.AND P6, PT, R7.reuse, R228, PT ;  /* 0x000000e40700720c */ /* 0x040fe20003fc4070 */
[--C-:B------:R-:W-:Y:S01]  /*cb90*/  @!P4 IMAD.IADD R226, R226, 0x1, -R7.reuse ;  /* 0x00000001e2e2c824 */ /* 0x100fe200078e0a07 */
[----:B------:R-:W-:Y:S01]  /*cba0*/  ISETP.GT.U32.AND P4, PT, R7, R231, PT ;  /* 0x000000e70700720c */ /* 0x000fe20003f84070 */
[--C-:B------:R-:W-:Y:S01]  /*cbb0*/  @!P1 IMAD.IADD R223, R223, 0x1, -R7.reuse ;  /* 0x00000001dfdf9824 */ /* 0x100fe200078e0a07 */
[----:B------:R-:W-:Y:S01]  /*cbc0*/  ISETP.GE.AND P1, PT, R250, RZ, PT ;  /* 0x000000fffa00720c */ /* 0x000fe20003f26270 */
[----:B------:R-:W-:Y:S01]  /*cbd0*/  @!P5 IMAD.IADD R227, R227, 0x1, -R7 ;  /* 0x00000001e3e3d824 */ /* 0x000fe200078e0a07 */
[----:B------:R-:W-:-:S02]  /*cbe0*/  ISETP.GE.AND P5, PT, R251, RZ, PT ;  /* 0x000000fffb00720c */ /* 0x000fc40003fa6270 */
[----:B------:R-:W-:Y:S02]  /*cbf0*/  @!P2 IADD3 R229, R229, -R7, RZ ;  /* 0x80000007e5e5a210 */ /* 0x000fe40007ffe0ff */
[----:B------:R-:W-:Y:S01]  /*cc00*/  ISETP.GE.AND P2, PT, R27, RZ, PT ;  /* 0x000000ff1b00720c */ /* 0x000fe20003f46270 */
[--C-:B------:R-:W-:Y:S01]  /*cc10*/  @!P3 IMAD.IADD R230, R230, 0x1, -R7.reuse ;  /* 0x00000001e6e6b824 */ /* 0x100fe200078e0a07 */
[----:B------:R-:W-:Y:S01]  /*cc20*/  ISETP.GE.AND P3, PT, R4, RZ, PT ;  /* 0x000000ff0400720c */ /* 0x000fe20003f66270 */
[--C-:B------:R-:W-:Y:S01]  /*cc30*/  @!P6 IMAD.IADD R228, R228, 0x1, -R7.reuse ;  /* 0x00000001e4e4e824 */ /* 0x100fe200078e0a07 */
[----:B------:R-:W-:Y:S01]  /*cc40*/  ISETP.GT.U32.AND P6, PT, R7, R232, PT ;  /* 0x000000e80700720c */ /* 0x000fe20003fc4070 */
[----:B------:R-:W-:Y:S01]  /*cc50*/  @!P4 IMAD.IADD R231, R231, 0x1, -R7 ;  /* 0x00000001e7e7c824 */ /* 0x000fe200078e0a07 */
[----:B------:R-:W-:Y:S01]  /*cc60*/  ISETP.GE.AND P4, PT, R11, RZ, PT ;  /* 0x000000ff0b00720c */ /* 0x000fe20003f86270 */
[----:B------:R-:W-:Y:S01]  /*cc70*/  @!P1 IMAD.MOV R223, RZ, RZ, -R223 ;  /* 0x000000ffffdf9224 */ /* 0x000fe200078e0adf */
[C---:B------:R-:W-:Y:S01]  /*cc80*/  ISETP.GT.U32.AND P1, PT, R7.reuse, R228, PT ;  /* 0x000000e40700720c */ /* 0x040fe20003f24070 */
[----:B------:R-:W-:Y:S01]  /*cc90*/  @!P5 IMAD.MOV R224, RZ, RZ, -R224 ;  /* 0x000000ffffe0d224 */ /* 0x000fe200078e0ae0 */
[----:B------:R-:W-:-:S03]  /*cca0*/  ISETP.GT.U32.AND P5, PT, R7, R229, PT ;  /* 0x000000e50700720c */ /* 0x000fc60003fa4070 */
[----:B------:R-:W-:Y:S02]  /*ccb0*/  @!P2 IADD3 R225, -R225, RZ, RZ ;  /* 0x000000ffe1e1a210 */ /* 0x000fe40007ffe1ff */
[C---:B------:R-:W-:Y:S01]  /*ccc0*/  ISETP.GT.U32.AND P2, PT, R7.reuse, R230, PT ;  /* 0x000000e60700720c */ /* 0x040fe20003f44070 */
[----:B------:R-:W-:Y:S01]  /*ccd0*/  @!P3 IMAD.MOV R226, RZ, RZ, -R226 ;  /* 0x000000ffffe2b224 */ /* 0x000fe200078e0ae2 */
[C---:B------:R-:W-:Y:S01]  /*cce0*/  ISETP.GT.U32.AND P3, PT, R7.reuse, R231, PT ;  /* 0x000000e70700720c */ /* 0x040fe20003f64070 */
[----:B------:R-:W-:Y:S02]  /*ccf0*/  @!P6 IMAD.IADD R232, R232, 0x1, -R7 ;  /* 0x00000001e8e8e824 */ /* 0x000fe400078e0a07 */
[----:B------:R-:W-:Y:S01]  /*cd00*/  @!P4 IMAD.MOV R227, RZ, RZ, -R227 ;  /* 0x000000ffffe3c224 */ /* 0x000fe200078e0ae3 */
[C---:B------:R-:W-:Y:S02]  /*cd10*/  ISETP.GT.U32.AND P4, PT, R7.reuse, R233, PT ;  /* 0x000000e90700720c */ /* 0x040fe40003f84070 */
[----:B------:R-:W-:Y:S01]  /*cd20*/  ISETP.GT.U32.AND P6, PT, R7, R232, PT ;  /* 0x000000e80700720c */ /* 0x000fe20003fc4070 */
[----:B------:R-:W-:Y:S01]  /*cd30*/  @!P1 IMAD.IADD R228, R228, 0x1, -R7 ;  /* 0x00000001e4e49824 */ /* 0x000fe200078e0a07 */
[----:B------:R-:W-:-:S02]  /*cd40*/  @!P5 IADD3 R229, R229, -R7, RZ ;  /* 0x80000007e5e5d210 */ /* 0x000fc40007ffe0ff */
[C---:B------:R-:W-:Y:S01]  /*cd50*/  ISETP.GT.U32.AND P1, PT, R7.reuse, R234, PT ;  /* 0x000000ea0700720c */ /* 0x040fe20003f24070 */
[--C-:B------:R-:W-:Y:S01]  /*cd60*/  @!P2 IMAD.IADD R230, R230, 0x1, -R7.reuse ;  /* 0x00000001e6e6a824 */ /* 0x100fe200078e0a07 */
[----:B------:R-:W-:Y:S01]  /*cd70*/  ISETP.GT.U32.AND P5, PT, R7, R235, PT ;  /* 0x000000eb0700720c */ /* 0x000fe20003fa4070 */
[--C-:B------:R-:W-:Y:S01]  /*cd80*/  @!P3 IMAD.IADD R231, R231, 0x1, -R7.reuse ;  /* 0x00000001e7e7b824 */ /* 0x100fe200078e0a07 */
[----:B------:R-:W-:Y:S02]  /*cd90*/  ISETP.GT.U32.AND P2, PT, R7, R236, PT ;  /* 0x000000ec0700720c */ /* 0x000fe40003f44070 */
[----:B------:R-:W-:Y:S02]  /*cda0*/  ISETP.GE.AND P3, PT, R26, RZ, PT ;  /* 0x000000ff1a00720c */ /* 0x000fe40003f66270 */
[----:B------:R-:W-:Y:S01]  /*cdb0*/  @!P4 IADD3 R233, R233, -R7, RZ ;  /* 0x80000007e9e9c210 */ /* 0x000fe20007ffe0ff */
[----:B------:R-:W-:Y:S01]  /*cdc0*/  @!P6 IMAD.IADD R232, R232, 0x1, -R7 ;  /* 0x00000001e8e8e824 */ /* 0x000fe200078e0a07 */
[----:B------:R-:W-:-:S02]  /*cdd0*/  ISETP.GT.U32.AND P6, PT, R7, R237, PT ;  /* 0x000000ed0700720c */ /* 0x000fc40003fc4070 */
[----:B------:R-:W-:Y:S01]  /*cde0*/  ISETP.GE.AND P4, PT, R25, RZ, PT ;  /* 0x000000ff1900720c */ /* 0x000fe20003f86270 */
[--C-:B------:R-:W-:Y:S01]  /*cdf0*/  @!P1 IMAD.IADD R234, R234, 0x1, -R7.reuse ;  /* 0x00000001eaea9824 */ /* 0x100fe200078e0a07 */
[----:B------:R-:W-:Y:S01]  /*ce00*/  ISETP.GE.AND P1, PT, R24, RZ, PT ;  /* 0x000000ff1800720c */ /* 0x000fe20003f26270 */
[--C-:B------:R-:W-:Y:S01]  /*ce10*/  @!P5 IMAD.IADD R235, R235, 0x1, -R7.reuse ;  /* 0x00000001ebebd824 */ /* 0x100fe200078e0a07 */
[----:B------:R-:W-:Y:S01]  /*ce20*/  ISETP.GE.AND P5, PT, R23, RZ, PT ;  /* 0x000000ff1700720c */ /* 0x000fe20003fa6270 */
[----:B------:R-:W-:Y:S01]  /*ce30*/  @!P2 IMAD.IADD R236, R236, 0x1, -R7 ;  /* 0x00000001ececa824 */ /* 0x000fe200078e0a07 */
[----:B------:R-:W-:Y:S01]  /*ce40*/  ISETP.GE.AND P2, PT, R10, RZ, PT ;  /* 0x000000ff0a00720c */ /* 0x000fe20003f46270 */
[----:B------:R-:W-:Y:S01]  /*ce50*/  @!P3 IMAD.MOV R228, RZ, RZ, -R228 ;  /* 0x000000ffffe4b224 */ /* 0x000fe200078e0ae4 */
[----:B------:R-:W-:-:S03]  /*ce60*/  ISETP.GT.U32.AND P3, PT, R7, R233, PT ;  /* 0x000000e90700720c */ /* 0x000fc60003f64070 */
[----:B------:R-:W-:Y:S02]  /*ce70*/  @!P6 IADD3 R237, R237, -R7, RZ ;  /* 0x80000007edede210 */ /* 0x000fe40007ffe0ff */
[----:B------:R-:W-:Y:S01]  /*ce80*/  @!P4 IMAD.MOV R229, RZ, RZ, -R229 ;  /* 0x000000ffffe5c224 */ /* 0x000fe200078e0ae5 */
[C---:B------:R-:W-:Y:S01]  /*ce90*/  ISETP.GT.U32.AND P4, PT, R7.reuse, R234, PT ;  /* 0x000000ea0700720c */ /* 0x040fe20003f84070 */
[----:B------:R-:W-:Y:S01]  /*cea0*/  @!P1 IMAD.MOV R230, RZ, RZ, -R230 ;  /* 0x000000ffffe69224 */ /* 0x000fe200078e0ae6 */
[----:B------:R-:W-:Y:S02]  /*ceb0*/  ISETP.GT.U32.AND P1, PT, R7, R235, PT ;  /* 0x000000eb0700720c */ /* 0x000fe40003f24070 */
[----:B------:R-:W-:Y:S01]  /*cec0*/  @!P5 IADD3 R231, -R231, RZ, RZ ;  /* 0x000000ffe7e7d210 */ /* 0x000fe20007ffe1ff */
[----:B------:R-:W-:Y:S01]  /*ced0*/  @!P2 IMAD.MOV R232, RZ, RZ, -R232 ;  /* 0x000000ffffe8a224 */ /* 0x000fe200078e0ae8 */
[----:B------:R-:W-:Y:S01]  /*cee0*/  ISETP.GT.U32.AND P5, PT, R7, R237, PT ;  /* 0x000000ed0700720c */ /* 0x000fe20003fa4070 */
[----:B------:R-:W-:Y:S01]  /*cef0*/  @!P3 IMAD.IADD R233, R233, 0x1, -R7 ;  /* 0x00000001e9e9b824 */ /* 0x000fe200078e0a07 */
[----:B------:R-:W-:-:S02]  /*cf00*/  ISETP.GT.U32.AND P2, PT, R7, R238, PT ;  /* 0x000000ee0700720c */ /* 0x000fc40003f44070 */
[C---:B------:R-:W-:Y:S02]  /*cf10*/  ISETP.GT.U32.AND P3, PT, R7.reuse, R239, PT ;  /* 0x000000ef0700720c */ /* 0x040fe40003f64070 */
[----:B------:R-:W-:Y:S02]  /*cf20*/  IADD3 R14, R248, 0xf9, RZ ;  /* 0x000000f9f80e7810 */ /* 0x000fe40007ffe0ff */
[-C--:B------:R-:W-:Y:S02]  /*cf30*/  @!P4 IADD3 R234, R234, -R7.reuse, RZ ;  /* 0x80000007eaeac210 */ /* 0x080fe40007ffe0ff */
[C---:B------:R-:W-:Y:S02]  /*cf40*/  ISETP.GT.U32.AND P6, PT, R7.reuse, R236, PT ;  /* 0x000000ec0700720c */ /* 0x040fe40003fc4070 */
[----:B------:R-:W-:Y:S01]  /*cf50*/  ISETP.GT.U32.AND P4, PT, R7, R240, PT ;  /* 0x000000f00700720c */ /* 0x000fe20003f84070 */
[--C-:B------:R-:W-:Y:S01]  /*cf60*/  @!P1 IMAD.IADD R235, R235, 0x1, -R7.reuse ;  /* 0x00000001ebeb9824 */ /* 0x100fe200078e0a07 */
[----:B------:R-:W-:Y:S01]  /*cf70*/  IADD3 R13, R248, 0xfa, RZ ;  /* 0x000000faf80d7810 */ /* 0x000fe20007ffe0ff */
[--C-:B------:R-:W-:Y:S01]  /*cf80*/  @!P5 IMAD.IADD R237, R237, 0x1, -R7.reuse ;  /* 0x00000001ededd824 */ /* 0x100fe200078e0a07 */
[----:B------:R-:W-:Y:S01]  /*cf90*/  @!P2 IADD3 R238, R238, -R7, RZ ;  /* 0x80000007eeeea210 */ /* 0x000fe20007ffe0ff */
[----:B------:R-:W-:Y:S01]  /*cfa0*/  @!P3 IMAD.IADD R239, R239, 0x1, -R7 ;  /* 0x00000001efefb824 */ /* 0x000fe200078e0a07 */
[----:B------:R-:W-:-:S02]  /*cfb0*/  ISETP.GT.U32.AND P1, PT, R7, R241, PT ;  /* 0x000000f10700720c */ /* 0x000fc40003f24070 */
[----:B------:R-:W-:Y:S02]  /*cfc0*/  ISETP.GE.AND P5, PT, R22, RZ, PT ;  /* 0x000000ff1600720c */ /* 0x000fe40003fa6270 */
[----:B------:R-:W-:Y:S02]  /*cfd0*/  ISETP.GE.AND P2, PT, R21, RZ, PT ;  /* 0x000000ff1500720c */ /* 0x000fe40003f46270 */
[----:B------:R-:W-:Y:S02]  /*cfe0*/  IABS R250, R14 ;  /* 0x0000000e00fa7213 */ /* 0x000fe40000000000 */
[----:B------:R-:W-:Y:S02]  /*cff0*/  ISETP.GE.AND P3, PT, R20, RZ, PT ;  /* 0x000000ff1400720c */ /* 0x000fe40003f66270 */
[----:B------:R-:W-:Y:S01]  /*d000*/  IABS R251, R13 ;  /* 0x0000000d00fb7213 */ /* 0x000fe20000000000 */
[----:B------:R-:W-:Y:S01]  /*d010*/  IMAD.HI.U32 R3, R5, R250, RZ ;  /* 0x000000fa05037227 */ /* 0x000fe200078e00ff */
[----:B------:R-:W-:-:S03]  /*d020*/  IADD3 R11, R248, 0xfb, RZ ;  /* 0x000000fbf80b7810 */ /* 0x000fc60007ffe0ff */
[----:B------:R-:W-:-:S04]  /*d030*/  IMAD.HI.U32 R4, R5, R251, RZ ;  /* 0x000000fb05047227 */ /* 0x000fc800078e00ff */
[----:B------:R-:W-:Y:S02]  /*d040*/  IMAD.MOV R3, RZ, RZ, -R3 ;  /* 0x000000ffff037224 */ /* 0x000fe400078e0a03 */
[--C-:B------:R-:W-:Y:S01]  /*d050*/  @!P6 IMAD.IADD R236, R236, 0x1, -R7.reuse ;  /* 0x00000001ecece824 */ /* 0x100fe200078e0a07 */
[----:B------:R-:W-:Y:S01]  /*d060*/  ISETP.GT.U32.AND P6, PT, R7, R242, PT ;  /* 0x000000f20700720c */ /* 0x000fe20003fc4070 */
[--C-:B------:R-:W-:Y:S01]  /*d070*/  @!P4 IMAD.IADD R240, R240, 0x1, -R7.reuse ;  /* 0x00000001f0f0c824 */ /* 0x100fe200078e0a07 */
[----:B------:R-:W-:Y:S01]  /*d080*/  IADD3 R4, -R4, RZ, RZ ;  /* 0x000000ff04047210 */ /* 0x000fe20007ffe1ff */
[----:B------:R-:W-:Y:S01]  /*d090*/  @!P1 IMAD.IADD R241, R241, 0x1, -R7 ;  /* 0x00000001f1f19824 */ /* 0x000fe200078e0a07 */
[----:B------:R-:W-:Y:S01]  /*d0a0*/  ISETP.GE.AND P4, PT, R19, RZ, PT ;  /* 0x000000ff1300720c */ /* 0x000fe20003f86270 */
[----:B------:R-:W-:Y:S01]  /*d0b0*/  @!P5 IMAD.MOV R233, RZ, RZ, -R233 ;  /* 0x000000ffffe9d224 */ /* 0x000fe200078e0ae9 */
[----:B------:R-:W-:Y:S01]  /*d0c0*/  ISETP.GE.AND P1, PT, R6, RZ, PT ;  /* 0x000000ff0600720c */ /* 0x000fe20003f26270 */
[----:B------:R-:W-:Y:S01]  /*d0d0*/  @!P2 IMAD.MOV R234, RZ, RZ, -R234 ;  /* 0x000000ffffeaa224 */ /* 0x000fe200078e0aea */
[C---:B------:R-:W-:Y:S01]  /*d0e0*/  ISETP.GT.U32.AND P5, PT, R7.reuse, R238, PT ;  /* 0x000000ee0700720c */ /* 0x040fe20003fa4070 */
[C---:B------:R-:W-:Y:S01]  /*d0f0*/  IMAD R250, R7.reuse, R3, R250 ;  /* 0x0000000307fa7224 */ /* 0x040fe200078e02fa */
[C---:B------:R-:W-:Y:S01]  /*d100*/  ISETP.GT.U32.AND P2, PT, R7.reuse, R239, PT ;  /* 0x000000ef0700720c */ /* 0x040fe20003f44070 */
[----:B------:R-:W-:Y:S01]  /*d110*/  @!P3 IMAD.MOV R235, RZ, RZ, -R235 ;  /* 0x000000ffffebb224 */ /* 0x000fe200078e0aeb */
[----:B------:R-:W-:Y:S01]  /*d120*/  IABS R3, R11 ;  /* 0x0000000b00037213 */ /* 0x000fe20000000000 */
[----:B------:R-:W-:Y:S01]  /*d130*/  STL [R1+0x33dc], R14 ;  /* 0x0033dc0e01007387 */ /* 0x000fe20000100800 */
[C---:B------:R-:W-:Y:S01]  /*d140*/  ISETP.GT.U32.AND P3, PT, R7.reuse, R240, PT ;  /* 0x000000f00700720c */ /* 0x040fe20003f64070 */
[----:B------:R-:W-:-:S02]  /*d150*/  IMAD R251, R7, R4, R251 ;  /* 0x0000000407fb7224 */ /* 0x000fc400078e02fb */
[----:B------:R-:W-:Y:S01]  /*d160*/  STL [R1+0x33d8], R13 ;  /* 0x0033d80d01007387 */ /* 0x000fe20000100800 */
[----:B------:R-:W-:Y:S01]  /*d170*/  IADD3 R10, R248, 0xfc, RZ ;  /* 0x000000fcf80a7810 */ /* 0x000fe20007ffe0ff */
[----:B------:R-:W-:Y:S02]  /*d180*/  IMAD.HI.U32 R4, R5, R3, RZ ;  /* 0x0000000305047227 */ /* 0x000fe400078e00ff */
[----:B------:R-:W2:Y:S04]  /*d190*/  LDL.LU R27, [R1+0x36f4] ;  /* 0x0036f400011b7983 */ /* 0x000ea80000300800 */
[----:B------:R-:W-:Y:S04]  /*d1a0*/  STL [R1+0x33c8], R11 ;  /* 0x0033c80b01007387 */ /* 0x000fe80000100800 */
[----:B------:R-:W2:Y:S01]  /*d1b0*/  LDL.LU R26, [R1+0x36f0] ;  /* 0x0036f000011a7983 */ /* 0x000ea20000300800 */
[----:B------:R-:W-:-:S03]  /*d1c0*/  IMAD.MOV R4, RZ, RZ, -R4 ;  /* 0x000000ffff047224 */ /* 0x000fc600078e0a04 */
[----:B------:R-:W2:Y:S01]  /*d1d0*/  LDL.LU R25, [R1+0x36ec] ;  /* 0x0036ec0001197983 */ /* 0x000ea20000300800 */
[----:B------:R-:W-:-:S03]  /*d1e0*/  @!P6 IADD3 R242, R242, -R7, RZ ;  /* 0x80000007f2f2e210 */ /* 0x000fc60007ffe0ff */
[----:B------:R-:W2:Y:S04]  /*d1f0*/  LDL.LU R24, [R1+0x36e8] ;  /* 0x0036e80001187983 */ /* 0x000ea80000300800 */
[----:B------:R-:W2:Y:S01]  /*d200*/  LDL.LU R23, [R1+0x36e4] ;  /* 0x0036e40001177983 */ /* 0x000ea20000300800 */
[----:B------:R-:W-:-:S03]  /*d210*/  @!P4 IADD3 R236, -R236, RZ, RZ ;  /* 0x000000ffececc210 */ /* 0x000fc60007ffe1ff */
[----:B------:R-:W-:Y:S01]  /*d220*/  STL [R1+0x33c4], R10 ;  /* 0x0033c40a01007387 */ /* 0x000fe20000100800 */
[----:B------:R-:W-:Y:S01]  /*d230*/  @!P1 IMAD.MOV R237, RZ, RZ, -R237 ;  /* 0x000000ffffed9224 */ /* 0x000fe200078e0aed */
[----:B------:R-:W-:Y:S02]  /*d240*/  @!P2 IADD3 R239, R239, -R7, RZ ;  /* 0x80000007efefa210 */ /* 0x000fe40007ffe0ff */
[----:B------:R-:W2:Y:S01]  /*d250*/  LDL.LU R22, [R1+0x36e0] ;  /* 0x0036e00001167983 */ /* 0x000ea20000300800 */
[----:B------:R-:W-:Y:S01]  /*d260*/  @!P5 IMAD.IADD R238, R238, 0x1, -R7 ;  /* 0x00000001eeeed824 */ /* 0x000fe200078e0a07 */
[C---:B------:R-:W-:Y:S02]  /*d270*/  ISETP.GT.U32.AND P6, PT, R7.reuse, R241, PT ;  /* 0x000000f10700720c */ /* 0x040fe40003fc4070 */
[----:B------:R-:W2:Y:S01]  /*d280*/  LDL.LU R21, [R1+0x36dc] ;  /* 0x0036dc0001157983 */ /* 0x000ea20000300800 */
[C---:B------:R-:W-:Y:S01]  /*d290*/  IMAD R3, R7.reuse, R4, R3 ;  /* 0x0000000407037224 */ /* 0x040fe200078e0203 */
[C---:B------:R-:W-:Y:S01]  /*d2a0*/  ISETP.GT.U32.AND P4, PT, R7.reuse, R242, PT ;  /* 0x000000f20700720c */ /* 0x040fe20003f84070 */
[----:B------:R-:W-:Y:S01]  /*d2b0*/  @!P3 IMAD.IADD R240, R240, 0x1, -R7 ;  /* 0x00000001f0f0b824 */ /* 0x000fe200078e0a07 */
[----:B------:R-:W2:Y:S01]  /*d2c0*/  LDL.LU R20, [R1+0x36d8] ;  /* 0x0036d80001147983 */ /* 0x000ea20000300800 */
[----:B------:R-:W-:-:S02]  /*d2d0*/  ISETP.GT.U32.AND P1, PT, R7, R243, PT ;  /* 0x000000f30700720c */ /* 0x000fc40003f24070 */
[C---:B------:R-:W-:Y:S01]  /*d2e0*/  ISETP.GT.U32.AND P5, PT, R7.reuse, R244, PT ;  /* 0x000000f40700720c */ /* 0x040fe20003fa4070 */
[----:B------:R-:W2:Y:S01]  /*d2f0*/  LDL.LU R19, [R1+0x36d4] ;  /* 0x0036d40001137983 */ /* 0x000ea20000300800 */
[----:B------:R-:W-:-:S03]  /*d300*/  ISETP.GT.U32.AND P2, PT, R7, R245, PT ;  /* 0x000000f50700720c */ /* 0x000fc60003f44070 */
[----:B------:R-:W2:Y:S01]  /*d310*/  LDL R7, [R1+0x3458] ;  /* 0x0034580001077983 */ /* 0x000ea20000100800 */
[----:B------:R-:W-:-:S05]  /*d320*/  IABS R4, R10 ;  /* 0x0000000a00047213 */ /* 0x000fca0000000000 */
[----:B------:R-:W-:-:S04]  /*d330*/  IMAD.HI.U32 R6, R5, R4, RZ ;  /* 0x0000000405067227 */ /* 0x000fc800078e00ff */
[----:B------:R-:W-:Y:S01]  /*d340*/  IMAD.MOV R6, RZ, RZ, -R6 ;  /* 0x000000ffff067224 */ /* 0x000fe200078e0a06 */
[----:B--2---:R-:W-:Y:S02]  /*d350*/  ISETP.GE.AND P3, PT, R7, RZ, PT ;  /* 0x000000ff0700720c */ /* 0x004fe40003f66270 */
[----:B------:R-:W-:-:S05]  /*d360*/  IABS R7, c[0x0][0x17c] ;  /* 0x00005f0000077a13 */ /* 0x000fca0000000000 */
[--C-:B------:R-:W-:Y:S01]  /*d370*/  @!P5 IMAD.IADD R244, R244, 0x1, -R7.reuse ;  /* 0x00000001f4f4d824 */ /* 0x100fe200078e0a07 */
[----:B------:R-:W-:Y:S01]  /*d380*/  ISETP.GE.AND P5, PT, R8, RZ, PT ;  /* 0x000000ff0800720c */ /* 0x000fe20003fa6270 */
[--C-:B------:R-:W-:Y:S01]  /*d390*/  @!P4 IMAD.IADD R242, R242, 0x1, -R7.reuse ;  /* 0x00000001f2f2c824 */ /* 0x100fe200078e0a07 */
[----:B------:R-:W-:Y:S02]  /*d3a0*/  ISETP.GE.AND P4, PT, R2, RZ, PT ;  /* 0x000000ff0200720c */ /* 0x000fe40003f86270 */
[----:B------:R-:W-:Y:S02]  /*d3b0*/  @!P1 IADD3 R243, R243, -R7, RZ ;  /* 0x80000007f3f39210 */ /* 0x000fe40007ffe0ff */
[----:B------:R-:W-:Y:S01]  /*d3c0*/  ISETP.GE.AND P1, PT, R252, RZ, PT ;  /* 0x000000fffc00720c */ /* 0x000fe20003f26270 */
[--C-:B------:R-:W-:Y:S02]  /*d3d0*/  @!P2 IMAD.IADD R245, R245, 0x1, -R7.reuse ;  /* 0x00000001f5f5a824 */ /* 0x100fe400078e0a07 */
[----:B------:R-:W-:-:S04]  /*d3e0*/  @!P6 IMAD.IADD R241, R241, 0x1, -R7 ;  /* 0x00000001f1f1e824 */ /* 0x000fc800078e0a07 */
[----:B------:R-:W-:Y:S01]  /*d3f0*/  @!P5 IMAD.MOV R242, RZ, RZ, -R242 ;  /* 0x000000fffff2d224 */ /* 0x000fe200078e0af2 */
[C---:B------:R-:W-:Y:S01]  /*d400*/  ISETP.GT.U32.AND P5, PT, R7.reuse, R247, PT ;  /* 0x000000f70700720c */ /* 0x040fe20003fa4070 */
[----:B------:R-:W-:Y:S01]  /*d410*/  @!P4 IMAD.MOV R240, RZ, RZ, -R240 ;  /* 0x000000fffff0c224 */ /* 0x000fe200078e0af0 */
[----:B------:R-:W-:-:S03]  /*d420*/  ISETP.GT.U32.AND P4, PT, R7, R245, PT ;  /* 0x000000f50700720c */ /* 0x000fc60003f84070 */
[----:B------:R-:W-:Y:S01]  /*d430*/  @!P1 IMAD.MOV R241, RZ, RZ, -R241 ;  /* 0x000000fffff19224 */ /* 0x000fe200078e0af1 */
[----:B------:R-:W-:Y:S02]  /*d440*/  ISETP.GE.AND P1, PT, R0, RZ, PT ;  /* 0x000000ff0000720c */ /* 0x000fe40003f26270 */
[----:B------:R-:W-:Y:S02]  /*d450*/  ISETP.GE.AND P6, PT, R18, RZ, PT ;  /* 0x000000ff1200720c */ /* 0x000fe40003fc6270 */
[C---:B-1----:R-:W-:Y:S01]  /*d460*/  IADD3 R0, R248.reuse, 0xfd, RZ ;  /* 0x000000fdf8007810 */ /* 0x042fe20007ffe0ff */
[----:B------:R-:W2:Y:S01]  /*d470*/  LDL.LU R18, [R1+0x36d0] ;  /* 0x0036d00001127983 */ /* 0x000ea20000300800 */
[----:B------:R-:W-:-:S03]  /*d480*/  IADD3 R8, R248, 0xfe, RZ ;  /* 0x000000fef8087810 */ /* 0x000fc60007ffe0ff */
[----:B------:R-:W2:Y:S01]  /*d490*/  LDL.LU R2, [R1+0x36cc] ;  /* 0x0036cc0001027983 */ /* 0x000ea20000300800 */
[----:B------:R-:W-:-:S03]  /*d4a0*/  @!P5 IMAD.IADD R247, R247, 0x1, -R7 ;  /* 0x00000001f7f7d824 */ /* 0x000fc600078e0a07 */
[----:B------:R-:W2:Y:S01]  /*d4b0*/  LDL.LU R252, [R1+0x36c8] ;  /* 0x0036c80001fc7983 */ /* 0x000ea20000300800 */
[----:B------:R-:W-:-:S03]  /*d4c0*/  ISETP.GT.U32.AND P5, PT, R7, R250, PT ;  /* 0x000000fa0700720c */ /* 0x000fc60003fa4070 */
[----:B------:R-:W2:Y:S04]  /*d4d0*/  LDL.LU R248, [R1+0x36c4] ;  /* 0x0036c40001f87983 */ /* 0x000ea80000300800 */
[----:B------:R-:W-:Y:S01]  /*d4e0*/  STL [R1+0x33bc], R0 ;  /* 0x0033bc0001007387 */ /* 0x000fe20000100800 */
[----:B------:R-:W-:-:S03]  /*d4f0*/  IMAD R4, R7, R6, R4 ;  /* 0x0000000607047224 */ /* 0x000fc600078e0204 */
[----:B------:R1:W-:Y:S01]  /*d500*/  STL [R1+0x33b8], R8 ;  /* 0x0033b80801007387 */ /* 0x0003e20000100800 */
[----:B------:R-:W-:Y:S01]  /*d510*/  @!P4 IMAD.IADD R245, R245, 0x1, -R7 ;  /* 0x00000001f5f5c824 */ /* 0x000fe200078e0a07 */
[----:B------:R-:W-:Y:S02]  /*d520*/  ISETP.GE.AND P4, PT, R16, RZ, PT ;  /* 0x000000ff1000720c */ /* 0x000fe40003f86270 */
[----:B------:R-:W-:Y:S02]  /*d530*/  IABS R6, R0 ;  /* 0x0000000000067213 */ /* 0x000fe40000000000 */
[----:B-1----:R-:W-:-:S04]  /*d540*/  IABS R8, R8 ;  /* 0x0000000800087213 */ /* 0x002fc80000000000 */
[----:B------:R-:W-:Y:S01]  /*d550*/  MOV R16, R8 ;  /* 0x0000000800107202 */ /* 0x000fe20000000f00 */
[----:B------:R-:W-:-:S04]  /*d560*/  IMAD.HI.U32 R8, R5, R6, RZ ;  /* 0x0000000605087227 */ /* 0x000fc800078e00ff */
[----:B------:R-:W-:-:S04]  /*d570*/  IMAD.HI.U32 R5, R5, R16, RZ ;  /* 0x0000001005057227 */ /* 0x000fc800078e00ff */
[----:B------:R-:W-:Y:S01]  /*d580*/  @!P5 IMAD.IADD R250, R250, 0x1, -R7 ;  /* 0x00000001fafad824 */ /* 0x000fe200078e0a07 */
[----:B------:R-:W-:Y:S01]  /*d590*/  ISETP.GE.AND P5, PT, R9, RZ, PT ;  /* 0x000000ff0900720c */ /* 0x000fe20003fa6270 */
[----:B------:R-:W-:Y:S02]  /*d5a0*/  IMAD.MOV R9, RZ, RZ, -R5 ;  /* 0x000000ffff097224 */ /* 0x000fe400078e0a05 */
[----:B------:R-:W2:Y:S01]  /*d5b0*/  LDL R5, [R1+0x176c] ;  /* 0x00176c0001057983 */ /* 0x000ea20000100800 */
[----:B------:R-:W-:Y:S02]  /*d5c0*/  @!P6 IADD3 R239, -R239, RZ, RZ ;  /* 0x000000ffefefe210 */ /* 0x000fe40007ffe1ff */
[C---:B------:R-:W-:Y:S02]  /*d5d0*/  ISETP.GT.U32.AND P2, PT, R7.reuse, R243, PT ;  /* 0x000000f30700720c */ /* 0x040fe40003f44070 */
[----:B------:R-:W-:-:S11]  /*d5e0*/  ISETP.GT.U32.AND P6, PT, R7, R246, PT ;  /* 0x000000f60700720c */ /* 0x000fd60003fc4070 */
[----:B------:R-:W-:Y:S02]  /*d5f0*/  @!P2 IADD3 R243, R243, -R7, RZ ;  /* 0x80000007f3f3a210 */ /* 0x000fe40007ffe0ff */
[----:B------:R-:W-:Y:S01]  /*d600*/  @!P6 IMAD.IADD R246, R246, 0x1, -R7 ;  /* 0x00000001f6f6e824 */ /* 0x000fe200078e0a07 */
[----:B------:R-:W-:Y:S02]  /*d610*/  ISETP.GE.AND P2, PT, R17, RZ, PT ;  /* 0x000000ff1100720c */ /* 0x000fe40003f46270 */
[----:B------:R-:W-:Y:S02]  /*d620*/  IADD3 R17, -R8, RZ, RZ ;  /* 0x000000ff08117210 */ /* 0x000fe40007ffe1ff */
[----:B------:R-:W-:Y:S01]  /*d630*/  @!P1 IADD3 R243, -R243, RZ, RZ ;  /* 0x000000fff3f39210 */ /* 0x000fe20007ffe1ff */
[----:B------:R-:W3:Y:S01]  /*d640*/  LDL R8, [R1+0x1798] ;  /* 0x0017980001087983 */ /* 0x000ee20000100800 */
[----:B------:R-:W-:Y:S02]  /*d650*/  ISETP.GT.U32.AND P1, PT, R7, R246, PT ;  /* 0x000000f60700720c */ /* 0x000fe40003f24070 */
[----:B------:R-:W-:-:S02]  /*d660*/  ISETP.GE.AND P6, PT, R12, RZ, PT ;  /* 0x000000ff0c00720c */ /* 0x000fc40003fc6270 */
[----:B------:R-:W3:Y:S09]  /*d670*/  LDL R12, [R1+0x1794] ;  /* 0x00179400010c7983 */ /* 0x000ef20000100800 */
[----:B------:R-:W-:-:S04]  /*d680*/  @!P1 IMAD.IADD R246, R246, 0x1, -R7 ;  /* 0x00000001f6f69824 */ /* 0x000fc800078e0a07 */
[----:B------:R-:W-:Y:S02]  /*d690*/  @!P6 IMAD.MOV R246, RZ, RZ, -R246 ;  /* 0x000000fffff6e224 */ /* 0x000fe400078e0af6 */
[----:B------:R-:W-:Y:S01]  /*d6a0*/  @!P3 IMAD.MOV R238, RZ, RZ, -R238 ;  /* 0x000000ffffeeb224 */ /* 0x000fe200078e0aee */
[----:B------:R-:W-:-:S13]  /*d6b0*/  ISETP.GT.U32.AND P3, PT, R7, R244, PT ;  /* 0x000000f40700720c */ /* 0x000fda0003f64070 */
[----:B------:R-:W-:Y:S01]  /*d6c0*/  @!P3 IMAD.IADD R244, R244, 0x1, -R7 ;  /* 0x00000001f4f4b824 */ /* 0x000fe200078e0a07 */
[----:B------:R-:W-:-:S03]  /*d6d0*/  ISETP.GT.U32.AND P3, PT, R7, R249, PT ;  /* 0x000000f90700720c */ /* 0x000fc60003f64070 */
[----:B------:R-:W-:Y:S01]  /*d6e0*/  @!P2 IMAD.MOV R244, RZ, RZ, -R244 ;  /* 0x000000fffff4a224 */ /* 0x000fe200078e0af4 */
[----:B--2---:R-:W-:Y:S01]  /*d6f0*/  ISETP.GE.AND P6, PT, R5, RZ, PT ;  /* 0x000000ff0500720c */ /* 0x004fe20003fc6270 */
[C---:B------:R-:W-:Y:S02]  /*d700*/  IMAD R5, R7.reuse, R17, R6 ;  /* 0x0000001107057224 */ /* 0x040fe400078e0206 */
[----:B------:R-:W-:Y:S02]  /*d710*/  IMAD R6, R7, R9, R16 ;  /* 0x0000000907067224 */ /* 0x000fe400078e0210 */
[----:B------:R-:W2:Y:S04]  /*d720*/  LDL R9, [R1+0x179c] ;  /* 0x00179c0001097983 */ /* 0x000ea80000100800 */
[----:B------:R-:W-:-:S05]  /*d730*/  @!P3 IMAD.IADD R249, R249, 0x1, -R7 ;  /* 0x00000001f9f9b824 */ /* 0x000fca00078e0a07 */
[C---:B------:R-:W-:Y:S02]  /*d740*/  ISETP.GT.U32.AND P2, PT, R7.reuse, R249, PT ;  /* 0x000000f90700720c */ /* 0x040fe40003f44070 */
[C---:B------:R-:W-:Y:S02]  /*d750*/  ISETP.GT.U32.AND P1, PT, R7.reuse, R251, PT ;  /* 0x000000fb0700720c */ /* 0x040fe40003f24070 */
[C---:B------:R-:W-:Y:S01]  /*d760*/  ISETP.GT.U32.AND P3, PT, R7.reuse, R247, PT ;  /* 0x000000f70700720c */ /* 0x040fe20003f64070 */
[----:B------:R-:W-:Y:S01]  /*d770*/  @!P4 IMAD.MOV R245, RZ, RZ, -R245 ;  /* 0x000000fffff5c224 */ /* 0x000fe200078e0af5 */
[----:B------:R-:W-:-:S07]  /*d780*/  ISETP.GT.U32.AND P4, PT, R7, R250, PT ;  /* 0x000000fa0700720c */ /* 0x000fce0003f84070 */
[--C-:B------:R-:W-:Y:S01]  /*d790*/  @!P2 IMAD.IADD R249, R249, 0x1, -R7.reuse ;  /* 0x00000001f9f9a824 */ /* 0x100fe200078e0a07 */
[----:B------:R-:W-:Y:S02]  /*d7a0*/  ISETP.GT.U32.AND P2, PT, R7, R4, PT ;  /* 0x000000040700720c */ /* 0x000fe40003f44070 */
[----:B------:R-:W-:Y:S01]  /*d7b0*/  @!P1 IADD3 R251, R251, -R7, RZ ;  /* 0x80000007fbfb9210 */ /* 0x000fe20007ffe0ff */
[--C-:B------:R-:W-:Y:S01]  /*d7c0*/  @!P3 IMAD.IADD R247, R247, 0x1, -R7.reuse ;  /* 0x00000001f7f7b824 */ /* 0x100fe200078e0a07 */
[C---:B------:R-:W-:Y:S02]  /*d7d0*/  ISETP.GT.U32.AND P3, PT, R7.reuse, R3, PT ;  /* 0x000000030700720c */ /* 0x040fe40003f64070 */
[----:B------:R-:W-:Y:S01]  /*d7e0*/  ISETP.GT.U32.AND P1, PT, R7, R251, PT ;  /* 0x000000fb0700720c */ /* 0x000fe20003f24070 */
[----:B------:R-:W-:-:S06]  /*d7f0*/  @!P4 IMAD.IADD R250, R250, 0x1, -R7 ;  /* 0x00000001fafac824 */ /* 0x000fcc00078e0a07 */
[----:B------:R-:W-:Y:S02]  /*d800*/  @!P2 IADD3 R4, R4, -R7, RZ ;  /* 0x800000070404a210 */ /* 0x000fe40007ffe0ff */
[----:B------:R-:W-:Y:S02]  /*d810*/  ISETP.GE.AND P2, PT, R13, RZ, PT ;  /* 0x000000ff0d00720c */ /* 0x000fe40003f46270 */
[----:B------:R-:W-:Y:S01]  /*d820*/  ISETP.GE.AND P4, PT, R15, RZ, PT ;  /* 0x000000ff0f00720c */ /* 0x000fe20003f86270 */
[--C-:B------:R-:W-:Y:S01]  /*d830*/  @!P3 IMAD.IADD R3, R3, 0x1, -R7.reuse ;  /* 0x000000010303b824 */ /* 0x100fe200078e0a07 */
[----:B------:R-:W-:Y:S01]  /*d840*/  ISETP.GE.AND P3, PT, R14, RZ, PT ;  /* 0x000000ff0e00720c */ /* 0x000fe20003f66270 */
[----:B------:R-:W-:Y:S01]  /*d850*/  @!P1 IMAD.IADD R251, R251, 0x1, -R7 ;  /* 0x00000001fbfb9824 */ /* 0x000fe200078e0a07 */
[----:B------:R-:W-:Y:S01]  /*d860*/  ISETP.GT.U32.AND P1, PT, R7, R5, PT ;  /* 0x000000050700720c */ /* 0x000fe20003f24070 */
[----:B------:R-:W-:-:S06]  /*d870*/  IMAD.MOV.U32 R17, RZ, RZ, c[0x0][0x180] ;  /* 0x00006000ff117624 */ /* 0x000fcc00078e00ff */
[----:B------:R-:W-:Y:S01]  /*d880*/  @!P2 IMAD.MOV R251, RZ, RZ, -R251 ;  /* 0x000000fffffba224 */ /* 0x000fe200078e0afb */
[----:B---3--:R-:W-:Y:S01]  /*d890*/  ISETP.GE.AND P2, PT, R8, RZ, PT ;  /* 0x000000ff0800720c */ /* 0x008fe20003f46270 */
[----:B------:R-:W-:Y:S01]  /*d8a0*/  @!P6 IMAD.MOV R248, RZ, RZ, -R248 ;  /* 0x000000fffff8e224 */ /* 0x000fe200078e0af8 */
[----:B------:R-:W-:Y:S01]  /*d8b0*/  @!P4 IADD3 R249, -R249, RZ, RZ ;  /* 0x000000fff9f9c210 */ /* 0x000fe20007ffe1ff */
[----:B------:R-:W-:Y:S01]  /*d8c0*/  @!P5 IMAD.MOV R247, RZ, RZ, -R247 ;  /* 0x000000fffff7d224 */ /* 0x000fe200078e0af7 */
[C---:B------:R-:W-:Y:S02]  /*d8d0*/  ISETP.GT.U32.AND P4, PT, R7.reuse, R6, PT ;  /* 0x000000060700720c */ /* 0x040fe40003f84070 */
[C---:B------:R-:W-:Y:S01]  /*d8e0*/  ISETP.GT.U32.AND P6, PT, R7.reuse, R3, PT ;  /* 0x000000030700720c */ /* 0x040fe20003fc4070 */
[----:B------:R-:W-:Y:S01]  /*d8f0*/  @!P3 IMAD.MOV R250, RZ, RZ, -R250 ;  /* 0x000000fffffab224 */ /* 0x000fe200078e0afa */
[----:B------:R-:W-:Y:S02]  /*d900*/  ISETP.GT.U32.AND P5, PT, R7, R4, PT ;  /* 0x000000040700720c */ /* 0x000fe40003fa4070 */
[----:B------:R-:W-:-:S02]  /*d910*/  ISETP.GE.AND P3, PT, R12, RZ, PT ;  /* 0x000000ff0c00720c */ /* 0x000fc40003f66270 */
[----:B------:R-:W-:Y:S01]  /*d920*/  IADD3 R8, R17, -0x5, RZ ;  /* 0xfffffffb11087810 */ /* 0x000fe20007ffe0ff */
[----:B------:R-:W-:-:S03]  /*d930*/  @!P2 IMAD.MOV R2, RZ, RZ, -R2 ;  /* 0x000000ffff02a224 */ /* 0x000fc600078e0a02 */
[----:B------:R-:W-:Y:S02]  /*d940*/  ISETP.GE.U32.AND P2, PT, R8, 0x7fffff7c, PT ;  /* 0x7fffff7c0800780c */ /* 0x000fe40003f46070 */
[----:B------:R-:W3:Y:S01]  /*d950*/  LDL.LU R8, [R1+0x24] ;  /* 0x0000240001087983 */ /* 0x000ee20000300800 */
[----:B------:R-:W-:-:S03]  /*d960*/  @!P1 IMAD.IADD R5, R5, 0x1, -R7 ;  /* 0x0000000105059824 */ /* 0x000fc600078e0a07 */
[----:B------:R-:W3:Y:S01]  /*d970*/  LDL.LU R16, [R1+0x1c] ;  /* 0x00001c0001107983 */ /* 0x000ee20000300800 */
[--C-:B------:R-:W-:Y:S01]  /*d980*/  @!P4 IMAD.IADD R6, R6, 0x1, -R7.reuse ;  /* 0x000000010606c824 */ /* 0x100fe200078e0a07 */
[----:B------:R-:W-:Y:S02]  /*d990*/  @!P6 IADD3 R3, R3, -R7, RZ ;  /* 0x800000070303e210 */ /* 0x000fe40007ffe0ff */
[----:B------:R-:W3:Y:S01]  /*d9a0*/  LDL.LU R15, [R1+0x18] ;  /* 0x00001800010f7983 */ /* 0x000ee20000300800 */
[----:B------:R-:W-:Y:S01]  /*d9b0*/  ISETP.GE.AND P6, PT, R11, RZ, PT ;  /* 0x000000ff0b00720c */ /* 0x000fe20003fc6270 */
[----:B------:R-:W-:Y:S02]  /*d9c0*/  @!P5 IMAD.IADD R4, R4, 0x1, -R7 ;  /* 0x000000010404d824 */ /* 0x000fe400078e0a07 */
[----:B------:R-:W3:Y:S01]  /*d9d0*/  LDL.LU R14, [R1+0x14] ;  /* 0x00001400010e7983 */ /* 0x000ee20000300800 */
[----:B------:R-:W-:-:S03]  /*d9e0*/  ISETP.GE.AND P5, PT, R10, RZ, PT ;  /* 0x000000ff0a00720c */ /* 0x000fc60003fa6270 */
[----:B------:R-:W3:Y:S01]  /*d9f0*/  LDL.LU R13, [R1+0x10] ;  /* 0x00001000010d7983 */ /* 0x000ee20000300800 */
[----:B------:R-:W-:-:S03]  /*da00*/  @!P3 IADD3 R252, -R252, RZ, RZ ;  /* 0x000000fffcfcb210 */ /* 0x000fc60007ffe1ff */
[----:B------:R-:W3:Y:S01]  /*da10*/  LDL.LU R12, [R1+0xc] ;  /* 0x00000c00010c7983 */ /* 0x000ee20000300800 */
[----:B------:R-:W-:-:S03]  /*da20*/  ISETP.GT.U32.AND P3, PT, R7, R5, PT ;  /* 0x000000050700720c */ /* 0x000fc60003f64070 */
[----:B------:R-:W3:Y:S01]  /*da30*/  LDL.LU R11, [R1+0x8] ;  /* 0x00000800010b7983 */ /* 0x000ee20000300800 */
[----:B------:R-:W-:-:S03]  /*da40*/  ISETP.GT.U32.AND P4, PT, R7, R6, PT ;  /* 0x000000060700720c */ /* 0x000fc60003f84070 */
[----:B------:R-:W3:Y:S01]  /*da50*/  LDL.LU R10, [R1+0x4] ;  /* 0x00000400010a7983 */ /* 0x000ee20000300800 */
[----:B------:R-:W-:Y:S01]  /*da60*/  @!P6 IMAD.MOV R3, RZ, RZ, -R3 ;  /* 0x000000ffff03e224 */ /* 0x000fe200078e0a03 */
[----:B------:R-:W-:Y:S02]  /*da70*/  ISETP.GE.AND P6, PT, R0, RZ, PT ;  /* 0x000000ff0000720c */ /* 0x000fe40003fc6270 */
[----:B--2---:R-:W-:Y:S02]  /*da80*/  ISETP.GE.AND P1, PT, R9, RZ, PT ;  /* 0x000000ff0900720c */ /* 0x004fe40003f26270 */
[----:B------:R-:W2:Y:S04]  /*da90*/  LDL.LU R9, [R1] ;  /* 0x0000000001097983 */ /* 0x000ea80000300800 */
[----:B------:R-:W2:Y:S04]  /*daa0*/  LDL R7, [R1+0x33b8] ;  /* 0x0033b80001077983 */ /* 0x000ea80000100800 */
[----:B------:R-:W3:Y:S01]  /*dab0*/  LDL.LU R0, [R1+0x36c0] ;  /* 0x0036c00001007983 */ /* 0x000ee20000300800 */
[----:B------:R-:W-:Y:S01]  /*dac0*/  @!P5 IMAD.MOV R4, RZ, RZ, -R4 ;  /* 0x000000ffff04d224 */ /* 0x000fe200078e0a04 */
[----:B------:R-:W-:-:S02]  /*dad0*/  IADD3 R17, R17, -0x9, RZ ;  /* 0xfffffff711117810 */ /* 0x000fc40007ffe0ff */
[----:B--2---:R-:W-:Y:S02]  /*dae0*/  ISETP.GE.AND P5, PT, R7, RZ, PT ;  /* 0x000000ff0700720c */ /* 0x004fe40003fa6270 */
[----:B------:R-:W-:-:S04]  /*daf0*/  IABS R7, c[0x0][0x17c] ;  /* 0x00005f0000077a13 */ /* 0x000fc80000000000 */
[----:B------:R-:W-:Y:S01]  /*db00*/  @!P3 IADD3 R5, R5, -R7, RZ ;  /* 0x800000070505b210 */ /* 0x000fe20007ffe0ff */
[----:B------:R-:W-:-:S05]  /*db10*/  IMAD.MOV.U32 R7, RZ, RZ, c[0x0][0x180] ;  /* 0x00006000ff077624 */ /* 0x000fca00078e00ff */
[----:B------:R-:W-:-:S04]  /*db20*/  IADD3 R7, R7, -0xd, RZ ;  /* 0xfffffff307077810 */ /* 0x000fc80007ffe0ff */
[----:B------:R-:W-:Y:S02]  /*db30*/  ISETP.GE.U32.AND P3, PT, R7, 0x7fffff74, PT ;  /* 0x7fffff740700780c */ /* 0x000fe40003f66070 */
[----:B------:R-:W-:-:S05]  /*db40*/  IABS R7, c[0x0][0x17c] ;  /* 0x00005f0000077a13 */ /* 0x000fca0000000000 */
[----:B------:R-:W-:Y:S01]  /*db50*/  @!P4 IMAD.IADD R6, R6, 0x1, -R7 ;  /* 0x000000010606c824 */ /* 0x000fe200078e0a07 */
[----:B------:R-:W-:Y:S02]  /*db60*/  ISETP.NE.AND P4, PT, RZ, c[0x0][0x17c], PT ;  /* 0x00005f00ff007a0c */ /* 0x000fe40003f85270 */
[----:B------:R-:W-:Y:S01]  /*db70*/  LOP3.LUT R7, RZ, c[0x0][0x17c], RZ, 0x33, !PT ;  /* 0x00005f00ff077a12 */ /* 0x000fe200078e33ff */
[----:B---3--:R-:W-:-:S03]  /*db80*/  @!P1 IMAD.MOV R0, RZ, RZ, -R0 ;  /* 0x000000ffff009224 */ /* 0x008fc600078e0a00 */
[C---:B------:R-:W-:Y:S02]  /*db90*/  SEL R8, R7.reuse, R8, !P4 ;  /* 0x0000000807087207 */ /* 0x040fe40006000000 */
[----:B------:R-:W-:Y:S02]  /*dba0*/  SEL R16, R7, R16, !P4 ;  /* 0x0000001007107207 */ /* 0x000fe40006000000 */
[----:B------:R-:W-:Y:S02]  /*dbb0*/  ISETP.GE.U32.AND P1, PT, R17, 0x7fffff78, PT ;  /* 0x7fffff781100780c */ /* 0x000fe40003f26070 */
[----:B------:R-:W2:Y:S01]  /*dbc0*/  LDL.LU R17, [R1+0x36bc] ;  /* 0x0036bc0001117983 */ /* 0x000ea20000300800 */
[C---:B------:R-:W-:Y:S02]  /*dbd0*/  SEL R15, R7.reuse, R15, !P4 ;  /* 0x0000000f070f7207 */ /* 0x040fe40006000000 */
[C---:B------:R-:W-:Y:S01]  /*dbe0*/  SEL R14, R7.reuse, R14, !P4 ;  /* 0x0000000e070e7207 */ /* 0x040fe20006000000 */
[----:B------:R1:W-:Y:S01]  /*dbf0*/  STL [R1+0x74], R8 ;  /* 0x0000740801007387 */ /* 0x0003e20000100800 */
[----:B------:R-:W-:-:S02]  /*dc00*/  SEL R13, R7, R13, !P4 ;  /* 0x0000000d070d7207 */ /* 0x000fc40006000000 */
[C---:B------:R-:W-:Y:S01]  /*dc10*/  SEL R12, R7.reuse, R12, !P4 ;  /* 0x0000000c070c7207 */ /* 0x040fe20006000000 */
[----:B-1----:R-:W3:Y:S04]  /*dc20*/  LDL.LU R8, [R1+0x36b8] ;  /* 0x0036b80001087983 */ /* 0x002ee80000300800 */
[----:B------:R1:W-:Y:S01]  /*dc30*/  STL [R1+0x70], R16 ;  /* 0x0000701001007387 */ /* 0x0003e20000100800 */
[C---:B------:R-:W-:Y:S02]  /*dc40*/  SEL R11, R7.reuse, R11, !P4 ;  /* 0x0000000b070b7207 */ /* 0x040fe40006000000 */
[C---:B------:R-:W-:Y:S01]  /*dc50*/  SEL R10, R7.reuse, R10, !P4 ;  /* 0x0000000a070a7207 */ /* 0x040fe20006000000 */
[----:B-1----:R-:W2:Y:S04]  /*dc60*/  LDL.LU R16, [R1+0x36b4] ;  /* 0x0036b40001107983 */ /* 0x002ea80000300800 */
[----:B------:R1:W-:Y:S01]  /*dc70*/  STL [R1+0x6c], R15 ;  /* 0x00006c0f01007387 */ /* 0x0003e20000100800 */
[----:B------:R-:W-:-:S03]  /*dc80*/  SEL R9, R7, R9, !P4 ;  /* 0x0000000907097207 */ /* 0x000fc60006000000 */
[----:B-1----:R-:W2:Y:S04]  /*dc90*/  LDL.LU R15, [R1+0x36b0] ;  /* 0x0036b000010f7983 */ /* 0x002ea80000300800 */
[----:B------:R1:W-:Y:S04]  /*dca0*/  STL [R1+0x68], R14 ;  /* 0x0000680e01007387 */ /* 0x0003e80000100800 */
        /* <DEDUP_REMOVED lines=10> */
[----:B-1----:R-:W3:Y:S01]  /*dd50*/  LDL.LU R9, [R1+0x3698] ;  /* 0x0036980001097983 */ /* 0x002ee20000300800 */
[----:B------:R-:W-:-:S02]  /*dd60*/  SEL R130, R7, R130, !P4 ;  /* 0x0000008207827207 */ /* 0x000fc40006000000 */
[C---:B------:R-:W-:Y:S02]  /*dd70*/  SEL R131, R7.reuse, R131, !P4 ;  /* 0x0000008307837207 */ /* 0x040fe40006000000 */
[C---:B------:R-:W-:Y:S02]  /*dd80*/  SEL R132, R7.reuse, R132, !P4 ;  /* 0x0000008407847207 */ /* 0x040fe40006000000 */
[C---:B------:R-:W-:Y:S02]  /*dd90*/  SEL R133, R7.reuse, R133, !P4 ;  /* 0x0000008507857207 */ /* 0x040fe40006000000 */
[C---:B------:R-:W-:Y:S02]  /*dda0*/  SEL R134, R7.reuse, R134, !P4 ;  /* 0x0000008607867207 */ /* 0x040fe40006000000 */
[C---:B------:R-:W-:Y:S02]  /*ddb0*/  SEL R135, R7.reuse, R135, !P4 ;  /* 0x0000008707877207 */ /* 0x040fe40006000000 */
        /* <DEDUP_REMOVED lines=11> */
[----:B------:R-:W-:Y:S02]  /*de70*/  SEL R147, R7, R147, !P4 ;  /* 0x0000009307937207 */ /* 0x000fe40006000000 */
[----:B------:R-:W-:-:S02]  /*de80*/  @!P6 IADD3 R5, -R5, RZ, RZ ;  /* 0x000000ff0505e210 */ /* 0x000fc40007ffe1ff */
[C---:B------:R-:W-:Y:S02]  /*de90*/  SEL R4, R7.reuse, R4, !P4 ;  /* 0x0000000407047207 */ /* 0x040fe40006000000 */
[----:B------:R-:W-:Y:S01]  /*dea0*/  ISETP.NE.AND P6, PT, RZ, c[0x0][0x178], PT ;  /* 0x00005e00ff007a0c */ /* 0x000fe20003fc5270 */
[----:B------:R-:W-:Y:S01]  /*deb0*/  @!P5 IMAD.MOV R6, RZ, RZ, -R6 ;  /* 0x000000ffff06d224 */ /* 0x000fe200078e0a06 */
        /* <DEDUP_REMOVED lines=54> */
[C---:B--2---:R-:W-:Y:S02]  /*e220*/  SEL R10, R7.reuse, R10, !P4 ;  /* 0x0000000a070a7207 */ /* 0x044fe40006000000 */
[----:B---3--:R-:W-:-:S05]  /*e230*/  SEL R9, R7, R9, !P4 ;  /* 0x0000000907097207 */ /* 0x008fca0006000000 */
[----:B------:R1:W-:Y:S04]  /*e240*/  STL [R1+0x50], R9 ;  /* 0x0000500901007387 */ /* 0x0003e80000100800 */
[----:B------:R2:W-:Y:S01]  /*e250*/  STL [R1+0x4c], R10 ;  /* 0x00004c0a01007387 */ /* 0x0005e20000100800 */
[C---:B-1----:R-:W-:Y:S02]  /*e260*/  SEL R9, R7.reuse, R11, !P4 ;  /* 0x0000000b07097207 */ /* 0x042fe40006000000 */
[----:B------:R-:W-:-:S03]  /*e270*/  SEL R11, R7, R13, !P4 ;  /* 0x0000000d070b7207 */ /* 0x000fc60006000000 */
[----:B------:R1:W-:Y:S01]  /*e280*/  STL [R1+0x48], R9 ;  /* 0x0000480901007387 */ /* 0x0003e20000100800 */
[C---:B--2---:R-:W-:Y:S02]  /*e290*/  SEL R10, R7.reuse, R14, !P4 ;  /* 0x0000000e070a7207 */ /* 0x044fe40006000000 */
[C---:B------:R-:W-:Y:S02]  /*e2a0*/  SEL R14, R7.reuse, R17, !P4 ;  /* 0x00000011070e7207 */ /* 0x040fe40006000000 */
[C---:B------:R-:W-:Y:S02]  /*e2b0*/  SEL R13, R7.reuse, R18, !P4 ;  /* 0x00000012070d7207 */ /* 0x040fe40006000000 */
[C---:B-1----:R-:W-:Y:S02]  /*e2c0*/  SEL R9, R7.reuse, R15, !P4 ;  /* 0x0000000f07097207 */ /* 0x042fe40006000000 */
[----:B------:R-:W-:-:S05]  /*e2d0*/  SEL R15, R7, R16, !P4 ;  /* 0x00000010070f7207 */ /* 0x000fca0006000000 */
[----:B------:R1:W-:Y:S04]  /*e2e0*/  STL [R1+0x44], R15 ;  /* 0x0000440f01007387 */ /* 0x0003e80000100800 */
[----:B------:R2:W-:Y:S04]  /*e2f0*/  STL [R1+0x40], R14 ;  /* 0x0000400e01007387 */ /* 0x0005e80000100800 */
[----:B------:R3:W-:Y:S01]  /*e300*/  STL [R1+0x3c], R13 ;  /* 0x00003c0d01007387 */ /* 0x0007e20000100800 */
[C---:B-1----:R-:W-:Y:S02]  /*e310*/  SEL R15, R7.reuse, R19, !P4 ;  /* 0x00000013070f7207 */ /* 0x042fe40006000000 */
[----:B--2---:R-:W-:-:S03]  /*e320*/  SEL R14, R7, R20, !P4 ;  /* 0x00000014070e7207 */ /* 0x004fc60006000000 */
[----:B------:R1:W-:Y:S01]  /*e330*/  STL [R1+0x38], R15 ;  /* 0x0000380f01007387 */ /* 0x0003e20000100800 */
[----:B---3--:R-:W-:-:S03]  /*e340*/  SEL R13, R7, R21, !P4 ;  /* 0x00000015070d7207 */ /* 0x008fc60006000000 */
        /* <DEDUP_REMOVED lines=15> */
[----:B----4-:R-:W-:-:S03]  /*e440*/  SEL R14, R7, R29, !P4 ;  /* 0x0000001d070e7207 */ /* 0x010fc60006000000 */
[----:B------:R1:W-:Y:S01]  /*e450*/  STL [R1+0x14], R15 ;  /* 0x0000140f01007387 */ /* 0x0003e20000100800 */
[----:B--2---:R-:W-:-:S03]  /*e460*/  SEL R13, R7, R30, !P4 ;  /* 0x0000001e070d7207 */ /* 0x004fc60006000000 */
[----:B------:R2:W-:Y:S04]  /*e470*/  STL [R1+0x10], R14 ;  /* 0x0000100e01007387 */ /* 0x0005e80000100800 */
[----:B------:R3:W-:Y:S01]  /*e480*/  STL [R1+0xc], R13 ;  /* 0x00000c0d01007387 */ /* 0x0007e20000100800 */
[C---:B-1----:R-:W-:Y:S02]  /*e490*/  SEL R15, R7.reuse, R31, !P4 ;  /* 0x0000001f070f7207 */ /* 0x042fe40006000000 */
[----:B--2---:R-:W-:-:S03]  /*e4a0*/  SEL R14, R7, R32, !P4 ;  /* 0x00000020070e7207 */ /* 0x004fc60006000000 */
[----:B------:R-:W-:Y:S01]  /*e4b0*/  STL [R1+0x8], R15 ;  /* 0x0000080f01007387 */ /* 0x000fe20000100800 */
[----:B---3--:R-:W-:-:S03]  /*e4c0*/  SEL R13, R7, R33, !P4 ;  /* 0x00000021070d7207 */ /* 0x008fc60006000000 */
[----:B------:R-:W-:Y:S04]  /*e4d0*/  STL [R1+0x4], R14 ;  /* 0x0000040e01007387 */ /* 0x000fe80000100800 */
[----:B------:R1:W-:Y:S04]  /*e4e0*/  STL [R1], R13 ;  /* 0x0000000d01007387 */ /* 0x0003e80000100800 */
[----:B------:R-:W-:Y:S04]  /*e4f0*/  STL.64 [R1+0x3660], R130 ;  /* 0x0036608201007387 */ /* 0x000fe80000100a00 */
[----:B------:R-:W-:Y:S01]  /*e500*/  STL.64 [R1+0x3650], R132 ;  /* 0x0036508401007387 */ /* 0x000fe20000100a00 */
[----:B-1----:R-:W-:-:S03]  /*e510*/  SEL R13, R7, R206, !P4 ;  /* 0x000000ce070d7207 */ /* 0x002fc60006000000 */
[----:B------:R-:W-:Y:S04]  /*e520*/  STL.64 [R1+0x3658], R134 ;  /* 0x0036588601007387 */ /* 0x000fe80000100a00 */
[----:B------:R-:W-:Y:S04]  /*e530*/  STL.64 [R1+0x3668], R136 ;  /* 0x0036688801007387 */ /* 0x000fe80000100a00 */
[----:B------:R-:W-:Y:S04]  /*e540*/  STL.64 [R1+0x3670], R138 ;  /* 0x0036708a01007387 */ /* 0x000fe80000100a00 */
[----:B------:R-:W-:Y:S04]  /*e550*/  STL.64 [R1+0x3678], R140 ;  /* 0x0036788c01007387 */ /* 0x000fe80000100a00 */
[----:B------:R-:W-:Y:S04]  /*e560*/  STL.64 [R1+0x3680], R142 ;  /* 0x0036808e01007387 */ /* 0x000fe80000100a00 */
[----:B------:R-:W-:Y:S04]  /*e570*/  STL.64 [R1+0x3688], R144 ;  /* 0x0036889001007387 */ /* 0x000fe80000100a00 */
[----:B------:R-:W-:Y:S04]  /*e580*/  STL.64 [R1+0x3690], R146 ;  /* 0x0036909201007387 */ /* 0x000fe80000100a00 */
[----:B------:R1:W-:Y:S01]  /*e590*/  STL [R1+0x438], R13 ;  /* 0x0004380d01007387 */ /* 0x0003e20000100800 */
[----:B------:R-:W-:-:S02]  /*e5a0*/  SEL R14, R7, R226, !P4 ;  /* 0x000000e2070e7207 */ /* 0x000fc40006000000 */
[C---:B------:R-:W-:Y:S02]  /*e5b0*/  SEL R15, R7.reuse, R227, !P4 ;  /* 0x000000e3070f7207 */ /* 0x040fe40006000000 */
[----:B-1----:R-:W-:-:S05]  /*e5c0*/  SEL R13, R7, R222, !P4 ;  /* 0x000000de070d7207 */ /* 0x002fca0006000000 */
[----:B------:R1:W-:Y:S04]  /*e5d0*/  STL [R1+0x478], R13 ;  /* 0x0004780d01007387 */ /* 0x0003e80000100800 */
[----:B------:R2:W-:Y:S01]  /*e5e0*/  STL [R1+0x488], R14 ;  /* 0x0004880e01007387 */ /* 0x0005e20000100800 */
[----:B-1----:R-:W-:-:S03]  /*e5f0*/  SEL R13, R7, R228, !P4 ;  /* 0x000000e4070d7207 */ /* 0x002fc60006000000 */
[----:B------:R-:W-:Y:S01]  /*e600*/  STL [R1+0x48c], R15 ;  /* 0x00048c0f01007387 */ /* 0x000fe20000100800 */
[----:B--2---:R-:W-:-:S03]  /*e610*/  SEL R14, R7, R229, !P4 ;  /* 0x000000e5070e7207 */ /* 0x004fc60006000000 */
[----:B------:R1:W-:Y:S04]  /*e620*/  STL [R1+0x490], R13 ;  /* 0x0004900d01007387 */ /* 0x0003e80000100800 */
[----:B------:R2:W-:Y:S01]  /*e630*/  STL [R1+0x494], R14 ;  /* 0x0004940e01007387 */ /* 0x0005e20000100800 */
[C---:B-1----:R-:W-:Y:S02]  /*e640*/  SEL R13, R7.reuse, R231, !P4 ;  /* 0x000000e7070d7207 */ /* 0x042fe40006000000 */
[----:B--2---:R-:W-:-:S03]  /*e650*/  SEL R14, R7, R232, !P4 ;  /* 0x000000e8070e7207 */ /* 0x004fc60006000000 */
[----:B------:R1:W-:Y:S04]  /*e660*/  STL [R1+0x49c], R13 ;  /* 0x00049c0d01007387 */ /* 0x0003e80000100800 */
[----:B------:R2:W-:Y:S01]  /*e670*/  STL [R1+0x4a0], R14 ;  /* 0x0004a00e01007387 */ /* 0x0005e20000100800 */
[----:B-1----:R-:W-:-:S05]  /*e680*/  SEL R13, R7, R234, !P4 ;  /* 0x000000ea070d7207 */ /* 0x002fca0006000000 */
[----:B------:R1:W-:Y:S01]  /*e690*/  STL [R1+0x4a8], R13 ;  /* 0x0004a80d01007387 */ /* 0x0003e20000100800 */
[C---:B--2---:R-:W-:Y:S02]  /*e6a0*/  SEL R14, R7.reuse, R243, !P4 ;  /* 0x000000f3070e7207 */ /* 0x044fe40006000000 */
[----:B-1----:R-:W-:-:S05]  /*e6b0*/  SEL R13, R7, R240, !P4 ;  /* 0x000000f0070d7207 */ /* 0x002fca0006000000 */
[----:B------:R1:W-:Y:S01]  /*e6c0*/  STL [R1+0x4c0], R13 ;  /* 0x0004c00d01007387 */ /* 0x0003e20000100800 */
[----:B------:R-:W-:-:S03]  /*e6d0*/  SEL R15, R7, R249, !P4 ;  /* 0x000000f9070f7207 */ /* 0x000fc60006000000 */
[----:B------:R2:W-:Y:S01]  /*e6e0*/  STL [R1+0x4cc], R14 ;  /* 0x0004cc0e01007387 */ /* 0x0005e20000100800 */
[----:B-1----:R-:W-:-:S05]  /*e6f0*/  SEL R13, R7, R245, !P4 ;  /* 0x000000f5070d7207 */ /* 0x002fca0006000000 */
[----:B------:R1:W-:Y:S01]  /*e700*/  STL [R1+0x4d4], R13 ;  /* 0x0004d40d01007387 */ /* 0x0003e20000100800 */
[----:B--2---:R-:W-:-:S03]  /*e710*/  SEL R14, R7, R251, !P4 ;  /* 0x000000fb070e7207 */ /* 0x004fc60006000000 */
[----:B------:R-:W-:Y:S01]  /*e720*/  STL [R1+0x4e0], R15 ;  /* 0x0004e00f01007387 */ /* 0x000fe20000100800 */
[----:B-1----:R-:W-:-:S05]  /*e730*/  SEL R13, R7, R250, !P4 ;  /* 0x000000fa070d7207 */ /* 0x002fca0006000000 */
[----:B------:R1:W-:Y:S04]  /*e740*/  STL [R1+0x4e4], R13 ;  /* 0x0004e40d01007387 */ /* 0x0003e80000100800 */
[----:B------:R-:W-:Y:S01]  /*e750*/  STL [R1+0x4e8], R14 ;  /* 0x0004e80e01007387 */ /* 0x000fe20000100800 */
[----:B-1----:R-:W-:-:S05]  /*e760*/  SEL R13, R7, R3, !P4 ;  /* 0x00000003070d7207 */ /* 0x002fca0006000000 */
[----:B------:R1:W-:Y:S04]  /*e770*/  STL [R1+0x4ec], R13 ;  /* 0x0004ec0d01007387 */ /* 0x0003e80000100800 */
[----:B-1----:R-:W1:Y:S01]  /*e780*/  S2R R13, SR_TID.X ;  /* 0x00000000000d7919 */ /* 0x002e620000002100 */
[----:B------:R-:W-:Y:S02]  /*e790*/  SEL R3, R7, R5, !P4 ;  /* 0x0000000507037207 */ /* 0x000fe40006000000 */
[----:B------:R-:W-:Y:S01]  /*e7a0*/  LOP3.LUT R15, RZ, c[0x0][0x178], RZ, 0x33, !PT ;  /* 0x00005e00ff0f7a12 */ /* 0x000fe200078e33ff */
[----:B------:R2:W-:Y:S03]  /*e7b0*/  STL [R1+0x4f0], R4 ;  /* 0x0004f00401007387 */ /* 0x0005e60000100800 */
[C---:B------:R-:W-:Y:S01]  /*e7c0*/  SEL R5, R15.reuse, R248, !P6 ;  /* 0x000000f80f057207 */ /* 0x040fe20007000000 */
[----:B------:R3:W-:Y:S01]  /*e7d0*/  STL [R1+0x4f4], R3 ;  /* 0x0004f40301007387 */ /* 0x0007e20000100800 */
[----:B------:R-:W-:-:S02]  /*e7e0*/  SEL R0, R15, R0, !P6 ;  /* 0x000000000f007207 */ /* 0x000fc40007000000 */
[----:B------:R-:W-:Y:S01]  /*e7f0*/  SEL R2, R15, R2, !P6 ;  /* 0x000000020f027207 */ /* 0x000fe20007000000 */
[----:B------:R-:W-:Y:S01]  /*e800*/  IMAD R5, R5, c[0x0][0x184], RZ ;  /* 0x0000610005057a24 */ /* 0x000fe200078e02ff */
[----:B--2---:R-:W-:Y:S02]  /*e810*/  SEL R4, R7, R6, !P4 ;  /* 0x0000000607047207 */ /* 0x004fe40006000000 */
[----:B---3--:R-:W-:Y:S02]  /*e820*/  SEL R3, R15, R252, !P6 ;  /* 0x000000fc0f037207 */ /* 0x008fe40007000000 */
[----:B-1----:R-:W-:-:S03]  /*e830*/  LOP3.LUT R14, R13, 0x7f, RZ, 0xc0, !PT ;  /* 0x0000007f0d0e7812 */ /* 0x002fc600078ec0ff */
[----:B------:R-:W-:Y:S01]  /*e840*/  IMAD R3, R3, c[0x0][0x184], RZ ;  /* 0x0000610003037a24 */ /* 0x000fe200078e02ff */
[C---:B------:R-:W-:Y:S01]  /*e850*/  SEL R132, R7.reuse, R208, !P4 ;  /* 0x000000d007847207 */ /* 0x040fe20006000000 */
[----:B------:R-:W-:Y:S01]  /*e860*/  IMAD R6, R14, c[0x0][0x18c], RZ ;  /* 0x000063000e067a24 */ /* 0x000fe200078e02ff */
[C---:B------:R-:W-:Y:S01]  /*e870*/  SEL R130, R7.reuse, R211, !P4 ;  /* 0x000000d307827207 */ /* 0x040fe20006000000 */
[----:B------:R-:W1:Y:S01]  /*e880*/  S2R R14, SR_TID.X ;  /* 0x00000000000e7919 */ /* 0x000e620000002100 */
[C---:B------:R-:W-:Y:S02]  /*e890*/  SEL R136, R7.reuse, R218, !P4 ;  /* 0x000000da07887207 */ /* 0x040fe40006000000 */
[C---:B------:R-:W-:Y:S02]  /*e8a0*/  SEL R142, R7.reuse, R209, !P4 ;  /* 0x000000d1078e7207 */ /* 0x040fe40006000000 */
[C---:B------:R-:W-:Y:S02]  /*e8b0*/  SEL R140, R7.reuse, R216, !P4 ;  /* 0x000000d8078c7207 */ /* 0x040fe40006000000 */
[----:B------:R-:W-:-:S02]  /*e8c0*/  SEL R138, R7, R217, !P4 ;  /* 0x000000d9078a7207 */ /* 0x000fc40006000000 */
[C---:B------:R-:W-:Y:S02]  /*e8d0*/  SEL R218, R7.reuse, R224, !P4 ;  /* 0x000000e007da7207 */ /* 0x040fe40006000000 */
[C---:B------:R-:W-:Y:S02]  /*e8e0*/  SEL R208, R7.reuse, R225, !P4 ;  /* 0x000000e107d07207 */ /* 0x040fe40006000000 */
[C---:B------:R-:W-:Y:S01]  /*e8f0*/  SEL R211, R7.reuse, R230, !P4 ;  /* 0x000000e607d37207 */ /* 0x040fe20006000000 */
[----:B------:R-:W-:Y:S01]  /*e900*/  IMAD R0, R0, c[0x0][0x184], RZ ;  /* 0x0000610000007a24 */ /* 0x000fe200078e02ff */
[C---:B------:R-:W-:Y:S01]  /*e910*/  SEL R8, R7.reuse, R8, !P4 ;  /* 0x0000000807087207 */ /* 0x040fe20006000000 */
[----:B------:R-:W-:Y:S01]  /*e920*/  IMAD R2, R2, c[0x0][0x184], RZ ;  /* 0x0000610002027a24 */ /* 0x000fe200078e02ff */
        /* <DEDUP_REMOVED lines=122> */
[----:B------:R-:W-:Y:S02]  /*f0d0*/  LEA R246, P4, R5, c[0x0][0x160], 0x2 ;  /* 0x0000580005f67a11 */ /* 0x000fe400078810ff */
[----:B------:R-:W-:Y:S01]  /*f0e0*/  LEA R248, P6, R3, c[0x0][0x160], 0x2 ;  /* 0x0000580003f87a11 */ /* 0x000fe200078c10ff */
[----:B------:R2:W-:Y:S01]  /*f0f0*/  STL [R1+0x4f8], R4 ;  /* 0x0004f80401007387 */ /* 0x0005e20000100800 */
[----:B------:R-:W-:Y:S01]  /*f100*/  LEA.HI.X.SX32 R247, R5, c[0x0][0x164], 0x2, P4 ;  /* 0x0000590005f77a11 */ /* 0x000fe200020f16ff */
[----:B------:R-:W-:Y:S01]  /*f110*/  IMAD R8, R8, c[0x0][0x190], RZ ;  /* 0x0000640008087a24 */ /* 0x000fe200078e02ff */
[----:B------:R-:W-:Y:S02]  /*f120*/  LEA.HI.X.SX32 R249, R3, c[0x0][0x164], 0x2, P6 ;  /* 0x0000590003f97a11 */ /* 0x000fe400030f16ff */
[----:B------:R-:W-:Y:S02]  /*f130*/  LEA R250, P4, R0, c[0x0][0x160], 0x2 ;  /* 0x0000580000fa7a11 */ /* 0x000fe400078810ff */
[----:B------:R-:W-:-:S02]  /*f140*/  LEA R244, P6, R2, c[0x0][0x160], 0x2 ;  /* 0x0000580002f47a11 */ /* 0x000fc400078c10ff */
[----:B--2---:R-:W-:Y:S02]  /*f150*/  LEA R4, P5, R6, c[0x0][0x168], 0x2 ;  /* 0x00005a0006047a11 */ /* 0x004fe400078a10ff */
[----:B------:R-:W-:Y:S02]  /*f160*/  LEA.HI.X.SX32 R251, R0, c[0x0][0x164], 0x2, P4 ;  /* 0x0000590000fb7a11 */ /* 0x000fe400020f16ff */
[----:B------:R-:W-:Y:S02]  /*f170*/  LEA.HI.X.SX32 R245, R2, c[0x0][0x164], 0x2, P6 ;  /* 0x0000590002f57a11 */ /* 0x000fe400030f16ff */
[----:B------:R-:W-:Y:S02]  /*f180*/  LEA.HI.X.SX32 R0, R6, c[0x0][0x16c], 0x2, P5 ;  /* 0x00005b0006007a11 */ /* 0x000fe400028f16ff */
[----:B------:R-:W-:Y:S01]  /*f190*/  LEA R242, P6, R8, R4, 0x2 ;  /* 0x0000000408f27211 */ /* 0x000fe200078c10ff */
[----:B------:R-:W-:-:S03]  /*f1a0*/  IMAD.MOV.U32 R13, RZ, RZ, c[0x0][0x180] ;  /* 0x00006000ff0d7624 */ /* 0x000fc600078e00ff */
[----:B------:R-:W-:Y:S01]  /*f1b0*/  LEA.HI.X.SX32 R243, R8, R0, 0x2, P6 ;  /* 0x0000000008f37211 */ /* 0x000fe200030f16ff */
[----:B------:R-:W-:Y:S01]  /*f1c0*/  IMAD.MOV.U32 R252, RZ, RZ, c[0x0][0x188] ;  /* 0x00006200fffc7624 */ /* 0x000fe200078e00ff */
[----:B------:R-:W-:-:S03]  /*f1d0*/  IADD3 R2, R13, -0x19, RZ ;  /* 0xffffffe70d027810 */ /* 0x000fc60007ffe0ff */
[----:B------:R1:W-:Y:S01]  /*f1e0*/  STL.64 [R1+0x35f8], R242 ;  /* 0x0035f8f201007387 */ /* 0x0003e20000100a00 */
[----:B------:R-:W-:Y:S02]  /*f1f0*/  IADD3 R3, R13, -0x15, RZ ;  /* 0xffffffeb0d037810 */ /* 0x000fe40007ffe0ff */
[----:B------:R-:W-:Y:S01]  /*f200*/  ISETP.GE.U32.AND P6, PT, R2, 0x7fffff68, PT ;  /* 0x7fffff680200780c */ /* 0x000fe20003fc6070 */
[----:B------:R-:W-:Y:S01]  /*f210*/  ULDC.64 UR4, c[0x0][0x118] ;  /* 0x0000460000047ab9 */ /* 0x000fe20000000a00 */
[----:B------:R-:W-:Y:S02]  /*f220*/  SHF.L.U32 R2, R252, 0x2, RZ ;  /* 0x00000002fc027819 */ /* 0x000fe400000006ff */
[----:B-1----:R-:W-:-:S05]  /*f230*/  LOP3.LUT R243, R14, 0x7f, RZ, 0xc0, !PT ;  /* 0x0000007f0ef37812 */ /* 0x002fca00078ec0ff */
[----:B------:R-:W-:Y:S01]  /*f240*/  IMAD.SHL.U32 R134, R243, 0x4, RZ ;  /* 0x00000004f3867824 */ /* 0x000fe200078e00ff */
[----:B------:R-:W-:Y:S02]  /*f250*/  ISETP.GE.U32.AND P5, PT, R3, 0x7fffff6c, PT ;  /* 0x7fffff6c0300780c */ /* 0x000fe40003fa6070 */
[C---:B------:R-:W-:Y:S02]  /*f260*/  IADD3 R7, R13.reuse, -0x11, RZ ;  /* 0xffffffef0d077810 */ /* 0x040fe40007ffe0ff */
[----:B------:R-:W-:Y:S01]  /*f270*/  IADD3 R3, R13, -0x1d, RZ ;  /* 0xffffffe30d037810 */ /* 0x000fe20007ffe0ff */
[----:B------:R1:W-:Y:S01]  /*f280*/  LDGSTS.E [R134], [R246.64], !P0 ;  /* 0x00000000f6867fae */ /* 0x0003e2000c121844 */
[----:B------:R-:W-:-:S03]  /*f290*/  IMAD.WIDE R18, R2, 0x4, R246 ;  /* 0x0000000402127825 */ /* 0x000fc600078e02f6 */
[----:B------:R1:W-:Y:S01]  /*f2a0*/  LDGSTS.E [R134+0x200], [R248.64], !P0 ;  /* 0x00200000f8867fae */ /* 0x0003e2000c121844 */
[C---:B------:R-:W-:Y:S01]  /*f2b0*/  IMAD.WIDE R16, R2.reuse, 0x4, R248 ;  /* 0x0000000402107825 */ /* 0x040fe200078e02f8 */
[----:B------:R-:W-:Y:S02]  /*f2c0*/  ISETP.GE.U32.AND P4, PT, R7, 0x7fffff70, PT ;  /* 0x7fffff700700780c */ /* 0x000fe40003f86070 */
[----:B------:R1:W-:Y:S01]  /*f2d0*/  LDGSTS.E [R134+0x400], [R250.64], !P0 ;  /* 0x00400000fa867fae */ /* 0x0003e2000c121844 */
[----:B------:R-:W-:-:S03]  /*f2e0*/  IMAD.WIDE R14, R2, 0x4, R250 ;  /* 0x00000004020e7825 */ /* 0x000fc600078e02fa */
[----:B------:R1:W-:Y:S01]  /*f2f0*/  LDGSTS.E [R134+0x600], [R244.64], !P0 ;  /* 0x00600000f4867fae */ /* 0x0003e2000c121844 */
[----:B------:R-:W-:Y:S01]  /*f300*/  ISETP.GE.U32.AND P0, PT, R3, 0x7fffff64, PT ;  /* 0x7fffff640300780c */ /* 0x000fe20003f06070 */
[----:B------:R-:W-:Y:S02]  /*f310*/  IMAD.SHL.U32 R3, R252, 0x8, RZ ;  /* 0x00000008fc037824 */ /* 0x000fe400078e00ff */
[----:B------:R-:W-:Y:S01]  /*f320*/  IMAD.WIDE R6, R2, 0x4, R244 ;  /* 0x0000000402067825 */ /* 0x000fe200078e02f4 */
[----:B------:R-:W-:Y:S01]  /*f330*/  IADD3 R2, R13, -0x21, RZ ;  /* 0xffffffdf0d027810 */ /* 0x000fe20007ffe0ff */
[----:B------:R2:W-:Y:S04]  /*f340*/  LDGSTS.E [R134+0x2000], [R18.64], !P2 ;  /* 0x0200000012867fae */ /* 0x0005e8000d121844 */
[----:B------:R2:W-:Y:S04]  /*f350*/  STL.64 [R1+0x11c0], R18 ;  /* 0x0011c01201007387 */ /* 0x0005e80000100a00 */
[----:B------:R3:W-:Y:S04]  /*f360*/  LDGSTS.E [R134+0x2200], [R16.64], !P2 ;  /* 0x0220000010867fae */ /* 0x0007e8000d121844 */
[----:B------:R3:W-:Y:S04]  /*f370*/  STL.64 [R1+0x11b8], R16 ;  /* 0x0011b81001007387 */ /* 0x0007e80000100a00 */
[----:B------:R4:W-:Y:S01]  /*f380*/  LDGSTS.E [R134+0x2400], [R14.64], !P2 ;  /* 0x024000000e867fae */ /* 0x0009e2000d121844 */
[----:B--2---:R-:W-:-:S03]  /*f390*/  IMAD.WIDE R18, R3, 0x4, R246 ;  /* 0x0000000403127825 */ /* 0x004fc600078e02f6 */
[----:B------:R4:W-:Y:S04]  /*f3a0*/  STL.64 [R1+0x11b0], R14 ;  /* 0x0011b00e01007387 */ /* 0x0009e80000100a00 */
[----:B------:R2:W-:Y:S01]  /*f3b0*/  LDGSTS.E [R134+0x2600], [R6.64], !P2 ;  /* 0x0260000006867fae */ /* 0x0005e2000d121844 */
[C---:B---3--:R-:W-:Y:S01]  /*f3c0*/  IMAD.WIDE R16, R3.reuse, 0x4, R248 ;  /* 0x0000000403107825 */ /* 0x048fe200078e02f8 */
[----:B------:R-:W-:Y:S02]  /*f3d0*/  ISETP.GE.U32.AND P2, PT, R2, 0x7fffff60, PT ;  /* 0x7fffff600200780c */ /* 0x000fe40003f46070 */
[----:B------:R2:W-:Y:S01]  /*f3e0*/  STL.64 [R1+0x11a8], R6 ;  /* 0x0011a80601007387 */ /* 0x0005e20000100a00 */
[----:B------:R-:W-:Y:S02]  /*f3f0*/  IMAD R2, R252, 0xc, RZ ;  /* 0x0000000cfc027824 */ /* 0x000fe400078e02ff */
[C---:B----4-:R-:W-:Y:S01]  /*f400*/  IMAD.WIDE R14, R3.reuse, 0x4, R250 ;  /* 0x00000004030e7825 */ /* 0x050fe200078e02fa */
[----:B------:R3:W-:Y:S04]  /*f410*/  LDGSTS.E [R134+0x4000], [R18.64], !P1 ;  /* 0x0400000012867fae */ /* 0x0007e8000c921844 */
[----:B------:R3:W-:Y:S01]  /*f420*/  STL.64 [R1+0x11a0], R18 ;  /* 0x0011a01201007387 */ /* 0x0007e20000100a00 */
[----:B--2---:R-:W-:Y:S01]  /*f430*/  IMAD.WIDE R6, R3, 0x4, R244 ;  /* 0x0000000403067825 */ /* 0x004fe200078e02f4 */
[----:B------:R-:W-:-:S02]  /*f440*/  IADD3 R3, R13, -0x25, RZ ;  /* 0xffffffdb0d037810 */ /* 0x000fc40007ffe0ff */
[----:B------:R2:W-:Y:S04]  /*f450*/  LDGSTS.E [R134+0x4200], [R16.64], !P1 ;  /* 0x0420000010867fae */ /* 0x0005e8000c921844 */
[----:B------:R2:W-:Y:S01]  /*f460*/  STL.64 [R1+0x1198], R16 ;  /* 0x0011981001007387 */ /* 0x0005e20000100a00 */
[----:B---3--:R-:W-:-:S03]  /*f470*/  IMAD.WIDE R18, R2, 0x4, R246 ;  /* 0x0000000402127825 */ /* 0x008fc600078e02f6 */
[----:B------:R3:W-:Y:S04]  /*f480*/  LDGSTS.E [R134+0x4400], [R14.64], !P1 ;  /* 0x044000000e867fae */ /* 0x0007e8000c921844 */
[----:B------:R3:W-:Y:S04]  /*f490*/  STL.64 [R1+0x1190], R14 ;  /* 0x0011900e01007387 */ /* 0x0007e80000100a00 */
[----:B------:R4:W-:Y:S01]  /*f4a0*/  LDGSTS.E [R134+0x4600], [R6.64], !P1 ;  /* 0x0460000006867fae */ /* 0x0009e2000c921844 */
[----:B--2---:R-:W-:Y:S01]  /*f4b0*/  IMAD.WIDE R16, R2, 0x4, R248 ;  /* 0x0000000402107825 */ /* 0x004fe200078e02f8 */
[----:B------:R-:W-:-:S02]  /*f4c0*/  ISETP.GE.U32.AND P1, PT, R3, 0x7fffff5c, PT ;  /* 0x7fffff5c0300780c */ /* 0x000fc40003f26070 */
[----:B------:R4:W-:Y:S01]  /*f4d0*/  STL.64 [R1+0x1188], R6 ;  /* 0x0011880601007387 */ /* 0x0009e20000100a00 */
[----:B------:R-:W-:Y:S02]  /*f4e0*/  IMAD.SHL.U32 R3, R252, 0x10, RZ ;  /* 0x00000010fc037824 */ /* 0x000fe400078e00ff */
[C---:B---3--:R-:W-:Y:S01]  /*f4f0*/  IMAD.WIDE R14, R2.reuse, 0x4, R250 ;  /* 0x00000004020e7825 */ /* 0x048fe200078e02fa */
[----:B------:R2:W-:Y:S04]  /*f500*/  LDGSTS.E [R134+0x6000], [R18.64], !P3 ;  /* 0x0600000012867fae */ /* 0x0005e8000d921844 */
[----:B------:R2:W-:Y:S01]  /*f510*/  STL.64 [R1+0x1180], R18 ;  /* 0x0011801201007387 */ /* 0x0005e20000100a00 */
[----:B----4-:R-:W-:Y:S01]  /*f520*/  IMAD.WIDE R6, R2, 0x4, R244 ;  /* 0x0000000402067825 */ /* 0x010fe200078e02f4 */
[----:B------:R-:W-:-:S02]  /*f530*/  IADD3 R2, R13, -0x29, RZ ;  /* 0xffffffd70d027810 */ /* 0x000fc40007ffe0ff */
[----:B------:R3:W-:Y:S04]  /*f540*/  LDGSTS.E [R134+0x6200], [R16.64], !P3 ;  /* 0x0620000010867fae */ /* 0x0007e8000d921844 */
[----:B------:R3:W-:Y:S01]  /*f550*/  STL.64 [R1+0x1178], R16 ;  /* 0x0011781001007387 */ /* 0x0007e20000100a00 */
[----:B--2---:R-:W-:-:S03]  /*f560*/  IMAD.WIDE R18, R3, 0x4, R246 ;  /* 0x0000000403127825 */ /* 0x004fc600078e02f6 */
[----:B------:R2:W-:Y:S04]  /*f570*/  LDGSTS.E [R134+0x6400], [R14.64], !P3 ;  /* 0x064000000e867fae */ /* 0x0005e8000d921844 */
[----:B------:R2:W-:Y:S04]  /*f580*/  STL.64 [R1+0x1170], R14 ;  /* 0x0011700e01007387 */ /* 0x0005e80000100a00 */
[----:B------:R4:W-:Y:S01]  /*f590*/  LDGSTS.E [R134+0x6600], [R6.64], !P3 ;  /* 0x0660000006867fae */ /* 0x0009e2000d921844 */
[----:B---3--:R-:W-:Y:S01]  /*f5a0*/  IMAD.WIDE R16, R3, 0x4, R248 ;  /* 0x0000000403107825 */ /* 0x008fe200078e02f8 */
[----:B------:R-:W-:-:S02]  /*f5b0*/  ISETP.GE.U32.AND P3, PT, R2, 0x7fffff58, PT ;  /* 0x7fffff580200780c */ /* 0x000fc40003f66070 */
[----:B------:R4:W-:Y:S01]  /*f5c0*/  STL.64 [R1+0x1168], R6 ;  /* 0x0011680601007387 */ /* 0x0009e20000100a00 */
[----:B------:R-:W-:Y:S02]  /*f5d0*/  IMAD R2, R252, 0x14, RZ ;  /* 0x00000014fc027824 */ /* 0x000fe400078e02ff */
[C---:B--2---:R-:W-:Y:S01]  /*f5e0*/  IMAD.WIDE R14, R3.reuse, 0x4, R250 ;  /* 0x00000004030e7825 */ /* 0x044fe200078e02fa */
        /* <DEDUP_REMOVED lines=43> */
[----:B------:R-:W-:Y:S01]  /*f8a0*/  SHF.L.U32 R3, R252, 0x5, RZ ;  /* 0x00000005fc037819 */ /* 0x000fe200000006ff */
[C---:B--2---:R-:W-:Y:S02]  /*f8b0*/  IMAD.WIDE R14, R2.reuse, 0x4, R250 ;  /* 0x00000004020e7825 */ /* 0x044fe400078e02fa */
[----:B------:R2:W-:Y:S04]  /*f8c0*/  LDGSTS.E [R134+0xe000], [R18.64], !P0 ;  /* 0x0e00000012867fae */ /* 0x0005e8000c121844 */
[----:B------:R3:W-:Y:S01]  /*f8d0*/  LDGSTS.E [R134+0xe200], [R16.64], !P0 ;  /* 0x0e20000010867fae */ /* 0x0007e2000c121844 */
[----:B----4-:R-:W-:Y:S01]  /*f8e0*/  IMAD.WIDE R6, R2, 0x4, R244 ;  /* 0x0000000402067825 */ /* 0x010fe200078e02f4 */
[----:B------:R-:W-:-:S02]  /*f8f0*/  IADD3 R2, R13, -0x39, RZ ;  /* 0xffffffc70d027810 */ /* 0x000fc40007ffe0ff */
[----:B------:R2:W-:Y:S04]  /*f900*/  STL.64 [R1+0x1100], R18 ;  /* 0x0011001201007387 */ /* 0x0005e80000100a00 */
[----:B------:R4:W-:Y:S04]  /*f910*/  LDGSTS.E [R134+0xe400], [R14.64], !P0 ;  /* 0x0e4000000e867fae */ /* 0x0009e8000c121844 */
[----:B------:R3:W-:Y:S04]  /*f920*/  STL.64 [R1+0x10f8], R16 ;  /* 0x0010f81001007387 */ /* 0x0007e80000100a00 */
[----:B------:R1:W-:Y:S01]  /*f930*/  LDGSTS.E [R134+0xe600], [R6.64], !P0 ;  /* 0x0e60000006867fae */ /* 0x0003e2000c121844 */
[----:B--2---:R-:W-:Y:S01]  /*f940*/  IMAD.WIDE R18, R3, 0x4, R246 ;  /* 0x0000000403127825 */ /* 0x004fe200078e02f6 */
[----:B------:R-:W-:-:S02]  /*f950*/  ISETP.GE.U32.AND P0, PT, R2, 0x7fffff48, PT ;  /* 0x7fffff480200780c */ /* 0x000fc40003f06070 */
[----:B------:R4:W-:Y:S01]  /*f960*/  STL.64 [R1+0x10f0], R14 ;  /* 0x0010f00e01007387 */ /* 0x0009e20000100a00 */
[----:B------:R-:W-:Y:S02]  /*f970*/  IMAD R2, R252, 0x24, RZ ;  /* 0x00000024fc027824 */ /* 0x000fe400078e02ff */
[C---:B---3--:R-:W-:Y:S01]  /*f980*/  IMAD.WIDE R16, R3.reuse, 0x4, R248 ;  /* 0x0000000403107825 */ /* 0x048fe200078e02f8 */
[----:B------:R1:W-:Y:S04]  /*f990*/  STL.64 [R1+0x10e8], R6 ;  /* 0x0010e80601007387 */ /* 0x0003e80000100a00 */
[----:B------:R2:W-:Y:S01]  /*f9a0*/  STL.64 [R1+0x10e0], R18 ;  /* 0x0010e01201007387 */ /* 0x0005e20000100a00 */
[----:B----4-:R-:W-:-:S03]  /*f9b0*/  IMAD.WIDE R14, R3, 0x4, R250 ;  /* 0x00000004030e7825 */ /* 0x010fc600078e02fa */
[----:B------:R2:W-:Y:S01]  /*f9c0*/  LDGSTS.E [R134+0x10000], [R18.64], !P2 ;  /* 0x1000000012867fae */ /* 0x0005e2000d121844 */
[----:B-1----:R-:W-:Y:S01]  /*f9d0*/  IMAD.WIDE R6, R3, 0x4, R244 ;  /* 0x0000000403067825 */ /* 0x002fe200078e02f4 */
[----:B------:R-:W-:Y:S02]  /*f9e0*/  IADD3 R3, R13, -0x3d, RZ ;  /* 0xffffffc30d037810 */ /* 0x000fe40007ffe0ff */
[----:B------:R1:W-:Y:S04]  /*f9f0*/  STL.64 [R1+0x10d8], R16 ;  /* 0x0010d81001007387 */ /* 0x0003e80000100a00 */
[----:B------:R1:W-:Y:S01]  /*fa00*/  LDGSTS.E [R134+0x10200], [R16.64], !P2 ;  /* 0x1020000010867fae */ /* 0x0003e2000d121844 */
[----:B--2---:R-:W-:-:S03]  /*fa10*/  IMAD.WIDE R18, R2, 0x4, R246 ;  /* 0x0000000402127825 */ /* 0x004fc600078e02f6 */
[----:B------:R2:W-:Y:S04]  /*fa20*/  STL.64 [R1+0x10d0], R14 ;  /* 0x0010d00e01007387 */ /* 0x0005e80000100a00 */
[----:B------:R2:W-:Y:S01]  /*fa30*/  LDGSTS.E [R134+0x10400], [R14.64], !P2 ;  /* 0x104000000e867fae */ /* 0x0005e2000d121844 */
[----:B-1----:R-:W-:-:S03]  /*fa40*/  IMAD.WIDE R16, R2, 0x4, R248 ;  /* 0x0000000402107825 */ /* 0x002fc600078e02f8 */
[----:B------:R1:W-:Y:S04]  /*fa50*/  STL.64 [R1+0x10c8], R6 ;  /* 0x0010c80601007387 */ /* 0x0003e80000100a00 */
[----:B------:R1:W-:Y:S01]  /*fa60*/  LDGSTS.E [R134+0x10600], [R6.64], !P2 ;  /* 0x1060000006867fae */ /* 0x0003e2000d121844 */
[----:B------:R-:W-:Y:S01]  /*fa70*/  ISETP.GE.U32.AND P2, PT, R3, 0x7fffff44, PT ;  /* 0x7fffff440300780c */ /* 0x000fe20003f46070 */
[----:B--2---:R-:W-:Y:S02]  /*fa80*/  IMAD.WIDE R14, R2, 0x4, R250 ;  /* 0x00000004020e7825 */ /* 0x004fe400078e02fa */
[----:B------:R2:W-:Y:S02]  /*fa90*/  LDGSTS.E [R134+0x12000], [R18.64], !P1 ;  /* 0x1200000012867fae */ /* 0x0005e4000c921844 */
[----:B------:R-:W-:-:S02]  /*faa0*/  IMAD R3, R252, 0x28, RZ ;  /* 0x00000028fc037824 */ /* 0x000fc400078e02ff */
[----:B------:R3:W-:Y:S01]  /*fab0*/  LDGSTS.E [R134+0x12200], [R16.64], !P1 ;  /* 0x1220000010867fae */ /* 0x0007e2000c921844 */
[----:B-1----:R-:W-:Y:S01]  /*fac0*/  IMAD.WIDE R6, R2, 0x4, R244 ;  /* 0x0000000402067825 */ /* 0x002fe200078e02f4 */
[----:B------:R-:W-:Y:S02]  /*fad0*/  IADD3 R2, R13, -0x41, RZ ;  /* 0xffffffbf0d027810 */ /* 0x000fe40007ffe0ff */
        /* <DEDUP_REMOVED lines=11> */
[----:B-1----:R-:W-:-:S03]  /*fb90*/  IMAD.WIDE R14, R3, 0x4, R250 ;  /* 0x00000004030e7825 */ /* 0x002fc600078e02fa */
[----:B------:R2:W-:Y:S01]  /*fba0*/  LDGSTS.E [R134+0x14000], [R18.64], !P3 ;  /* 0x1400000012867fae */ /* 0x0005e2000d921844 */
[----:B----4-:R-:W-:Y:S01]  /*fbb0*/  IMAD.WIDE R6, R3, 0x4, R244 ;  /* 0x0000000403067825 */ /* 0x010fe200078e02f4 */
        /* <DEDUP_REMOVED lines=72> */
[----:B------:R-:W-:-:S02]  /*10040*/  IMAD.SHL.U32 R3, R252, 0x40, RZ ;  /* 0x00000040fc037824 */ /* 0x000fc400078e00ff */
        /* <DEDUP_REMOVED lines=180> */
[----:B------:R2:W-:Y:S01]  /*10b90*/  STL.64 [R1+0xe80], R18 ;  /* 0x000e801201007387 */ /* 0x0005e20000100a00 */
[----:B-1----:R-:W-:Y:S01]  /*10ba0*/  IMAD.WIDE R6, R2, 0x4, R244 ;  /* 0x0000000402067825 */ /* 0x002fe200078e02f4 */
[----:B------:R-:W-:Y:S02]  /*10bb0*/  IADD3 R2, R13, -0xa, RZ ;  /* 0xfffffff60d027810 */ /* 0x000fe40007ffe0ff */
[----:B------:R1:W-:Y:S04]  /*10bc0*/  LDGSTS.E [R134+0x36200], [R16.64], !P6 ;  /* 0x3620000010867fae */ /* 0x0003e8000f121844 */
[----:B------:R1:W-:Y:S01]  /*10bd0*/  STL.64 [R1+0xe78], R16 ;  /* 0x000e781001007387 */ /* 0x0003e20000100a00 */
[----:B--2---:R-:W-:-:S03]  /*10be0*/  IMAD.WIDE R18, R3, 0x4, R246 ;  /* 0x0000000403127825 */ /* 0x004fc600078e02f6 */
[----:B------:R2:W-:Y:S04]  /*10bf0*/  LDGSTS.E [R134+0x36400], [R14.64], !P6 ;  /* 0x364000000e867fae */ /* 0x0005e8000f121844 */
[----:B------:R2:W-:Y:S04]  /*10c00*/  STL.64 [R1+0xe70], R14 ;  /* 0x000e700e01007387 */ /* 0x0005e80000100a00 */
[----:B------:R3:W-:Y:S01]  /*10c10*/  LDGSTS.E [R134+0x36600], [R6.64], !P6 ;  /* 0x3660000006867fae */ /* 0x0007e2000f121844 */
[----:B------:R-:W-:Y:S01]  /*10c20*/  ISETP.GE.U32.AND P6, PT, R2, 0x7fffff77, PT ;  /* 0x7fffff770200780c */ /* 0x000fe20003fc6070 */
[----:B-1----:R-:W-:-:S02]  /*10c30*/  IMAD.WIDE R16, R3, 0x4, R248 ;  /* 0x0000000403107825 */ /* 0x002fc400078e02f8 */
[----:B------:R3:W-:Y:S02]  /*10c40*/  STL.64 [R1+0xe68], R6 ;  /* 0x000e680601007387 */ /* 0x0007e40000100a00 */
[----:B------:R-:W-:Y:S02]  /*10c50*/  IMAD R2, R252, 0x74, RZ ;  /* 0x00000074fc027824 */ /* 0x000fe400078e02ff */
[----:B------:R-:W4:Y:S01]  /*10c60*/  LDL.LU R24, [R1+0x74] ;  /* 0x0000740001187983 */ /* 0x000f220000300800 */
[----:B--2---:R-:W-:-:S03]  /*10c70*/  IMAD.WIDE R14, R3, 0x4, R250 ;  /* 0x00000004030e7825 */ /* 0x004fc600078e02fa */
[----:B------:R-:W2:Y:S01]  /*10c80*/  LDL.LU R23, [R1+0x70] ;  /* 0x0000700001177983 */ /* 0x000ea20000300800 */
[----:B---3--:R-:W-:-:S03]  /*10c90*/  IMAD.WIDE R6, R3, 0x4, R244 ;  /* 0x0000000403067825 */ /* 0x008fc600078e02f4 */
[----:B------:R-:W3:Y:S04]  /*10ca0*/  LDL.LU R22, [R1+0x6c] ;  /* 0x00006c0001167983 */ /* 0x000ee80000300800 */
[----:B------:R1:W-:Y:S04]  /*10cb0*/  STL.64 [R1+0xe60], R18 ;  /* 0x000e601201007387 */ /* 0x0003e80000100a00 */
[----:B------:R1:W-:Y:S04]  /*10cc0*/  LDGSTS.E [R134+0x38000], [R18.64], !P0 ;  /* 0x3800000012867fae */ /* 0x0003e8000c121844 */
[----:B------:R1:W-:Y:S04]  /*10cd0*/  STL.64 [R1+0xe58], R16 ;  /* 0x000e581001007387 */ /* 0x0003e80000100a00 */
[----:B------:R1:W-:Y:S02]  /*10ce0*/  LDGSTS.E [R134+0x38200], [R16.64], !P0 ;  /* 0x3820000010867fae */ /* 0x0003e4000c121844 */
[----:B-1----:R-:W-:-:S02]  /*10cf0*/  IMAD.WIDE R18, R2, 0x4, R246 ;  /* 0x0000000402127825 */ /* 0x002fc400078e02f6 */
[----:B------:R1:W-:Y:S04]  /*10d00*/  STL.64 [R1+0xe50], R14 ;  /* 0x000e500e01007387 */ /* 0x0003e80000100a00 */
[----:B------:R1:W-:Y:S01]  /*10d10*/  LDGSTS.E [R134+0x38400], [R14.64], !P0 ;  /* 0x384000000e867fae */ /* 0x0003e2000c121844 */
[----:B------:R-:W-:-:S03]  /*10d20*/  IMAD.WIDE R16, R2, 0x4, R248 ;  /* 0x0000000402107825 */ /* 0x000fc600078e02f8 */
[----:B------:R1:W-:Y:S04]  /*10d30*/  STL.64 [R1+0xe48], R6 ;  /* 0x000e480601007387 */ /* 0x0003e80000100a00 */
[----:B------:R1:W-:Y:S02]  /*10d40*/  LDGSTS.E [R134+0x38600], [R6.64], !P0 ;  /* 0x3860000006867fae */ /* 0x0003e4000c121844 */
[C---:B-1----:R-:W-:Y:S02]  /*10d50*/  IMAD.WIDE R14, R2.reuse, 0x4, R250 ;  /* 0x00000004020e7825 */ /* 0x042fe400078e02fa */
[----:B------:R1:W-:Y:S04]  /*10d60*/  STL.64 [R1+0xe40], R18 ;  /* 0x000e401201007387 */ /* 0x0003e80000100a00 */
[----:B------:R1:W-:Y:S01]  /*10d70*/  STL.64 [R1+0xe38], R16 ;  /* 0x000e381001007387 */ /* 0x0003e20000100a00 */
[----:B------:R-:W-:-:S03]  /*10d80*/  IMAD.WIDE R6, R2, 0x4, R244 ;  /* 0x0000000402067825 */ /* 0x000fc600078e02f4 */
[----:B------:R1:W-:Y:S04]  /*10d90*/  STL.64 [R1+0xe30], R14 ;  /* 0x000e300e01007387 */ /* 0x0003e80000100a00 */
[----:B------:R1:W-:Y:S04]  /*10da0*/  STL.64 [R1+0xe28], R6 ;  /* 0x000e280601007387 */ /* 0x0003e80000100a00 */
[----:B------:R-:W3:Y:S04]  /*10db0*/  LDL.LU R21, [R1+0x68] ;  /* 0x0000680001157983 */ /* 0x000ee80000300800 */
[----:B------:R1:W-:Y:S04]  /*10dc0*/  LDGSTS.E [R134+0x3a000], [R18.64], !P2 ;  /* 0x3a00000012867fae */ /* 0x0003e8000d121844 */
[----:B------:R-:W3:Y:S04]  /*10dd0*/  LDL.LU R20, [R1+0x64] ;  /* 0x0000640001147983 */ /* 0x000ee80000300800 */
[----:B------:R1:W-:Y:S04]  /*10de0*/  LDGSTS.E [R134+0x3a200], [R16.64], !P2 ;  /* 0x3a20000010867fae */ /* 0x0003e8000d121844 */
[----:B-1----:R-:W3:Y:S04]  /*10df0*/  LDL.LU R19, [R1+0x60] ;  /* 0x0000600001137983 */ /* 0x002ee80000300800 */
[----:B------:R-:W3:Y:S01]  /*10e00*/  LDL.LU R18, [R1+0x5c] ;  /* 0x00005c0001127983 */ /* 0x000ee20000300800 */
[----:B------:R-:W-:-:S03]  /*10e10*/  IADD3 R3, R13, -0xe, RZ ;  /* 0xfffffff20d037810 */ /* 0x000fc60007ffe0ff */
[----:B------:R-:W3:Y:S01]  /*10e20*/  LDL.LU R17, [R1+0x58] ;  /* 0x0000580001117983 */ /* 0x000ee20000300800 */
[----:B------:R-:W-:-:S03]  /*10e30*/  IADD3 R2, R13, -0x12, RZ ;  /* 0xffffffee0d027810 */ /* 0x000fc60007ffe0ff */
[----:B------:R1:W-:Y:S04]  /*10e40*/  LDGSTS.E [R134+0x3a400], [R14.64], !P2 ;  /* 0x3a4000000e867fae */ /* 0x0003e8000d121844 */
[----:B------:R-:W3:Y:S01]  /*10e50*/  LDL.LU R16, [R1+0x54] ;  /* 0x0000540001107983 */ /* 0x000ee20000300800 */
[C---:B------:R-:W-:Y:S01]  /*10e60*/  IMAD R206, R252.reuse, 0x78, RZ ;  /* 0x00000078fcce7824 */ /* 0x040fe200078e02ff */
[----:B------:R-:W-:Y:S01]  /*10e70*/  ISETP.GE.U32.AND P0, PT, R3, 0x7fffff73, PT ;  /* 0x7fffff730300780c */ /* 0x000fe20003f06070 */
[----:B------:R-:W-:Y:S01]  /*10e80*/  IMAD R207, R252, 0x7c, RZ ;  /* 0x0000007cfccf7824 */ /* 0x000fe200078e02ff */
[----:B------:R2:W-:Y:S04]  /*10e90*/  LDGSTS.E [R134+0x3a600], [R6.64], !P2 ;  /* 0x3a60000006867fae */ /* 0x0005e8000d121844 */
[----:B-1----:R-:W3:Y:S04]  /*10ea0*/  LDL.LU R15, [R1+0x50] ;  /* 0x00005000010f7983 */ /* 0x002ee80000300800 */
[----:B------:R-:W3:Y:S04]  /*10eb0*/  LDL.LU R14, [R1+0x4c] ;  /* 0x00004c00010e7983 */ /* 0x000ee80000300800 */
        /* <DEDUP_REMOVED lines=18> */
[----:B------:R-:W3:Y:S01]  /*10fe0*/  LDL.LU R145, [R1] ;  /* 0x0000000001917983 */ /* 0x000ee20000300800 */
[----:B------:R-:W-:Y:S01]  /*10ff0*/  ISETP.GE.U32.AND P2, PT, R2, 0x7fffff6f, PT ;  /* 0x7fffff6f0200780c */ /* 0x000fe20003f46070 */
[----:B------:R-:W-:Y:S01]  /*11000*/  IMAD.MOV.U32 R223, RZ, RZ, R141 ;  /* 0x000000ffffdf7224 */ /* 0x000fe200078e008d */
[----:B------:R-:W-:Y:S01]  /*11010*/  MOV R222, R140 ;  /* 0x0000008c00de7202 */ /* 0x000fe20000000f00 */
[----:B------:R-:W-:-:S04]  /*11020*/  IMAD.WIDE R140, R207, 0x4, R246 ;  /* 0x00000004cf8c7825 */ /* 0x000fc800078e02f6 */
[----:B------:R-:W-:Y:S02]  /*11030*/  IMAD.MOV.U32 R236, RZ, RZ, R131 ;  /* 0x000000ffffec7224 */ /* 0x000fe400078e0083 */
[----:B------:R-:W-:Y:S02]  /*11040*/  IMAD.MOV.U32 R232, RZ, RZ, R130 ;  /* 0x000000ffffe87224 */ /* 0x000fe400078e0082 */
[----:B------:R-:W-:-:S04]  /*11050*/  IMAD.WIDE R130, R206, 0x4, R244 ;  /* 0x00000004ce827825 */ /* 0x000fc800078e02f4 */
[----:B------:R-:W-:Y:S02]  /*11060*/  IMAD.MOV.U32 R227, RZ, RZ, R139 ;  /* 0x000000ffffe37224 */ /* 0x000fe400078e008b */
[----:B------:R-:W-:Y:S02]  /*11070*/  IMAD.MOV.U32 R228, RZ, RZ, R138 ;  /* 0x000000ffffe47224 */ /* 0x000fe400078e008a */
[----:B------:R-:W-:Y:S01]  /*11080*/  IMAD.WIDE R138, R207, 0x4, R248 ;  /* 0x00000004cf8a7825 */ /* 0x000fe200078e02f8 */
[----:B------:R-:W-:-:S03]  /*11090*/  MOV R233, R136 ;  /* 0x0000008800e97202 */ /* 0x000fc60000000f00 */
[----:B------:R-:W-:-:S04]  /*110a0*/  IMAD.WIDE R240, R207, 0x4, R250 ;  /* 0x00000004cff07825 */ /* 0x000fc800078e02fa */
[----:B------:R-:W-:Y:S02]  /*110b0*/  IMAD.MOV.U32 R235, RZ, RZ, R137 ;  /* 0x000000ffffeb7224 */ /* 0x000fe400078e0089 */
[----:B------:R-:W-:-:S03]  /*110c0*/  IMAD.WIDE R136, R207, 0x4, R244 ;  /* 0x00000004cf887825 */ /* 0x000fc600078e02f4 */
[----:B------:R-:W-:Y:S01]  /*110d0*/  MOV R238, R235 ;  /* 0x000000eb00ee7202 */ /* 0x000fe20000000f00 */
[----:B------:R-:W-:Y:S02]  /*110e0*/  IMAD.MOV.U32 R235, RZ, RZ, R135 ;  /* 0x000000ffffeb7224 */ /* 0x000fe400078e0087 */
[----:B------:R-:W-:Y:S02]  /*110f0*/  IMAD.MOV.U32 R237, RZ, RZ, R133 ;  /* 0x000000ffffed7224 */ /* 0x000fe400078e0085 */
[----:B------:R-:W-:Y:S02]  /*11100*/  IMAD R12, R12, c[0x0][0x190], RZ ;  /* 0x000064000c0c7a24 */ /* 0x000fe400078e02ff */
[----:B------:R-:W-:Y:S02]  /*11110*/  IMAD R11, R11, c[0x0][0x190], RZ ;  /* 0x000064000b0b7a24 */ /* 0x000fe400078e02ff */
[----:B------:R-:W-:Y:S02]  /*11120*/  IMAD R10, R10, c[0x0][0x190], RZ ;  /* 0x000064000a0a7a24 */ /* 0x000fe400078e02ff */
[----:B------:R-:W-:-:S02]  /*11130*/  IMAD R9, R9, c[0x0][0x190], RZ ;  /* 0x0000640009097a24 */ /* 0x000fc400078e02ff */
[----:B----4-:R-:W-:Y:S02]  /*11140*/  IMAD R24, R24, c[0x0][0x190], RZ ;  /* 0x0000640018187a24 */ /* 0x010fe400078e02ff */
[----:B--2---:R-:W-:Y:S02]  /*11150*/  IMAD R23, R23, c[0x0][0x190], RZ ;  /* 0x0000640017177a24 */ /* 0x004fe400078e02ff */
[----:B---3--:R-:W-:Y:S02]  /*11160*/  IMAD R22, R22, c[0x0][0x190], RZ ;  /* 0x0000640016167a24 */ /* 0x008fe400078e02ff */
[----:B------:R-:W-:Y:S02]  /*11170*/  IMAD R21, R21, c[0x0][0x190], RZ ;  /* 0x0000640015157a24 */ /* 0x000fe400078e02ff */
[----:B------:R-:W-:Y:S02]  /*11180*/  IMAD R20, R20, c[0x0][0x190], RZ ;  /* 0x0000640014147a24 */ /* 0x000fe400078e02ff */
[----:B------:R-:W-:-:S02]  /*11190*/  IMAD R19, R19, c[0x0][0x190], RZ ;  /* 0x0000640013137a24 */ /* 0x000fc400078e02ff */
[----:B------:R-:W-:Y:S02]  /*111a0*/  IMAD R8, R212, c[0x0][0x190], RZ ;  /* 0x00006400d4087a24 */ /* 0x000fe400078e02ff */
[----:B------:R-:W-:Y:S02]  /*111b0*/  IMAD.MOV.U32 R212, RZ, RZ, R142 ;  /* 0x000000ffffd47224 */ /* 0x000fe400078e008e */
[----:B------:R-:W-:Y:S02]  /*111c0*/  IMAD R7, R210, c[0x0][0x190], RZ ;  /* 0x00006400d2077a24 */ /* 0x000fe400078e02ff */
[----:B------:R-:W-:Y:S02]  /*111d0*/  IMAD.MOV.U32 R210, RZ, RZ, R143 ;  /* 0x000000ffffd27224 */ /* 0x000fe400078e008f */
[----:B------:R-:W-:Y:S02]  /*111e0*/  IMAD R6, R154, c[0x0][0x190], RZ ;  /* 0x000064009a067a24 */ /* 0x000fe400078e02ff */
[----:B------:R-:W-:-:S02]  /*111f0*/  IMAD R5, R153, c[0x0][0x190], RZ ;  /* 0x0000640099057a24 */ /* 0x000fc400078e02ff */
[----:B------:R-:W-:Y:S02]  /*11200*/  IMAD R3, R152, c[0x0][0x190], RZ ;  /* 0x0000640098037a24 */ /* 0x000fe400078e02ff */
[----:B------:R-:W-:Y:S02]  /*11210*/  IMAD R2, R146, c[0x0][0x190], RZ ;  /* 0x0000640092027a24 */ /* 0x000fe400078e02ff */
[----:B------:R-:W-:-:S04]  /*11220*/  IMAD.WIDE R142, R206, 0x4, R250 ;  /* 0x00000004ce8e7825 */ /* 0x000fc800078e02fa */
[----:B------:R-:W-:Y:S02]  /*11230*/  IMAD R152, R147, c[0x0][0x190], RZ ;  /* 0x0000640093987a24 */ /* 0x000fe400078e02ff */
[----:B------:R-:W-:-:S04]  /*11240*/  IMAD.WIDE R146, R206, 0x4, R246 ;  /* 0x00000004ce927825 */ /* 0x000fc800078e02f6 */
[----:B------:R-:W-:Y:S02]  /*11250*/  IMAD R153, R144, c[0x0][0x190], RZ ;  /* 0x0000640090997a24 */ /* 0x000fe400078e02ff */
[----:B------:R-:W-:Y:S01]  /*11260*/  IMAD R154, R145, c[0x0][0x190], RZ ;  /* 0x00006400919a7a24 */ /* 0x000fe200078e02ff */
[----:B------:R1:W-:Y:S01]  /*11270*/  LDGSTS.E [R134+0x3c000], [R146.64], !P1 ;  /* 0x3c00000092867fae */ /* 0x0003e2000c921844 */
[----:B------:R-:W-:-:S03]  /*11280*/  IMAD.WIDE R144, R206, 0x4, R248 ;  /* 0x00000004ce907825 */ /* 0x000fc600078e02f8 */
[----:B------:R1:W-:Y:S04]  /*11290*/  STL.64 [R1+0xe20], R146 ;  /* 0x000e209201007387 */ /* 0x0003e80000100a00 */
[----:B------:R-:W-:Y:S04]  /*112a0*/  STL.64 [R1+0xe00], R140 ;  /* 0x000e008c01007387 */ /* 0x000fe80000100a00 */
[----:B------:R2:W-:Y:S04]  /*112b0*/  STL.64 [R1+0xe18], R144 ;  /* 0x000e189001007387 */ /* 0x0005e80000100a00 */
[----:B------:R-:W-:Y:S04]  /*112c0*/  STL.64 [R1+0xe10], R142 ;  /* 0x000e108e01007387 */ /* 0x000fe80000100a00 */
[----:B------:R2:W-:Y:S04]  /*112d0*/  LDGSTS.E [R134+0x3c200], [R144.64], !P1 ;  /* 0x3c20000090867fae */ /* 0x0005e8000c921844 */
[----:B------:R3:W-:Y:S04]  /*112e0*/  STL.64 [R1+0xe08], R130 ;  /* 0x000e088201007387 */ /* 0x0007e80000100a00 */
[----:B------:R2:W-:Y:S04]  /*112f0*/  LDGSTS.E [R134+0x3c400], [R142.64], !P1 ;  /* 0x3c4000008e867fae */ /* 0x0005e8000c921844 */
[----:B-1----:R-:W4:Y:S04]  /*11300*/  LDL.LU.64 R146, [R1+0x3690] ;  /* 0x0036900001927983 */ /* 0x002f280000300a00 */
[----:B------:R3:W-:Y:S04]  /*11310*/  LDGSTS.E [R134+0x3c600], [R130.64], !P1 ;  /* 0x3c60000082867fae */ /* 0x0007e8000c921844 */
[----:B------:R-:W-:Y:S04]  /*11320*/  STL.64 [R1+0xdf8], R138 ;  /* 0x000df88a01007387 */ /* 0x000fe80000100a00 */
[----:B------:R1:W-:Y:S04]  /*11330*/  LDGSTS.E [R134+0x3e000], [R140.64], !P3 ;  /* 0x3e0000008c867fae */ /* 0x0003e8000d921844 */
[----:B--2---:R-:W2:Y:S01]  /*11340*/  LDL.LU.64 R144, [R1+0x3688] ;  /* 0x0036880001907983 */ /* 0x004ea20000300a00 */
[----:B---3--:R-:W-:-:S03]  /*11350*/  LEA R130, P1, R24, R4, 0x2 ;  /* 0x0000000418827211 */ /* 0x008fc600078210ff */
[----:B------:R1:W-:Y:S04]  /*11360*/  LDGSTS.E [R134+0x3e200], [R138.64], !P3 ;  /* 0x3e2000008a867fae */ /* 0x0003e8000d921844 */
[----:B------:R3:W-:Y:S04]  /*11370*/  STL.64 [R1+0xdf0], R240 ;  /* 0x000df0f001007387 */ /* 0x0007e80000100a00 */
[----:B------:R3:W-:Y:S01]  /*11380*/  LDGSTS.E [R134+0x3e400], [R240.64], !P3 ;  /* 0x3e400000f0867fae */ /* 0x0007e2000d921844 */
[----:B------:R-:W-:-:S03]  /*11390*/  LEA.HI.X.SX32 R131, R24, R0, 0x2, P1 ;  /* 0x0000000018837211 */ /* 0x000fc600008f16ff */
[----:B------:R1:W-:Y:S04]  /*113a0*/  LDGSTS.E [R134+0x3e600], [R136.64], !P3 ;  /* 0x3e60000088867fae */ /* 0x0003e8000d921844 */
[----:B------:R-:W2:Y:S01]  /*113b0*/  LDL.LU.64 R142, [R1+0x3680] ;  /* 0x00368000018e7983 */ /* 0x000ea20000300a00 */
[----:B---3--:R-:W-:Y:S02]  /*113c0*/  IMAD.MOV.U32 R240, RZ, RZ, R223 ;  /* 0x000000fffff07224 */ /* 0x008fe400078e00df */
[----:B------:R-:W-:Y:S01]  /*113d0*/  IMAD.MOV.U32 R223, RZ, RZ, R222 ;  /* 0x000000ffffdf7224 */ /* 0x000fe200078e00de */
[----:B------:R-:W-:Y:S01]  /*113e0*/  MOV R222, R212 ;  /* 0x000000d400de7202 */ /* 0x000fe20000000f00 */
[----:B------:R-:W-:Y:S01]  /*113f0*/  IMAD.MOV.U32 R212, RZ, RZ, R132 ;  /* 0x000000ffffd47224 */ /* 0x000fe200078e0084 */
[-C--:B-1----:R-:W-:Y:S01]  /*11400*/  LEA R134, P3, R23, R4.reuse, 0x2 ;  /* 0x0000000417867211 */ /* 0x082fe200078610ff */
[----:B------:R1:W-:Y:S01]  /*11410*/  STL.64 [R1+0xde8], R136 ;  /* 0x000de88801007387 */ /* 0x0003e20000100a00 */
[----:B------:R-:W-:-:S02]  /*11420*/  LEA R132, P1, R22, R4, 0x2 ;  /* 0x0000000416847211 */ /* 0x000fc400078210ff */
[-C--:B------:R-:W-:Y:S01]  /*11430*/  LEA.HI.X.SX32 R135, R23, R0.reuse, 0x2, P3 ;  /* 0x0000000017877211 */ /* 0x080fe200018f16ff */
[----:B------:R-:W3:Y:S01]  /*11440*/  LDL.LU.64 R140, [R1+0x3678] ;  /* 0x00367800018c7983 */ /* 0x000ee20000300a00 */
[----:B------:R-:W-:-:S03]  /*11450*/  LEA.HI.X.SX32 R133, R22, R0, 0x2, P1 ;  /* 0x0000000016857211 */ /* 0x000fc600008f16ff */
[----:B------:R-:W2:Y:S01]  /*11460*/  LDL.LU.64 R138, [R1+0x3670] ;  /* 0x00367000018a7983 */ /* 0x000ea20000300a00 */
[----:B------:R-:W-:-:S03]  /*11470*/  LEA R206, P3, R21, R4, 0x2 ;  /* 0x0000000415ce7211 */ /* 0x000fc600078610ff */
[----:B-1----:R-:W2:Y:S04]  /*11480*/  LDL.LU.64 R136, [R1+0x3668] ;  /* 0x0036680001887983 */ /* 0x002ea80000300a00 */
[----:B------:R1:W-:Y:S01]  /*11490*/  STL.64 [R1+0x430], R130 ;  /* 0x0004308201007387 */ /* 0x0003e20000100a00 */
[----:B------:R-:W-:Y:S01]  /*114a0*/  IMAD.MOV.U32 R22, RZ, RZ, R206 ;  /* 0x000000ffff167224 */ /* 0x000fe200078e00ce */
[----:B------:R-:W-:Y:S02]  /*114b0*/  MOV R23, R207 ;  /* 0x000000cf00177202 */ /* 0x000fe40000000f00 */
[----:B------:R-:W-:Y:S01]  /*114c0*/  LEA.HI.X.SX32 R23, R21, R0, 0x2, P3 ;  /* 0x0000000015177211 */ /* 0x000fe200018f16ff */
[----:B-1----:R-:W2:Y:S04]  /*114d0*/  LDL.LU.64 R130, [R1+0x3660] ;  /* 0x0036600001827983 */ /* 0x002ea80000300a00 */
[----:B------:R1:W-:Y:S01]  /*114e0*/  STL.64 [R1+0x428], R134 ;  /* 0x0004288601007387 */ /* 0x0003e20000100a00 */
[----:B------:R-:W-:Y:S01]  /*114f0*/  LEA R22, P3, R19, R4, 0x2 ;  /* 0x0000000413167211 */ /* 0x000fe200078610ff */
[----:B------:R-:W-:-:S02]  /*11500*/  IMAD R18, R18, c[0x0][0x190], RZ ;  /* 0x0000640012127a24 */ /* 0x000fc400078e02ff */
[----:B-1----:R-:W2:Y:S04]  /*11510*/  LDL.LU.64 R134, [R1+0x3658] ;  /* 0x0036580001867983 */ /* 0x002ea80000300a00 */
[----:B------:R1:W-:Y:S01]  /*11520*/  STL.64 [R1+0x420], R132 ;  /* 0x0004208401007387 */ /* 0x0003e20000100a00 */
[----:B------:R-:W-:-:S03]  /*11530*/  IMAD R17, R17, c[0x0][0x190], RZ ;  /* 0x0000640011117a24 */ /* 0x000fc600078e02ff */
[----:B-1----:R-:W2:Y:S04]  /*11540*/  LDL.LU.64 R132, [R1+0x3650] ;  /* 0x0036500001847983 */ /* 0x002ea80000300a00 */
[----:B------:R1:W-:Y:S04]  /*11550*/  STL [R1+0x418], R206 ;  /* 0x000418ce01007387 */ /* 0x0003e80000100800 */
[----:B------:R1:W-:Y:S02]  /*11560*/  STL [R1+0x41c], R23 ;  /* 0x00041c1701007387 */ /* 0x0003e40000100800 */
[----:B-1----:R-:W-:-:S04]  /*11570*/  LEA R206, P1, R20, R4, 0x2 ;  /* 0x0000000414ce7211 */ /* 0x002fc800078210ff */
[-C--:B------:R-:W-:Y:S02]  /*11580*/  LEA.HI.X.SX32 R207, R20, R0.reuse, 0x2, P1 ;  /* 0x0000000014cf7211 */ /* 0x080fe400008f16ff */
[----:B------:R-:W-:Y:S01]  /*11590*/  LEA.HI.X.SX32 R23, R19, R0, 0x2, P3 ;  /* 0x0000000013177211 */ /* 0x000fe200018f16ff */
[----:B------:R-:W-:Y:S02]  /*115a0*/  IMAD R16, R16, c[0x0][0x190], RZ ;  /* 0x0000640010107a24 */ /* 0x000fe400078e02ff */
[----:B------:R1:W-:Y:S01]  /*115b0*/  STL.64 [R1+0x410], R206 ;  /* 0x000410ce01007387 */ /* 0x0003e20000100a00 */
[----:B------:R-:W-:-:S03]  /*115c0*/  IMAD R15, R15, c[0x0][0x190], RZ ;  /* 0x000064000f0f7a24 */ /* 0x000fc600078e02ff */
[----:B------:R1:W-:Y:S01]  /*115d0*/  STL.64 [R1+0x408], R22 ;  /* 0x0004081601007387 */ /* 0x0003e20000100a00 */
[----:B------:R-:W-:Y:S01]  /*115e0*/  IMAD R14, R14, c[0x0][0x190], RZ ;  /* 0x000064000e0e7a24 */ /* 0x000fe200078e02ff */
[CC--:B-1----:R-:W-:Y:S02]  /*115f0*/  LEA R206, P1, R18.reuse, R4.reuse, 0x2 ;  /* 0x0000000412ce7211 */ /* 0x0c2fe400078210ff */
[C---:B------:R-:W-:Y:S02]  /*11600*/  LEA R22, P3, R17.reuse, R4, 0x2 ;  /* 0x0000000411167211 */ /* 0x040fe400078610ff */
[----:B------:R-:W-:Y:S02]  /*11610*/  LEA.HI.X.SX32 R207, R18, R0, 0x2, P1 ;  /* 0x0000000012cf7211 */ /* 0x000fe400008f16ff */
[----:B------:R-:W-:Y:S02]  /*11620*/  LEA R20, P1, R16, R4, 0x2 ;  /* 0x0000000410147211 */ /* 0x000fe400078210ff */
[----:B------:R-:W-:-:S02]  /*11630*/  LEA.HI.X.SX32 R23, R17, R0, 0x2, P3 ;  /* 0x0000000011177211 */ /* 0x000fc400018f16ff */
[----:B------:R-:W-:Y:S02]  /*11640*/  LEA R18, P3, R15, R4, 0x2 ;  /* 0x000000040f127211 */ /* 0x000fe400078610ff */
[----:B------:R-:W-:Y:S02]  /*11650*/  LEA.HI.X.SX32 R21, R16, R0, 0x2, P1 ;  /* 0x0000000010157211 */ /* 0x000fe400008f16ff */
[C---:B------:R-:W-:Y:S01]  /*11660*/  LEA R16, P1, R14.reuse, R4, 0x2 ;  /* 0x000000040e107211 */ /* 0x040fe200078210ff */
[----:B------:R-:W-:Y:S01]  /*11670*/  IMAD R13, R13, c[0x0][0x190], RZ ;  /* 0x000064000d0d7a24 */ /* 0x000fe200078e02ff */
[-C--:B------:R-:W-:Y:S01]  /*11680*/  LEA.HI.X.SX32 R19, R15, R0.reuse, 0x2, P3 ;  /* 0x000000000f137211 */ /* 0x080fe200018f16ff */
[----:B------:R-:W-:Y:S01]  /*11690*/  STL.64 [R1+0x400], R206 ;  /* 0x000400ce01007387 */ /* 0x000fe20000100a00 */
[----:B------:R-:W-:-:S03]  /*116a0*/  LEA.HI.X.SX32 R17, R14, R0, 0x2, P1 ;  /* 0x000000000e117211 */ /* 0x000fc600008f16ff */
[----:B------:R-:W-:Y:S04]  /*116b0*/  STL.64 [R1+0x3f8], R22 ;  /* 0x0003f81601007387 */ /* 0x000fe80000100a00 */
[----:B------:R-:W-:Y:S04]  /*116c0*/  STL.64 [R1+0x3f0], R20 ;  /* 0x0003f01401007387 */ /* 0x000fe80000100a00 */
[----:B------:R1:W-:Y:S04]  /*116d0*/  STL.64 [R1+0x3e8], R18 ;  /* 0x0003e81201007387 */ /* 0x0003e80000100a00 */
[----:B------:R1:W-:Y:S02]  /*116e0*/  STL.64 [R1+0x3e0], R16 ;  /* 0x0003e01001007387 */ /* 0x0003e40000100a00 */
[----:B-1----:R-:W-:-:S02]  /*116f0*/  LEA R18, P3, R13, R4, 0x2 ;  /* 0x000000040d127211 */ /* 0x002fc400078610ff */
[C---:B------:R-:W-:Y:S02]  /*11700*/  LEA R16, P1, R12.reuse, R4, 0x2 ;  /* 0x000000040c107211 */ /* 0x040fe400078210ff */
[----:B------:R-:W-:Y:S02]  /*11710*/  LEA.HI.X.SX32 R19, R13, R0, 0x2, P3 ;  /* 0x000000000d137211 */ /* 0x000fe400018f16ff */
[C---:B------:R-:W-:Y:S02]  /*11720*/  LEA R14, P3, R11.reuse, R4, 0x2 ;  /* 0x000000040b0e7211 */ /* 0x040fe400078610ff */
[-C--:B------:R-:W-:Y:S02]  /*11730*/  LEA.HI.X.SX32 R17, R12, R0.reuse, 0x2, P1 ;  /* 0x000000000c117211 */ /* 0x080fe400008f16ff */
[----:B------:R-:W-:-:S03]  /*11740*/  LEA.HI.X.SX32 R15, R11, R0, 0x2, P3 ;  /* 0x000000000b0f7211 */ /* 0x000fc600018f16ff */
[----:B------:R1:W-:Y:S04]  /*11750*/  STL.64 [R1+0x3d0], R16 ;  /* 0x0003d01001007387 */ /* 0x0003e80000100a00 */
[----:B------:R-:W-:Y:S04]  /*11760*/  STL.64 [R1+0x3d8], R18 ;  /* 0x0003d81201007387 */ /* 0x000fe80000100a00 */
[----:B------:R1:W-:Y:S02]  /*11770*/  STL.64 [R1+0x3c8], R14 ;  /* 0x0003c80e01007387 */ /* 0x0003e40000100a00 */
[----:B-1----:R-:W-:-:S04]  /*11780*/  LEA R16, P1, R10, R4, 0x2 ;  /* 0x000000040a107211 */ /* 0x002fc800078210ff */
[----:B------:R-:W-:Y:S02]  /*11790*/  LEA.HI.X.SX32 R17, R10, R0, 0x2, P1 ;  /* 0x000000000a117211 */ /* 0x000fe400008f16ff */
[CC--:B------:R-:W-:Y:S02]  /*117a0*/  LEA R14, P3, R9.reuse, R4.reuse, 0x2 ;  /* 0x00000004090e7211 */ /* 0x0c0fe400078610ff */
[C---:B------:R-:W-:Y:S02]  /*117b0*/  LEA R12, P1, R8.reuse, R4, 0x2 ;  /* 0x00000004080c7211 */ /* 0x040fe400078210ff */
[----:B------:R-:W-:Y:S02]  /*117c0*/  LEA.HI.X.SX32 R15, R9, R0, 0x2, P3 ;  /* 0x00000000090f7211 */ /* 0x000fe400018f16ff */
[----:B------:R-:W-:Y:S02]  /*117d0*/  LEA R10, P3, R7, R4, 0x2 ;  /* 0x00000004070a7211 */ /* 0x000fe400078610ff */
[----:B------:R-:W-:-:S02]  /*117e0*/  LEA.HI.X.SX32 R13, R8, R0, 0x2, P1 ;  /* 0x00000000080d7211 */ /* 0x000fc400008f16ff */
[C---:B------:R-:W-:Y:S02]  /*117f0*/  LEA R8, P1, R6.reuse, R4, 0x2 ;  /* 0x0000000406087211 */ /* 0x040fe400078210ff */
        /* <DEDUP_REMOVED lines=8> */
[----:B------:R-:W-:Y:S02]  /*11880*/  LEA R8, P1, R3, R4, 0x2 ;  /* 0x0000000403087211 */ /* 0x000fe400078210ff */
[----:B------:R-:W-:Y:S02]  /*11890*/  LEA.HI.X.SX32 R11, R5, R0, 0x2, P3 ;  /* 0x00000000050b7211 */ /* 0x000fe400018f16ff */
[C---:B------:R-:W-:Y:S02]  /*118a0*/  LEA R6, P3, R2.reuse, R4, 0x2 ;  /* 0x0000000402067211 */ /* 0x040fe400078610ff */
[-C--:B------:R-:W-:Y:S01]  /*118b0*/  LEA.HI.X.SX32 R9, R3, R0.reuse, 0x2, P1 ;  /* 0x0000000003097211 */ /* 0x080fe200008f16ff */
[----:B------:R-:W-:Y:S01]  /*118c0*/  IMAD R25, R25, c[0x0][0x190], RZ ;  /* 0x0000640019197a24 */ /* 0x000fe200078e02ff */
[----:B------:R-:W-:Y:S01]  /*118d0*/  LEA.HI.X.SX32 R7, R2, R0, 0x2, P3 ;  /* 0x0000000002077211 */ /* 0x000fe200018f16ff */
[----:B------:R-:W-:Y:S02]  /*118e0*/  IMAD R26, R26, c[0x0][0x190], RZ ;  /* 0x000064001a1a7a24 */ /* 0x000fe400078e02ff */
[----:B------:R1:W-:Y:S01]  /*118f0*/  STL.64 [R1+0x390], R8 ;  /* 0x0003900801007387 */ /* 0x0003e20000100a00 */
[----:B------:R-:W-:-:S03]  /*11900*/  IMAD R27, R27, c[0x0][0x190], RZ ;  /* 0x000064001b1b7a24 */ /* 0x000fc600078e02ff */
[----:B------:R-:W-:Y:S04]  /*11910*/  STL.64 [R1+0x398], R10 ;  /* 0x0003980a01007387 */ /* 0x000fe80000100a00 */
[----:B------:R1:W-:Y:S02]  /*11920*/  STL.64 [R1+0x388], R6 ;  /* 0x0003880601007387 */ /* 0x0003e40000100a00 */
[----:B-1----:R-:W-:Y:S01]  /*11930*/  LEA R8, P1, R25, R4, 0x2 ;  /* 0x0000000419087211 */ /* 0x002fe200078210ff */
[----:B------:R-:W-:-:S03]  /*11940*/  IMAD R28, R28, c[0x0][0x190], RZ ;  /* 0x000064001c1c7a24 */ /* 0x000fc600078e02ff */
[----:B------:R-:W-:Y:S02]  /*11950*/  LEA.HI.X.SX32 R9, R25, R0, 0x2, P1 ;  /* 0x0000000019097211 */ /* 0x000fe400008f16ff */
[CC--:B------:R-:W-:Y:S02]  /*11960*/  LEA R6, P3, R26.reuse, R4.reuse, 0x2 ;  /* 0x000000041a067211 */ /* 0x0c0fe400078610ff */
[C---:B------:R-:W-:Y:S02]  /*11970*/  LEA R2, P1, R27.reuse, R4, 0x2 ;  /* 0x000000041b027211 */ /* 0x040fe400078210ff */
[-C--:B------:R-:W-:Y:S01]  /*11980*/  LEA.HI.X.SX32 R7, R26, R0.reuse, 0x2, P3 ;  /* 0x000000001a077211 */ /* 0x080fe200018f16ff */
[----:B------:R-:W-:Y:S01]  /*11990*/  STL.64 [R1+0x380], R8 ;  /* 0x0003800801007387 */ /* 0x000fe20000100a00 */
[----:B------:R-:W-:Y:S01]  /*119a0*/  LEA.HI.X.SX32 R3, R27, R0, 0x2, P1 ;  /* 0x000000001b037211 */ /* 0x000fe200008f16ff */
[----:B------:R-:W-:Y:S02]  /*119b0*/  IMAD R29, R29, c[0x0][0x190], RZ ;  /* 0x000064001d1d7a24 */ /* 0x000fe400078e02ff */
[----:B------:R1:W-:Y:S01]  /*119c0*/  STL.64 [R1+0x378], R6 ;  /* 0x0003780601007387 */ /* 0x0003e20000100a00 */
[----:B------:R-:W-:-:S03]  /*119d0*/  IMAD R30, R30, c[0x0][0x190], RZ ;  /* 0x000064001e1e7a24 */ /* 0x000fc600078e02ff */
[----:B------:R4:W-:Y:S01]  /*119e0*/  STL.64 [R1+0x370], R2 ;  /* 0x0003700201007387 */ /* 0x0009e20000100a00 */
[CC--:B-1----:R-:W-:Y:S02]  /*119f0*/  LEA R6, P3, R28.reuse, R4.reuse, 0x2 ;  /* 0x000000041c067211 */ /* 0x0c2fe400078610ff */
[----:B----4-:R-:W-:Y:S02]  /*11a00*/  LEA R2, P1, R29, R4, 0x2 ;  /* 0x000000041d027211 */ /* 0x010fe400078210ff */
[-C--:B------:R-:W-:Y:S01]  /*11a10*/  LEA.HI.X.SX32 R7, R28, R0.reuse, 0x2, P3 ;  /* 0x000000001c077211 */ /* 0x080fe200018f16ff */
[----:B------:R-:W-:Y:S01]  /*11a20*/  IMAD R31, R31, c[0x0][0x190], RZ ;  /* 0x000064001f1f7a24 */ /* 0x000fe200078e02ff */
[----:B------:R-:W-:-:S03]  /*11a30*/  LEA.HI.X.SX32 R3, R29, R0, 0x2, P1 ;  /* 0x000000001d037211 */ /* 0x000fc600008f16ff */
        /* <DEDUP_REMOVED lines=8> */
[----:B------:R1:W-:Y:S04]  /*11ac0*/  STL.64 [R1+0x358], R6 ;  /* 0x0003580601007387 */ /* 0x0003e80000100a00 */
[----:B------:R4:W-:Y:S01]  /*11ad0*/  STL.64 [R1+0x350], R2 ;  /* 0x0003500201007387 */ /* 0x0009e20000100a00 */
[CC--:B-1----:R-:W-:Y:S02]  /*11ae0*/  LEA R6, P3, R32.reuse, R4.reuse, 0x2 ;  /* 0x0000000420067211 */ /* 0x0c2fe400078610ff */
[C---:B----4-:R-:W-:Y:S02]  /*11af0*/  LEA R2, P1, R33.reuse, R4, 0x2 ;  /* 0x0000000421027211 */ /* 0x050fe400078210ff */
[-C--:B------:R-:W-:Y:S02]  /*11b00*/  LEA.HI.X.SX32 R7, R32, R0.reuse, 0x2, P3 ;  /* 0x0000000020077211 */ /* 0x080fe400018f16ff */
[----:B------:R-:W-:-:S03]  /*11b10*/  LEA.HI.X.SX32 R3, R33, R0, 0x2, P1 ;  /* 0x0000000021037211 */ /* 0x000fc600008f16ff */
[----:B------:R1:W-:Y:S04]  /*11b20*/  STL.64 [R1+0x348], R6 ;  /* 0x0003480601007387 */ /* 0x0003e80000100a00 */
[----:B------:R4:W-:Y:S01]  /*11b30*/  STL.64 [R1+0x340], R2 ;  /* 0x0003400201007387 */ /* 0x0009e20000100a00 */
[CC--:B-1----:R-:W-:Y:S02]  /*11b40*/  LEA R6, P3, R152.reuse, R4.reuse, 0x2 ;  /* 0x0000000498067211 */ /* 0x0c2fe400078610ff */
[C---:B----4-:R-:W-:Y:S02]  /*11b50*/  LEA R2, P1, R153.reuse, R4, 0x2 ;  /* 0x0000000499027211 */ /* 0x050fe400078210ff */
[-C--:B------:R-:W-:Y:S01]  /*11b60*/  LEA.HI.X.SX32 R7, R152, R0.reuse, 0x2, P3 ;  /* 0x0000000098077211 */ /* 0x080fe200018f16ff */
[----:B------:R-:W-:Y:S01]  /*11b70*/  IMAD R34, R34, c[0x0][0x190], RZ ;  /* 0x0000640022227a24 */ /* 0x000fe200078e02ff */
[----:B------:R-:W-:-:S03]  /*11b80*/  LEA.HI.X.SX32 R3, R153, R0, 0x2, P1 ;  /* 0x0000000099037211 */ /* 0x000fc600008f16ff */
[----:B------:R1:W-:Y:S01]  /*11b90*/  STL.64 [R1+0x338], R6 ;  /* 0x0003380601007387 */ /* 0x0003e20000100a00 */
[----:B------:R-:W-:-:S03]  /*11ba0*/  IMAD R35, R35, c[0x0][0x190], RZ ;  /* 0x0000640023237a24 */ /* 0x000fc600078e02ff */
[----:B------:R4:W-:Y:S01]  /*11bb0*/  STL.64 [R1+0x330], R2 ;  /* 0x0003300201007387 */ /* 0x0009e20000100a00 */
[-C--:B-1----:R-:W-:Y:S02]  /*11bc0*/  LEA R6, P3, R154, R4.reuse, 0x2 ;  /* 0x000000049a067211 */ /* 0x082fe400078610ff */
        /* <DEDUP_REMOVED lines=203> */
[----:B------:R-:W-:Y:S01]  /*12880*/  LEA.HI.X.SX32 R3, R84, R0, 0x2, P1 ;  /* 0x0000000054037211 */ /* 0x000fe200008f16ff */
[----:B------:R-:W-:Y:S02]  /*12890*/  IMAD R87, R87, c[0x0][0x190], RZ ;  /* 0x0000640057577a24 */ /* 0x000fe400078e02ff */
[----:B------:R1:W-:Y:S01]  /*128a0*/  STL.64 [R1+0x198], R6 ;  /* 0x0001980601007387 */ /* 0x0003e20000100a00 */
[----:B------:R-:W-:-:S03]  /*128b0*/  IMAD R88, R88, c[0x0][0x190], RZ ;  /* 0x0000640058587a24 */ /* 0x000fc600078e02ff */
[----:B------:R4:W-:Y:S01]  /*128c0*/  STL.64 [R1+0x190], R2 ;  /* 0x0001900201007387 */ /* 0x0009e20000100a00 */
[CC--:B-1----:R-:W-:Y:S02]  /*128d0*/  LEA R6, P3, R85.reuse, R4.reuse, 0x2 ;  /* 0x0000000455067211 */ /* 0x0c2fe400078610ff */
[C---:B----4-:R-:W-:Y:S02]  /*128e0*/  LEA R2, P1, R86.reuse, R4, 0x2 ;  /* 0x0000000456027211 */ /* 0x050fe400078210ff */
[----:B------:R-:W-:Y:S02]  /*128f0*/  LEA.HI.X.SX32 R7, R85, R0, 0x2, P3 ;  /* 0x0000000055077211 */ /* 0x000fe400018f16ff */
[C---:B------:R-:W-:Y:S02]  /*12900*/  LEA R10, P3, R87.reuse, R4, 0x2 ;  /* 0x00000004570a7211 */ /* 0x040fe400078610ff */
[-C--:B------:R-:W-:Y:S01]  /*12910*/  LEA.HI.X.SX32 R3, R86, R0.reuse, 0x2, P1 ;  /* 0x0000000056037211 */ /* 0x080fe200008f16ff */
[----:B------:R1:W-:Y:S01]  /*12920*/  STL.64 [R1+0x188], R6 ;  /* 0x0001880601007387 */ /* 0x0003e20000100a00 */
[----:B------:R-:W-:Y:S01]  /*12930*/  LEA.HI.X.SX32 R11, R87, R0, 0x2, P3 ;  /* 0x00000000570b7211 */ /* 0x000fe200018f16ff */
[----:B------:R-:W-:-:S02]  /*12940*/  IMAD R89, R89, c[0x0][0x190], RZ ;  /* 0x0000640059597a24 */ /* 0x000fc400078e02ff */
[----:B------:R-:W-:Y:S01]  /*12950*/  STL.64 [R1+0x180], R2 ;  /* 0x0001800201007387 */ /* 0x000fe20000100a00 */
[----:B------:R-:W-:-:S03]  /*12960*/  IMAD R90, R90, c[0x0][0x190], RZ ;  /* 0x000064005a5a7a24 */ /* 0x000fc600078e02ff */
[----:B------:R4:W-:Y:S01]  /*12970*/  STL.64 [R1+0x178], R10 ;  /* 0x0001780a01007387 */ /* 0x0009e20000100a00 */
[----:B-1----:R-:W-:-:S04]  /*12980*/  LEA R6, P1, R88, R4, 0x2 ;  /* 0x0000000458067211 */ /* 0x002fc800078210ff */
[----:B------:R-:W-:Y:S02]  /*12990*/  LEA.HI.X.SX32 R7, R88, R0, 0x2, P1 ;  /* 0x0000000058077211 */ /* 0x000fe400008f16ff */
[----:B----4-:R-:W-:-:S03]  /*129a0*/  LEA R10, P3, R89, R4, 0x2 ;  /* 0x00000004590a7211 */ /* 0x010fc600078610ff */
[----:B------:R1:W-:Y:S01]  /*129b0*/  STL.64 [R1+0x170], R6 ;  /* 0x0001700601007387 */ /* 0x0003e20000100a00 */
[----:B------:R-:W-:Y:S01]  /*129c0*/  IMAD R91, R91, c[0x0][0x190], RZ ;  /* 0x000064005b5b7a24 */ /* 0x000fe200078e02ff */
[----:B------:R-:W-:Y:S01]  /*129d0*/  LEA.HI.X.SX32 R11, R89, R0, 0x2, P3 ;  /* 0x00000000590b7211 */ /* 0x000fe200018f16ff */
[----:B------:R-:W-:Y:S02]  /*129e0*/  IMAD R92, R92, c[0x0][0x190], RZ ;  /* 0x000064005c5c7a24 */ /* 0x000fe400078e02ff */
[----:B------:R-:W-:Y:S02]  /*129f0*/  IMAD R93, R93, c[0x0][0x190], RZ ;  /* 0x000064005d5d7a24 */ /* 0x000fe400078e02ff */
[----:B------:R4:W-:Y:S01]  /*12a00*/  STL.64 [R1+0x168], R10 ;  /* 0x0001680a01007387 */ /* 0x0009e20000100a00 */
[----:B-1----:R-:W-:-:S04]  /*12a10*/  LEA R6, P1, R90, R4, 0x2 ;  /* 0x000000045a067211 */ /* 0x002fc800078210ff */
[----:B------:R-:W-:Y:S02]  /*12a20*/  LEA.HI.X.SX32 R7, R90, R0, 0x2, P1 ;  /* 0x000000005a077211 */ /* 0x000fe400008f16ff */
[----:B----4-:R-:W-:-:S03]  /*12a30*/  LEA R10, P3, R91, R4, 0x2 ;  /* 0x000000045b0a7211 */ /* 0x010fc600078610ff */
[----:B------:R1:W-:Y:S01]  /*12a40*/  STL.64 [R1+0x160], R6 ;  /* 0x0001600601007387 */ /* 0x0003e20000100a00 */
[----:B------:R-:W-:Y:S01]  /*12a50*/  IMAD R94, R94, c[0x0][0x190], RZ ;  /* 0x000064005e5e7a24 */ /* 0x000fe200078e02ff */
[----:B------:R-:W-:Y:S02]  /*12a60*/  LEA.HI.X.SX32 R11, R91, R0, 0x2, P3 ;  /* 0x000000005b0b7211 */ /* 0x000fe400018f16ff */
[-C--:B------:R-:W-:Y:S01]  /*12a70*/  LEA R14, P3, R93, R4.reuse, 0x2 ;  /* 0x000000045d0e7211 */ /* 0x080fe200078610ff */
[----:B------:R-:W-:Y:S02]  /*12a80*/  IMAD R95, R95, c[0x0][0x190], RZ ;  /* 0x000064005f5f7a24 */ /* 0x000fe400078e02ff */
[----:B------:R4:W-:Y:S01]  /*12a90*/  STL.64 [R1+0x158], R10 ;  /* 0x0001580a01007387 */ /* 0x0009e20000100a00 */
[----:B-1----:R-:W-:Y:S02]  /*12aa0*/  LEA R6, P1, R92, R4, 0x2 ;  /* 0x000000045c067211 */ /* 0x002fe400078210ff */
[----:B------:R-:W-:-:S02]  /*12ab0*/  LEA.HI.X.SX32 R15, R93, R0, 0x2, P3 ;  /* 0x000000005d0f7211 */ /* 0x000fc400018f16ff */
[----:B------:R-:W-:Y:S02]  /*12ac0*/  LEA.HI.X.SX32 R7, R92, R0, 0x2, P1 ;  /* 0x000000005c077211 */ /* 0x000fe400008f16ff */
[----:B----4-:R-:W-:-:S03]  /*12ad0*/  LEA R10, P1, R94, R4, 0x2 ;  /* 0x000000045e0a7211 */ /* 0x010fc600078210ff */
[----:B------:R-:W-:Y:S01]  /*12ae0*/  STL.64 [R1+0x150], R6 ;  /* 0x0001500601007387 */ /* 0x000fe20000100a00 */
[----:B------:R-:W-:Y:S01]  /*12af0*/  IMAD R96, R96, c[0x0][0x190], RZ ;  /* 0x0000640060607a24 */ /* 0x000fe200078e02ff */
[----:B------:R-:W-:Y:S02]  /*12b00*/  LEA.HI.X.SX32 R11, R94, R0, 0x2, P1 ;  /* 0x000000005e0b7211 */ /* 0x000fe400008f16ff */
        /* <DEDUP_REMOVED lines=71> */
[----:B-1----:R-:W-:Y:S01]  /*12f80*/  LEA R20, P1, R112, R4, 0x2 ;  /* 0x0000000470147211 */ /* 0x002fe200078210ff */
[----:B------:R-:W-:-:S03]  /*12f90*/  IMAD R115, R115, c[0x0][0x190], RZ ;  /* 0x0000640073737a24 */ /* 0x000fc600078e02ff */
        /* <DEDUP_REMOVED lines=18> */
[----:B------:R-:W-:Y:S01]  /*130c0*/  IMAD R120, R120, c[0x0][0x190], RZ ;  /* 0x0000640078787a24 */ /* 0x000fe200078e02ff */
        /* <DEDUP_REMOVED lines=41> */
[----:B--2---:R-:W-:-:S03]  /*13360*/  IMAD R130, R130, c[0x0][0x190], RZ ;  /* 0x0000640082827a24 */ /* 0x004fc600078e02ff */
[----:B------:R2:W-:Y:S01]  /*13370*/  STL.64 [R1+0x38], R30 ;  /* 0x0000381e01007387 */ /* 0x0005e20000100a00 */
[----:B-1----:R-:W-:-:S04]  /*13380*/  LEA R28, P1, R128, R4, 0x2 ;  /* 0x00000004801c7211 */ /* 0x002fc800078210ff */
[----:B------:R-:W-:Y:S02]  /*13390*/  LEA.HI.X.SX32 R29, R128, R0, 0x2, P1 ;  /* 0x00000000801d7211 */ /* 0x000fe400008f16ff */
[----:B--2---:R-:W-:Y:S01]  /*133a0*/  LEA R30, P3, R129, R4, 0x2 ;  /* 0x00000004811e7211 */ /* 0x004fe200078610ff */
[----:B------:R-:W-:Y:S02]  /*133b0*/  IMAD R131, R131, c[0x0][0x190], RZ ;  /* 0x0000640083837a24 */ /* 0x000fe400078e02ff */
[----:B------:R1:W-:Y:S01]  /*133c0*/  STL.64 [R1+0x30], R28 ;  /* 0x0000301c01007387 */ /* 0x0003e20000100a00 */
[----:B------:R-:W-:Y:S01]  /*133d0*/  IMAD R132, R132, c[0x0][0x190], RZ ;  /* 0x0000640084847a24 */ /* 0x000fe200078e02ff */
[----:B------:R-:W-:Y:S02]  /*133e0*/  LEA.HI.X.SX32 R31, R129, R0, 0x2, P3 ;  /* 0x00000000811f7211 */ /* 0x000fe400018f16ff */
[----:B------:R-:W-:-:S03]  /*133f0*/  LEA R32, P3, R131, R4, 0x2 ;  /* 0x0000000483207211 */ /* 0x000fc600078610ff */
[----:B------:R2:W-:Y:S01]  /*13400*/  STL.64 [R1+0x28], R30 ;  /* 0x0000281e01007387 */ /* 0x0005e20000100a00 */
[----:B-1----:R-:W-:-:S04]  /*13410*/  LEA R28, P1, R130, R4, 0x2 ;  /* 0x00000004821c7211 */ /* 0x002fc800078210ff */
[----:B------:R-:W-:Y:S02]  /*13420*/  LEA.HI.X.SX32 R29, R130, R0, 0x2, P1 ;  /* 0x00000000821d7211 */ /* 0x000fe400008f16ff */
[----:B--2---:R-:W-:Y:S01]  /*13430*/  LEA R30, P1, R132, R4, 0x2 ;  /* 0x00000004841e7211 */ /* 0x004fe200078210ff */
[----:B------:R-:W-:Y:S01]  /*13440*/  IMAD R133, R133, c[0x0][0x190], RZ ;  /* 0x0000640085857a24 */ /* 0x000fe200078e02ff */
[-C--:B------:R-:W-:Y:S01]  /*13450*/  LEA.HI.X.SX32 R33, R131, R0.reuse, 0x2, P3 ;  /* 0x0000000083217211 */ /* 0x080fe200018f16ff */
[----:B------:R-:W-:Y:S01]  /*13460*/  IMAD R134, R134, c[0x0][0x190], RZ ;  /* 0x0000640086867a24 */ /* 0x000fe200078e02ff */
[----:B------:R-:W-:Y:S01]  /*13470*/  LEA.HI.X.SX32 R31, R132, R0, 0x2, P1 ;  /* 0x00000000841f7211 */ /* 0x000fe200008f16ff */
[----:B------:R-:W-:Y:S04]  /*13480*/  STL.64 [R1+0x20], R28 ;  /* 0x0000201c01007387 */ /* 0x000fe80000100a00 */
[----:B------:R1:W-:Y:S04]  /*13490*/  STL.64 [R1+0x18], R32 ;  /* 0x0000182001007387 */ /* 0x0003e80000100a00 */
[----:B------:R2:W-:Y:S01]  /*134a0*/  STL.64 [R1+0x10], R30 ;  /* 0x0000101e01007387 */ /* 0x0005e20000100a00 */
[----:B-1----:R-:W-:-:S02]  /*134b0*/  LEA R32, P3, R133, R4, 0x2 ;  /* 0x0000000485207211 */ /* 0x002fc400078610ff */
[C---:B--2---:R-:W-:Y:S02]  /*134c0*/  LEA R30, P1, R134.reuse, R4, 0x2 ;  /* 0x00000004861e7211 */ /* 0x044fe400078210ff */
[-C--:B------:R-:W-:Y:S02]  /*134d0*/  LEA.HI.X.SX32 R33, R133, R0.reuse, 0x2, P3 ;  /* 0x0000000085217211 */ /* 0x080fe400018f16ff */
[----:B------:R-:W-:-:S03]  /*134e0*/  LEA.HI.X.SX32 R31, R134, R0, 0x2, P1 ;  /* 0x00000000861f7211 */ /* 0x000fc600008f16ff */
[----:B------:R-:W-:Y:S04]  /*134f0*/  STL.64 [R1+0x8], R32 ;  /* 0x0000082001007387 */ /* 0x000fe80000100a00 */
[----:B------:R1:W-:Y:S04]  /*13500*/  STL.64 [R1], R30 ;  /* 0x0000001e01007387 */ /* 0x0003e80000100a00 */
[----:B------:R-:W2:Y:S01]  /*13510*/  LDL.LU R68, [R1+0x438] ;  /* 0x0004380001447983 */ /* 0x000ea20000300800 */
[----:B------:R-:W-:Y:S02]  /*13520*/  IMAD R136, R136, c[0x0][0x190], RZ ;  /* 0x0000640088887a24 */ /* 0x000fe400078e02ff */
[----:B------:R-:W-:-:S02]  /*13530*/  IMAD R41, R238, c[0x0][0x190], RZ ;  /* 0x00006400ee297a24 */ /* 0x000fc400078e02ff */
[----:B------:R-:W-:Y:S01]  /*13540*/  IMAD R138, R138, c[0x0][0x190], RZ ;  /* 0x000064008a8a7a24 */ /* 0x000fe200078e02ff */
[C---:B------:R-:W-:Y:S01]  /*13550*/  LEA R238, P1, R136.reuse, R4, 0x2 ;  /* 0x0000000488ee7211 */ /* 0x040fe200078210ff */
[----:B------:R-:W-:Y:S01]  /*13560*/  IMAD R135, R135, c[0x0][0x190], RZ ;  /* 0x0000640087877a24 */ /* 0x000fe200078e02ff */
[----:B------:R-:W-:Y:S01]  /*13570*/  MOV R57, R234 ;  /* 0x000000ea00397202 */ /* 0x000fe20000000f00 */
[----:B------:R-:W-:Y:S01]  /*13580*/  IMAD.MOV.U32 R59, RZ, RZ, R239 ;  /* 0x000000ffff3b7224 */ /* 0x000fe200078e00ef */
[----:B------:R-:W-:Y:S01]  /*13590*/  LEA.HI.X.SX32 R239, R136, R0, 0x2, P1 ;  /* 0x0000000088ef7211 */ /* 0x000fe200008f16ff */
[----:B---3--:R-:W-:Y:S01]  /*135a0*/  IMAD R140, R140, c[0x0][0x190], RZ ;  /* 0x000064008c8c7a24 */ /* 0x008fe200078e02ff */
[-C--:B------:R-:W-:Y:S01]  /*135b0*/  LEA R234, P1, R138, R4.reuse, 0x2 ;  /* 0x000000048aea7211 */ /* 0x080fe200078210ff */
[----:B------:R-:W-:Y:S01]  /*135c0*/  IMAD R39, R240, c[0x0][0x190], RZ ;  /* 0x00006400f0277a24 */ /* 0x000fe200078e02ff */
[----:B------:R-:W-:Y:S01]  /*135d0*/  LEA R240, P3, R135, R4, 0x2 ;  /* 0x0000000487f07211 */ /* 0x000fe200078610ff */
[----:B------:R-:W-:Y:S01]  /*135e0*/  IMAD R137, R137, c[0x0][0x190], RZ ;  /* 0x0000640089897a24 */ /* 0x000fe200078e02ff */
[----:B------:R-:W-:Y:S01]  /*135f0*/  MOV R56, R230 ;  /* 0x000000e600387202 */ /* 0x000fe20000000f00 */
[----:B------:R-:W-:Y:S01]  /*13600*/  IMAD.MOV.U32 R153, RZ, RZ, R235 ;  /* 0x000000ffff997224 */ /* 0x000fe200078e00eb */
[----:B------:R-:W-:Y:S01]  /*13610*/  LEA.HI.X.SX32 R235, R138, R0, 0x2, P1 ;  /* 0x000000008aeb7211 */ /* 0x000fe200008f16ff */
[----:B------:R-:W-:Y:S01]  /*13620*/  IMAD R142, R142, c[0x0][0x190], RZ ;  /* 0x000064008e8e7a24 */ /* 0x000fe200078e02ff */
[----:B------:R-:W-:Y:S01]  /*13630*/  LEA R230, P1, R140, R4, 0x2 ;  /* 0x000000048ce67211 */ /* 0x000fe200078210ff */
[----:B------:R-:W-:Y:S01]  /*13640*/  IMAD.MOV.U32 R42, RZ, RZ, R236 ;  /* 0x000000ffff2a7224 */ /* 0x000fe200078e00ec */
[----:B------:R-:W-:Y:S01]  /*13650*/  LEA.HI.X.SX32 R241, R135, R0, 0x2, P3 ;  /* 0x0000000087f17211 */ /* 0x000fe200018f16ff */
[----:B------:R-:W-:Y:S01]  /*13660*/  IMAD R139, R139, c[0x0][0x190], RZ ;  /* 0x000064008b8b7a24 */ /* 0x000fe200078e02ff */
[----:B------:R-:W-:Y:S01]  /*13670*/  LEA R236, P3, R137, R4, 0x2 ;  /* 0x0000000489ec7211 */ /* 0x000fe200078610ff */
[----:B------:R-:W-:Y:S01]  /*13680*/  IMAD.MOV.U32 R242, RZ, RZ, R231 ;  /* 0x000000fffff27224 */ /* 0x000fe200078e00e7 */
[----:B------:R-:W-:Y:S01]  /*13690*/  MOV R58, R226 ;  /* 0x000000e2003a7202 */ /* 0x000fe20000000f00 */
[----:B------:R-:W-:Y:S01]  /*136a0*/  IMAD R144, R144, c[0x0][0x190], RZ ;  /* 0x0000640090907a24 */ /* 0x000fe200078e02ff */
[----:B------:R-:W-:Y:S01]  /*136b0*/  LEA.HI.X.SX32 R231, R140, R0, 0x2, P1 ;  /* 0x000000008ce77211 */ /* 0x000fe200008f16ff */
[----:B------:R-:W-:Y:S01]  /*136c0*/  IMAD R40, R237, c[0x0][0x190], RZ ;  /* 0x00006400ed287a24 */ /* 0x000fe200078e02ff */
[----:B------:R-:W-:Y:S01]  /*136d0*/  LEA R226, P1, R142, R4, 0x2 ;  /* 0x000000048ee27211 */ /* 0x000fe200078210ff */
[----:B------:R-:W-:Y:S01]  /*136e0*/  IMAD.MOV.U32 R43, RZ, RZ, R232 ;  /* 0x000000ffff2b7224 */ /* 0x000fe200078e00e8 */
[----:B------:R-:W-:Y:S01]  /*136f0*/  LEA.HI.X.SX32 R237, R137, R0, 0x2, P3 ;  /* 0x0000000089ed7211 */ /* 0x000fe200018f16ff */
[----:B------:R-:W-:Y:S01]  /*13700*/  IMAD R141, R141, c[0x0][0x190], RZ ;  /* 0x000064008d8d7a24 */ /* 0x000fe200078e02ff */
[C---:B------:R-:W-:Y:S01]  /*13710*/  LEA R232, P3, R139.reuse, R4, 0x2 ;  /* 0x000000048be87211 */ /* 0x040fe200078610ff */
[----:B------:R-:W-:Y:S01]  /*13720*/  IMAD.MOV.U32 R44, RZ, RZ, R227 ;  /* 0x000000ffff2c7224 */ /* 0x000fe200078e00e3 */
[----:B------:R-:W-:Y:S01]  /*13730*/  MOV R45, R222 ;  /* 0x000000de002d7202 */ /* 0x000fe20000000f00 */
[----:B------:R-:W-:Y:S01]  /*13740*/  IMAD R146, R146, c[0x0][0x190], RZ ;  /* 0x0000640092927a24 */ /* 0x000fe200078e02ff */
[----:B------:R-:W-:Y:S01]  /*13750*/  LEA.HI.X.SX32 R227, R142, R0, 0x2, P1 ;  /* 0x000000008ee37211 */ /* 0x000fe200008f16ff */
[----:B------:R-:W-:Y:S01]  /*13760*/  IMAD.MOV.U32 R49, RZ, RZ, R233 ;  /* 0x000000ffff317224 */ /* 0x000fe200078e00e9 */
[C---:B------:R-:W-:Y:S01]  /*13770*/  LEA R222, P1, R144.reuse, R4, 0x2 ;  /* 0x0000000490de7211 */ /* 0x040fe200078210ff */
[----:B------:R-:W-:Y:S01]  /*13780*/  IMAD.MOV.U32 R152, RZ, RZ, R228 ;  /* 0x000000ffff987224 */ /* 0x000fe200078e00e4 */
[----:B------:R-:W-:Y:S01]  /*13790*/  LEA.HI.X.SX32 R233, R139, R0, 0x2, P3 ;  /* 0x000000008be97211 */ /* 0x000fe200018f16ff */
[----:B------:R-:W-:Y:S01]  /*137a0*/  IMAD R143, R143, c[0x0][0x190], RZ ;  /* 0x000064008f8f7a24 */ /* 0x000fe200078e02ff */
[----:B------:R-:W-:Y:S01]  /*137b0*/  LEA R228, P3, R141, R4, 0x2 ;  /* 0x000000048de47211 */ /* 0x000fe200078610ff */
[----:B------:R-:W-:Y:S01]  /*137c0*/  IMAD.MOV.U32 R154, RZ, RZ, R223 ;  /* 0x000000ffff9a7224 */ /* 0x000fe200078e00df */
[----:B------:R-:W-:Y:S01]  /*137d0*/  LEA.HI.X.SX32 R223, R144, R0, 0x2, P1 ;  /* 0x0000000090df7211 */ /* 0x000fe200008f16ff */
[----:B------:R-:W-:Y:S01]  /*137e0*/  IMAD.MOV.U32 R60, RZ, RZ, R218 ;  /* 0x000000ffff3c7224 */ /* 0x000fe200078e00da */
[----:B------:R-:W-:Y:S01]  /*137f0*/  LEA R218, P1, R146, R4, 0x2 ;  /* 0x0000000492da7211 */ /* 0x000fe200078210ff */
[----:B------:R-:W-:-:S02]  /*13800*/  IMAD R148, R148, c[0x0][0x190], RZ ;  /* 0x0000640094947a24 */ /* 0x000fc400078e02ff */
[----:B------:R-:W-:Y:S01]  /*13810*/  IMAD.MOV.U32 R50, RZ, RZ, R229 ;  /* 0x000000ffff327224 */ /* 0x000fe200078e00e5 */
[----:B------:R-:W-:Y:S01]  /*13820*/  LEA.HI.X.SX32 R229, R141, R0, 0x2, P3 ;  /* 0x000000008de57211 */ /* 0x000fe200018f16ff */
[----:B------:R-:W-:Y:S01]  /*13830*/  IMAD.MOV.U32 R51, RZ, RZ, R224 ;  /* 0x000000ffff337224 */ /* 0x000fe200078e00e0 */
[----:B------:R-:W-:Y:S01]  /*13840*/  LEA R224, P3, R143, R4, 0x2 ;  /* 0x000000048fe07211 */ /* 0x000fe200078610ff */
[----:B------:R-:W-:Y:S02]  /*13850*/  IMAD R145, R145, c[0x0][0x190], RZ ;  /* 0x0000640091917a24 */ /* 0x000fe400078e02ff */
[----:B------:R-:W-:Y:S01]  /*13860*/  IMAD.MOV.U32 R48, RZ, RZ, R219 ;  /* 0x000000ffff307224 */ /* 0x000fe200078e00db */
[----:B------:R-:W-:Y:S01]  /*13870*/  LEA.HI.X.SX32 R219, R146, R0, 0x2, P1 ;  /* 0x0000000092db7211 */ /* 0x000fe200008f16ff */
[----:B------:R-:W-:Y:S01]  /*13880*/  IMAD.MOV.U32 R53, RZ, RZ, R214 ;  /* 0x000000ffff357224 */ /* 0x000fe200078e00d6 */
        /* <DEDUP_REMOVED lines=8> */
[----:B------:R-:W-:Y:S01]  /*13910*/  MOV R52, R215 ;  /* 0x000000d700347202 */ /* 0x000fe20000000f00 */
[----:B------:R-:W-:Y:S01]  /*13920*/  IMAD.MOV.U32 R46, RZ, RZ, R221 ;  /* 0x000000ffff2e7224 */ /* 0x000fe200078e00dd */
[----:B------:R-:W-:Y:S01]  /*13930*/  LEA.HI.X.SX32 R215, R148, R0, 0x2, P1 ;  /* 0x0000000094d77211 */ /* 0x000fe200008f16ff */
[----:B------:R-:W-:Y:S01]  /*13940*/  IMAD.MOV.U32 R61, RZ, RZ, R216 ;  /* 0x000000ffff3d7224 */ /* 0x000fe200078e00d8 */
[C---:B------:R-:W-:Y:S01]  /*13950*/  LEA R210, P1, R150.reuse, R4, 0x2 ;  /* 0x0000000496d27211 */ /* 0x040fe200078210ff */
[----:B------:R-:W-:Y:S01]  /*13960*/  IMAD R149, R149, c[0x0][0x190], RZ ;  /* 0x0000640095957a24 */ /* 0x000fe200078e02ff */
[----:B------:R-:W-:Y:S01]  /*13970*/  LEA.HI.X.SX32 R221, R145, R0, 0x2, P3 ;  /* 0x0000000091dd7211 */ /* 0x000fe200018f16ff */
[----:B------:R-:W-:Y:S01]  /*13980*/  IMAD.MOV.U32 R64, RZ, RZ, R211 ;  /* 0x000000ffff407224 */ /* 0x000fe200078e00d3 */
[----:B------:R-:W-:Y:S01]  /*13990*/  LEA R216, P3, R147, R4, 0x2 ;  /* 0x0000000493d87211 */ /* 0x000fe200078610ff */
[----:B------:R-:W-:Y:S01]  /*139a0*/  IMAD.MOV.U32 R62, RZ, RZ, R217 ;  /* 0x000000ffff3e7224 */ /* 0x000fe200078e00d9 */
[----:B------:R-:W-:Y:S01]  /*139b0*/  LEA.HI.X.SX32 R211, R150, R0, 0x2, P1 ;  /* 0x0000000096d37211 */ /* 0x000fe200008f16ff */
[----:B------:R-:W-:Y:S01]  /*139c0*/  IMAD.MOV.U32 R65, RZ, RZ, R212 ;  /* 0x000000ffff417224 */ /* 0x000fe200078e00d4 */
[----:B------:R-:W-:Y:S01]  /*139d0*/  LEA R206, P1, R39, R4, 0x2 ;  /* 0x0000000427ce7211 */ /* 0x000fe200078210ff */
[----:B------:R-:W-:Y:S01]  /*139e0*/  IMAD R151, R151, c[0x0][0x190], RZ ;  /* 0x0000640097977a24 */ /* 0x000fe200078e02ff */
[----:B------:R-:W-:-:S02]  /*139f0*/  LEA.HI.X.SX32 R217, R147, R0, 0x2, P3 ;  /* 0x0000000093d97211 */ /* 0x000fc400018f16ff */
[----:B------:R-:W-:Y:S01]  /*13a00*/  LEA R212, P3, R149, R4, 0x2 ;  /* 0x0000000495d47211 */ /* 0x000fe200078610ff */
[----:B------:R-:W-:Y:S01]  /*13a10*/  IMAD.MOV.U32 R54, RZ, RZ, R213 ;  /* 0x000000ffff367224 */ /* 0x000fe200078e00d5 */
[-C--:B------:R-:W-:Y:S01]  /*13a20*/  LEA.HI.X.SX32 R207, R39, R0.reuse, 0x2, P1 ;  /* 0x0000000027cf7211 */ /* 0x080fe200008f16ff */
[----:B------:R-:W-:Y:S01]  /*13a30*/  IMAD R35, R202, c[0x0][0x190], RZ ;  /* 0x00006400ca237a24 */ /* 0x000fe200078e02ff */
[----:B------:R-:W-:Y:S01]  /*13a40*/  LEA.HI.X.SX32 R213, R149, R0, 0x2, P3 ;  /* 0x0000000095d57211 */ /* 0x000fe200018f16ff */
[----:B------:R-:W-:Y:S01]  /*13a50*/  IMAD.MOV.U32 R63, RZ, RZ, R208 ;  /* 0x000000ffff3f7224 */ /* 0x000fe200078e00d0 */
[-C--:B------:R-:W-:Y:S02]  /*13a60*/  LEA R202, P1, R40, R4.reuse, 0x2 ;  /* 0x0000000428ca7211 */ /* 0x080fe400078210ff */
[----:B------:R-:W-:Y:S01]  /*13a70*/  LEA R208, P3, R151, R4, 0x2 ;  /* 0x0000000497d07211 */ /* 0x000fe200078610ff */
[----:B------:R-:W-:Y:S01]  /*13a80*/  IMAD R36, R203, c[0x0][0x190], RZ ;  /* 0x00006400cb247a24 */ /* 0x000fe200078e02ff */
[----:B------:R-:W-:Y:S01]  /*13a90*/  MOV R66, R209 ;  /* 0x000000d100427202 */ /* 0x000fe20000000f00 */
[----:B------:R-:W-:Y:S01]  /*13aa0*/  IMAD R37, R204, c[0x0][0x190], RZ ;  /* 0x00006400cc257a24 */ /* 0x000fe200078e02ff */
[----:B------:R-:W-:-:S02]  /*13ab0*/  LEA.HI.X.SX32 R203, R40, R0, 0x2, P1 ;  /* 0x0000000028cb7211 */ /* 0x000fc400008f16ff */
[----:B------:R-:W-:Y:S01]  /*13ac0*/  LEA.HI.X.SX32 R209, R151, R0, 0x2, P3 ;  /* 0x0000000097d17211 */ /* 0x000fe200018f16ff */
[----:B------:R-:W-:Y:S01]  /*13ad0*/  STL.64 [R1+0x3600], R240 ;  /* 0x003600f001007387 */ /* 0x000fe20000100a00 */
[----:B------:R-:W-:Y:S01]  /*13ae0*/  LEA R204, P3, R41, R4, 0x2 ;  /* 0x0000000429cc7211 */ /* 0x000fe200078610ff */
[----:B------:R-:W-:Y:S02]  /*13af0*/  IMAD R38, R205, c[0x0][0x190], RZ ;  /* 0x00006400cd267a24 */ /* 0x000fe400078e02ff */
[----:B------:R-:W-:Y:S01]  /*13b00*/  STL.64 [R1+0x3608], R238 ;  /* 0x003608ee01007387 */ /* 0x000fe20000100a00 */
[----:B------:R-:W-:-:S03]  /*13b10*/  LEA.HI.X.SX32 R205, R41, R0, 0x2, P3 ;  /* 0x0000000029cd7211 */ /* 0x000fc600018f16ff */
[----:B------:R3:W-:Y:S04]  /*13b20*/  STL.64 [R1+0x3610], R236 ;  /* 0x003610ec01007387 */ /* 0x0007e80000100a00 */
[----:B------:R-:W-:Y:S04]  /*13b30*/  STL.64 [R1+0x3618], R234 ;  /* 0x003618ea01007387 */ /* 0x000fe80000100a00 */
[----:B------:R-:W-:Y:S04]  /*13b40*/  STL.64 [R1+0x3620], R232 ;  /* 0x003620e801007387 */ /* 0x000fe80000100a00 */
[----:B------:R4:W-:Y:S04]  /*13b50*/  STL.64 [R1+0x3628], R230 ;  /* 0x003628e601007387 */ /* 0x0009e80000100a00 */
[----:B------:R1:W-:Y:S04]  /*13b60*/  STL.64 [R1+0x3630], R228 ;  /* 0x003630e401007387 */ /* 0x0003e80000100a00 */
[----:B------:R1:W-:Y:S04]  /*13b70*/  STL.64 [R1+0x3638], R226 ;  /* 0x003638e201007387 */ /* 0x0003e80000100a00 */
[----:B------:R1:W-:Y:S04]  /*13b80*/  STL.64 [R1+0x3640], R224 ;  /* 0x003640e001007387 */ /* 0x0003e80000100a00 */
[----:B------:R1:W-:Y:S01]  /*13b90*/  STL.64 [R1+0x3648], R222 ;  /* 0x003648de01007387 */ /* 0x0003e20000100a00 */
[----:B--2---:R-:W-:-:S02]  /*13ba0*/  IMAD R39, R68, c[0x0][0x190], RZ ;  /* 0x0000640044277a24 */ /* 0x004fc400078e02ff */
[----:B------:R-:W-:Y:S01]  /*13bb0*/  IMAD.MOV.U32 R68, RZ, RZ, R67 ;  /* 0x000000ffff447224 */ /* 0x000fe200078e0043 */
[----:B------:R-:W-:-:S03]  /*13bc0*/  MOV R67, R65 ;  /* 0x0000004100437202 */ /* 0x000fc60000000f00 */
[----:B------:R-:W-:Y:S02]  /*13bd0*/  IMAD R40, R68, c[0x0][0x190], RZ ;  /* 0x0000640044287a24 */ /* 0x000fe400078e02ff */
[----:B------:R-:W-:Y:S01]  /*13be0*/  IMAD.MOV.U32 R68, RZ, RZ, R67 ;  /* 0x000000ffff447224 */ /* 0x000fe200078e0043 */
[----:B------:R-:W-:Y:S01]  /*13bf0*/  MOV R67, R66 ;  /* 0x0000004200437202 */ /* 0x000fe20000000f00 */
[----:B------:R-:W-:Y:S02]  /*13c00*/  IMAD.MOV.U32 R66, RZ, RZ, R63 ;  /* 0x000000ffff427224 */ /* 0x000fe400078e003f */
[----:B------:R-:W-:Y:S02]  /*13c10*/  IMAD R41, R68, c[0x0][0x190], RZ ;  /* 0x0000640044297a24 */ /* 0x000fe400078e02ff */
[----:B------:R-:W-:Y:S02]  /*13c20*/  IMAD.MOV.U32 R68, RZ, RZ, R66 ;  /* 0x000000ffff447224 */ /* 0x000fe400078e0042 */
[----:B------:R-:W-:-:S02]  /*13c30*/  IMAD.MOV.U32 R66, RZ, RZ, R64 ;  /* 0x000000ffff427224 */ /* 0x000fc400078e0040 */
[----:B------:R-:W-:Y:S02]  /*13c40*/  IMAD.MOV.U32 R65, RZ, RZ, R60 ;  /* 0x000000ffff417224 */ /* 0x000fe400078e003c */
[----:B------:R-:W-:Y:S01]  /*13c50*/  IMAD.MOV.U32 R60, RZ, RZ, R59 ;  /* 0x000000ffff3c7224 */ /* 0x000fe200078e003b */
[----:B------:R-:W-:Y:S01]  /*13c60*/  MOV R69, R66 ;  /* 0x0000004200457202 */ /* 0x000fe20000000f00 */
[----:B------:R-:W2:Y:S01]  /*13c70*/  LDL.LU R59, [R1+0x4d4] ;  /* 0x0004d400013b7983 */ /* 0x000ea20000300800 */
[----:B------:R-:W-:-:S03]  /*13c80*/  IMAD.MOV.U32 R66, RZ, RZ, R65 ;  /* 0x000000ffff427224 */ /* 0x000fc600078e0041 */
[----:B------:R-:W2:Y:S04]  /*13c90*/  LDL.LU R63, [R1+0x478] ;  /* 0x00047800013f7983 */ /* 0x000ea80000300800 */
[----:B------:R-:W2:Y:S04]  /*13ca0*/  LDL.LU R64, [R1+0x4e0] ;  /* 0x0004e00001407983 */ /* 0x000ea80000300800 */
[----:B------:R-:W2:Y:S01]  /*13cb0*/  LDL.LU R65, [R1+0x494] ;  /* 0x0004940001417983 */ /* 0x000ea20000300800 */
[----:B------:R-:W-:Y:S02]  /*13cc0*/  IMAD.MOV.U32 R70, RZ, RZ, R69 ;  /* 0x000000ffff467224 */ /* 0x000fe400078e0045 */
[----:B------:R-:W-:-:S02]  /*13cd0*/  IMAD.MOV.U32 R69, RZ, RZ, R66 ;  /* 0x000000ffff457224 */ /* 0x000fc400078e0042 */
[----:B------:R-:W-:Y:S02]  /*13ce0*/  IMAD.MOV.U32 R71, RZ, RZ, R70 ;  /* 0x000000ffff477224 */ /* 0x000fe400078e0046 */
[----:B------:R-:W-:Y:S01]  /*13cf0*/  IMAD.MOV.U32 R70, RZ, RZ, R69 ;  /* 0x000000ffff467224 */ /* 0x000fe200078e0045 */
[----:B--2---:R-:W-:Y:S01]  /*13d00*/  MOV R66, R65 ;  /* 0x0000004100427202 */ /* 0x004fe20000000f00 */
[----:B------:R-:W-:Y:S02]  /*13d10*/  IMAD.MOV.U32 R65, RZ, RZ, R58 ;  /* 0x000000ffff417224 */ /* 0x000fe400078e003a */
[----:B------:R-:W-:Y:S02]  /*13d20*/  IMAD.MOV.U32 R58, RZ, RZ, R55 ;  /* 0x000000ffff3a7224 */ /* 0x000fe400078e0037 */
[----:B------:R-:W-:Y:S02]  /*13d30*/  IMAD.MOV.U32 R69, RZ, RZ, R65 ;  /* 0x000000ffff457224 */ /* 0x000fe400078e0041 */
[----:B------:R-:W-:Y:S01]  /*13d40*/  IMAD.MOV.U32 R55, RZ, RZ, R51 ;  /* 0x000000ffff377224 */ /* 0x000fe200078e0033 */
[----:B------:R-:W-:Y:S01]  /*13d50*/  MOV R65, R58 ;  /* 0x0000003a00417202 */ /* 0x000fe20000000f00 */
[----:B------:R-:W-:Y:S01]  /*13d60*/  IMAD.MOV.U32 R58, RZ, RZ, R56 ;  /* 0x000000ffff3a7224 */ /* 0x000fe200078e0038 */
[----:B------:R-:W-:Y:S01]  /*13d70*/  MOV R51, R154 ;  /* 0x0000009a00337202 */ /* 0x000fe20000000f00 */
[----:B------:R-:W-:Y:S01]  /*13d80*/  IMAD.MOV.U32 R56, RZ, RZ, R50 ;  /* 0x000000ffff387224 */ /* 0x000fe200078e0032 */
[----:B------:R-:W2:Y:S01]  /*13d90*/  LDL.LU R154, [R1+0x49c] ;  /* 0x00049c00019a7983 */ /* 0x000ea20000300800 */
[----:B------:R-:W-:-:S03]  /*13da0*/  IMAD.MOV.U32 R50, RZ, RZ, R152 ;  /* 0x000000ffff327224 */ /* 0x000fc600078e0098 */
[----:B------:R-:W2:Y:S04]  /*13db0*/  LDL.LU R152, [R1+0x490] ;  /* 0x0004900001987983 */ /* 0x000ea80000300800 */
[----:B------:R-:W2:Y:S02]  /*13dc0*/  LDL.LU R72, [R1+0x48c] ;  /* 0x00048c0001487983 */ /* 0x000ea40000300800 */
[----:B--2---:R-:W-:Y:S01]  /*13dd0*/  MOV R73, R72 ;  /* 0x0000004800497202 */ /* 0x004fe20000000f00 */
[----:B------:R-:W-:Y:S02]  /*13de0*/  IMAD.MOV.U32 R72, RZ, RZ, R68 ;  /* 0x000000ffff487224 */ /* 0x000fe400078e0044 */
[----:B------:R-:W2:Y:S02]  /*13df0*/  LDL.LU R68, [R1+0x4a8] ;  /* 0x0004a80001447983 */ /* 0x000ea40000300800 */
[----:B------:R-:W-:-:S02]  /*13e00*/  IMAD.MOV.U32 R74, RZ, RZ, R73 ;  /* 0x000000ffff4a7224 */ /* 0x000fc400078e0049 */
[----:B------:R-:W-:Y:S01]  /*13e10*/  IMAD.MOV.U32 R73, RZ, RZ, R72 ;  /* 0x000000ffff497224 */ /* 0x000fe200078e0048 */
[----:B------:R-:W-:Y:S01]  /*13e20*/  MOV R72, R71 ;  /* 0x0000004700487202 */ /* 0x000fe20000000f00 */
[----:B------:R-:W-:Y:S02]  /*13e30*/  IMAD.MOV.U32 R71, RZ, RZ, R63 ;  /* 0x000000ffff477224 */ /* 0x000fe400078e003f */
[----:B------:R-:W-:Y:S01]  /*13e40*/  IMAD.MOV.U32 R75, RZ, RZ, R74 ;  /* 0x000000ffff4b7224 */ /* 0x000fe200078e004a */
[----:B------:R-:W3:Y:S01]  /*13e50*/  LDL.LU R63, [R1+0x4cc] ;  /* 0x0004cc00013f7983 */ /* 0x000ee20000300800 */
[----:B------:R-:W-:Y:S01]  /*13e60*/  IMAD.MOV.U32 R74, RZ, RZ, R73 ;  /* 0x000000ffff4a7224 */ /* 0x000fe200078e0049 */
[----:B------:R-:W-:Y:S01]  /*13e70*/  MOV R73, R71 ;  /* 0x0000004700497202 */ /* 0x000fe20000000f00 */
[----:B------:R-:W-:Y:S02]  /*13e80*/  IMAD.MOV.U32 R71, RZ, RZ, R70 ;  /* 0x000000ffff477224 */ /* 0x000fe400078e0046 */
[----:B------:R-:W2:Y:S01]  /*13e90*/  LDL.LU R70, [R1+0x488] ;  /* 0x0004880001467983 */ /* 0x000ea20000300800 */
[----:B------:R-:W-:-:S02]  /*13ea0*/  IMAD.MOV.U32 R76, RZ, RZ, R74 ;  /* 0x000000ffff4c7224 */ /* 0x000fc400078e004a */
[----:B------:R-:W-:Y:S01]  /*13eb0*/  IMAD.MOV.U32 R74, RZ, RZ, R73 ;  /* 0x000000ffff4a7224 */ /* 0x000fe200078e0049 */
[----:B------:R-:W-:Y:S01]  /*13ec0*/  MOV R73, R71 ;  /* 0x0000004700497202 */ /* 0x000fe20000000f00 */
[----:B--2---:R-:W-:Y:S02]  /*13ed0*/  IMAD.MOV.U32 R71, RZ, RZ, R70 ;  /* 0x000000ffff477224 */ /* 0x004fe400078e0046 */
[----:B------:R-:W-:Y:S02]  /*13ee0*/  IMAD.MOV.U32 R70, RZ, RZ, R66 ;  /* 0x000000ffff467224 */ /* 0x000fe400078e0042 */
[----:B------:R-:W2:Y:S01]  /*13ef0*/  LDL.LU R66, [R1+0x4a0] ;  /* 0x0004a00001427983 */ /* 0x000ea20000300800 */
[----:B------:R-:W-:Y:S02]  /*13f00*/  IMAD.MOV.U32 R77, RZ, RZ, R76 ;  /* 0x000000ffff4d7224 */ /* 0x000fe400078e004c */
[----:B------:R-:W-:Y:S02]  /*13f10*/  IMAD.MOV.U32 R76, RZ, RZ, R73 ;  /* 0x000000ffff4c7224 */ /* 0x000fe400078e0049 */
[----:B------:R-:W-:-:S02]  /*13f20*/  IMAD.MOV.U32 R73, RZ, RZ, R70 ;  /* 0x000000ffff497224 */ /* 0x000fc400078e0046 */
[----:B------:R-:W-:Y:S02]  /*13f30*/  IMAD R156, R156, c[0x0][0x190], RZ ;  /* 0x000064009c9c7a24 */ /* 0x000fe400078e02ff */
[----:B-1----:R-:W-:Y:S02]  /*13f40*/  IMAD R31, R198, c[0x0][0x190], RZ ;  /* 0x00006400c61f7a24 */ /* 0x002fe400078e02ff */
[----:B------:R-:W-:Y:S01]  /*13f50*/  IMAD R158, R158, c[0x0][0x190], RZ ;  /* 0x000064009e9e7a24 */ /* 0x000fe200078e02ff */
[C---:B------:R-:W-:Y:S01]  /*13f60*/  LEA R198, P1, R156.reuse, R4, 0x2 ;  /* 0x000000049cc67211 */ /* 0x040fe200078210ff */
[----:B------:R-:W-:Y:S02]  /*13f70*/  IMAD R32, R199, c[0x0][0x190], RZ ;  /* 0x00006400c7207a24 */ /* 0x000fe400078e02ff */
[----:B------:R-:W-:Y:S01]  /*13f80*/  IMAD R155, R155, c[0x0][0x190], RZ ;  /* 0x000064009b9b7a24 */ /* 0x000fe200078e02ff */
[----:B------:R-:W-:Y:S01]  /*13f90*/  LEA.HI.X.SX32 R199, R156, R0, 0x2, P1 ;  /* 0x000000009cc77211 */ /* 0x000fe200008f16ff */
[----:B------:R-:W-:Y:S01]  /*13fa0*/  IMAD R27, R194, c[0x0][0x190], RZ ;  /* 0x00006400c21b7a24 */ /* 0x000fe200078e02ff */
[----:B------:R-:W-:Y:S01]  /*13fb0*/  LEA R194, P1, R158, R4, 0x2 ;  /* 0x000000049ec27211 */ /* 0x000fe200078210ff */
[----:B------:R-:W-:-:S02]  /*13fc0*/  IMAD R160, R160, c[0x0][0x190], RZ ;  /* 0x00006400a0a07a24 */ /* 0x000fc400078e02ff */
[----:B------:R-:W-:Y:S01]  /*13fd0*/  IMAD R28, R195, c[0x0][0x190], RZ ;  /* 0x00006400c31c7a24 */ /* 0x000fe200078e02ff */
[----:B------:R-:W-:Y:S01]  /*13fe0*/  LEA.HI.X.SX32 R195, R158, R0, 0x2, P1 ;  /* 0x000000009ec37211 */ /* 0x000fe200008f16ff */
[----:B------:R-:W-:Y:S01]  /*13ff0*/  IMAD R33, R200, c[0x0][0x190], RZ ;  /* 0x00006400c8217a24 */ /* 0x000fe200078e02ff */
[-C--:B------:R-:W-:Y:S01]  /*14000*/  LEA R200, P3, R155, R4.reuse, 0x2 ;  /* 0x000000049bc87211 */ /* 0x080fe200078610ff */
[----:B------:R-:W-:Y:S02]  /*14010*/  IMAD R157, R157, c[0x0][0x190], RZ ;  /* 0x000064009d9d7a24 */ /* 0x000fe400078e02ff */
[----:B------:R-:W-:Y:S01]  /*14020*/  IMAD R23, R190, c[0x0][0x190], RZ ;  /* 0x00006400be177a24 */ /* 0x000fe200078e02ff */
[----:B------:R-:W-:Y:S01]  /*14030*/  LEA R190, P1, R160, R4, 0x2 ;  /* 0x00000004a0be7211 */ /* 0x000fe200078210ff */
[----:B------:R-:W-:Y:S02]  /*14040*/  IMAD R162, R162, c[0x0][0x190], RZ ;  /* 0x00006400a2a27a24 */ /* 0x000fe400078e02ff */
[----:B------:R-:W-:Y:S01]  /*14050*/  IMAD R34, R201, c[0x0][0x190], RZ ;  /* 0x00006400c9227a24 */ /* 0x000fe200078e02ff */
[-C--:B------:R-:W-:Y:S01]  /*14060*/  LEA.HI.X.SX32 R201, R155, R0.reuse, 0x2, P3 ;  /* 0x000000009bc97211 */ /* 0x080fe200018f16ff */
[----:B------:R-:W-:Y:S01]  /*14070*/  IMAD R24, R191, c[0x0][0x190], RZ ;  /* 0x00006400bf187a24 */ /* 0x000fe200078e02ff */
[----:B------:R-:W-:Y:S01]  /*14080*/  LEA.HI.X.SX32 R191, R160, R0, 0x2, P1 ;  /* 0x00000000a0bf7211 */ /* 0x000fe200008f16ff */
[----:B------:R-:W-:Y:S01]  /*14090*/  IMAD R29, R196, c[0x0][0x190], RZ ;  /* 0x00006400c41d7a24 */ /* 0x000fe200078e02ff */
[----:B------:R-:W-:Y:S01]  /*140a0*/  LEA R196, P3, R157, R4, 0x2 ;  /* 0x000000049dc47211 */ /* 0x000fe200078610ff */
[----:B------:R-:W-:-:S02]  /*140b0*/  IMAD R159, R159, c[0x0][0x190], RZ ;  /* 0x000064009f9f7a24 */ /* 0x000fc400078e02ff */
        /* <DEDUP_REMOVED lines=38> */
[-C--:B------:R-:W-:Y:S01]  /*14320*/  LEA R180, P3, R165, R4.reuse, 0x2 ;  /* 0x00000004a5b47211 */ /* 0x080fe200078610ff */
[----:B------:R-:W-:Y:S01]  /*14330*/  IMAD R167, R167, c[0x0][0x190], RZ ;  /* 0x00006400a7a77a24 */ /* 0x000fe200078e02ff */
[----:B------:R-:W-:Y:S01]  /*14340*/  LEA R170, P1, R16, R4, 0x2 ;  /* 0x0000000410aa7211 */ /* 0x000fe200078210ff */
[----:B------:R-:W-:-:S02]  /*14350*/  IMAD R9, R172, c[0x0][0x190], RZ ;  /* 0x00006400ac097a24 */ /* 0x000fc400078e02ff */
[----:B------:R-:W-:Y:S01]  /*14360*/  IMAD R13, R181, c[0x0][0x190], RZ ;  /* 0x00006400b50d7a24 */ /* 0x000fe200078e02ff */
[-C--:B------:R-:W-:Y:S01]  /*14370*/  LEA.HI.X.SX32 R181, R165, R0.reuse, 0x2, P3 ;  /* 0x00000000a5b57211 */ /* 0x080fe200018f16ff */
[----:B------:R-:W-:Y:S01]  /*14380*/  IMAD R12, R171, c[0x0][0x190], RZ ;  /* 0x00006400ab0c7a24 */ /* 0x000fe200078e02ff */
[----:B------:R-:W-:Y:S01]  /*14390*/  LEA.HI.X.SX32 R171, R16, R0, 0x2, P1 ;  /* 0x0000000010ab7211 */ /* 0x000fe200008f16ff */
[----:B------:R-:W-:Y:S01]  /*143a0*/  IMAD R6, R176, c[0x0][0x190], RZ ;  /* 0x00006400b0067a24 */ /* 0x000fe200078e02ff */
[-C--:B------:R-:W-:Y:S02]  /*143b0*/  LEA R176, P3, R167, R4.reuse, 0x2 ;  /* 0x00000004a7b07211 */ /* 0x080fe400078610ff */
[----:B------:R-:W-:Y:S01]  /*143c0*/  LEA R166, P1, R9, R4, 0x2 ;  /* 0x0000000409a67211 */ /* 0x000fe200078210ff */
[----:B------:R-:W-:Y:S01]  /*143d0*/  IMAD R7, R177, c[0x0][0x190], RZ ;  /* 0x00006400b1077a24 */ /* 0x000fe200078e02ff */
[-C--:B------:R-:W-:Y:S02]  /*143e0*/  LEA.HI.X.SX32 R177, R167, R0.reuse, 0x2, P3 ;  /* 0x00000000a7b17211 */ /* 0x080fe400018f16ff */
[----:B------:R-:W-:-:S02]  /*143f0*/  LEA.HI.X.SX32 R167, R9, R0, 0x2, P1 ;  /* 0x0000000009a77211 */ /* 0x000fc400008f16ff */
[----:B------:R-:W-:Y:S01]  /*14400*/  LEA R162, P1, R3, R4, 0x2 ;  /* 0x0000000403a27211 */ /* 0x000fe200078210ff */
[----:B------:R-:W-:-:S03]  /*14410*/  IMAD R169, R169, c[0x0][0x190], RZ ;  /* 0x00006400a9a97a24 */ /* 0x000fc600078e02ff */
[----:B------:R-:W-:Y:S02]  /*14420*/  LEA.HI.X.SX32 R163, R3, R0, 0x2, P1 ;  /* 0x0000000003a37211 */ /* 0x000fe400008f16ff */
[C---:B------:R-:W-:Y:S02]  /*14430*/  LEA R158, P1, R6.reuse, R4, 0x2 ;  /* 0x00000004069e7211 */ /* 0x040fe400078210ff */
[----:B------:R-:W-:Y:S01]  /*14440*/  MOV R78, R74 ;  /* 0x0000004a004e7202 */ /* 0x000fe20000000f00 */
[----:B------:R-:W-:Y:S01]  /*14450*/  IMAD.MOV.U32 R74, RZ, RZ, R71 ;  /* 0x000000ffff4a7224 */ /* 0x000fe200078e0047 */
[----:B------:R-:W-:Y:S01]  /*14460*/  LEA.HI.X.SX32 R159, R6, R0, 0x2, P1 ;  /* 0x00000000069f7211 */ /* 0x000fe200008f16ff */
[----:B------:R-:W-:Y:S01]  /*14470*/  IMAD.MOV.U32 R71, RZ, RZ, R154 ;  /* 0x000000ffff477224 */ /* 0x000fe200078e009a */
[-C--:B------:R-:W-:Y:S02]  /*14480*/  LEA R172, P3, R169, R4.reuse, 0x2 ;  /* 0x00000004a9ac7211 */ /* 0x080fe400078610ff */
[----:B------:R-:W-:-:S02]  /*14490*/  LEA R154, P1, R8, R4, 0x2 ;  /* 0x00000004089a7211 */ /* 0x000fc400078210ff */
[----:B--2---:R-:W-:Y:S01]  /*144a0*/  MOV R70, R66 ;  /* 0x0000004200467202 */ /* 0x004fe20000000f00 */
[----:B------:R-:W-:Y:S02]  /*144b0*/  IMAD.MOV.U32 R66, RZ, RZ, R58 ;  /* 0x000000ffff427224 */ /* 0x000fe400078e003a */
[----:B------:R-:W2:Y:S01]  /*144c0*/  LDL.LU R58, [R1+0x4c0] ;  /* 0x0004c000013a7983 */ /* 0x000ea20000300800 */
[----:B------:R-:W-:Y:S01]  /*144d0*/  IMAD R2, R173, c[0x0][0x190], RZ ;  /* 0x00006400ad027a24 */ /* 0x000fe200078e02ff */
[-C--:B------:R-:W-:Y:S02]  /*144e0*/  LEA.HI.X.SX32 R173, R169, R0.reuse, 0x2, P3 ;  /* 0x00000000a9ad7211 */ /* 0x080fe400018f16ff */
[----:B------:R-:W-:Y:S02]  /*144f0*/  LEA.HI.X.SX32 R155, R8, R0, 0x2, P1 ;  /* 0x00000000089b7211 */ /* 0x000fe400008f16ff */
[-C--:B------:R-:W-:Y:S02]  /*14500*/  LEA R168, P3, R12, R4.reuse, 0x2 ;  /* 0x000000040ca87211 */ /* 0x080fe400078610ff */
[----:B------:R-:W-:-:S02]  /*14510*/  LEA R150, P1, R11, R4, 0x2 ;  /* 0x000000040b967211 */ /* 0x000fc400078210ff */
[-C--:B------:R-:W-:Y:S02]  /*14520*/  LEA.HI.X.SX32 R169, R12, R0.reuse, 0x2, P3 ;  /* 0x000000000ca97211 */ /* 0x080fe400018f16ff */
[----:B------:R-:W-:Y:S02]  /*14530*/  LEA.HI.X.SX32 R151, R11, R0, 0x2, P1 ;  /* 0x000000000b977211 */ /* 0x000fe400008f16ff */
[-C--:B------:R-:W-:Y:S02]  /*14540*/  LEA R164, P3, R2, R4.reuse, 0x2 ;  /* 0x0000000402a47211 */ /* 0x080fe400078610ff */
[----:B------:R-:W-:Y:S02]  /*14550*/  LEA R146, P1, R14, R4, 0x2 ;  /* 0x000000040e927211 */ /* 0x000fe400078210ff */
[-C--:B------:R-:W-:Y:S02]  /*14560*/  LEA.HI.X.SX32 R165, R2, R0.reuse, 0x2, P3 ;  /* 0x0000000002a57211 */ /* 0x080fe400018f16ff */
[----:B------:R-:W-:-:S02]  /*14570*/  LEA.HI.X.SX32 R147, R14, R0, 0x2, P1 ;  /* 0x000000000e937211 */ /* 0x000fc400008f16ff */
[-C--:B------:R-:W-:Y:S02]  /*14580*/  LEA R160, P3, R5, R4.reuse, 0x2 ;  /* 0x0000000405a07211 */ /* 0x080fe400078610ff */
[----:B------:R-:W-:Y:S02]  /*14590*/  LEA R142, P1, R17, R4, 0x2 ;  /* 0x00000004118e7211 */ /* 0x000fe400078210ff */
[-C--:B------:R-:W-:Y:S02]  /*145a0*/  LEA.HI.X.SX32 R161, R5, R0.reuse, 0x2, P3 ;  /* 0x0000000005a17211 */ /* 0x080fe400018f16ff */
[----:B------:R-:W-:Y:S01]  /*145b0*/  LEA.HI.X.SX32 R143, R17, R0, 0x2, P1 ;  /* 0x00000000118f7211 */ /* 0x000fe200008f16ff */
[----:B------:R-:W-:Y:S01]  /*145c0*/  IMAD.MOV.U32 R80, RZ, RZ, R78 ;  /* 0x000000ffff507224 */ /* 0x000fe200078e004e */
[-C--:B------:R-:W-:Y:S02]  /*145d0*/  LEA R156, P3, R7, R4.reuse, 0x2 ;  /* 0x00000004079c7211 */ /* 0x080fe400078610ff */
[----:B------:R-:W-:-:S02]  /*145e0*/  LEA R138, P1, R19, R4, 0x2 ;  /* 0x00000004138a7211 */ /* 0x000fc400078210ff */
[----:B------:R-:W-:Y:S01]  /*145f0*/  MOV R78, R76 ;  /* 0x0000004c004e7202 */ /* 0x000fe20000000f00 */
[----:B------:R-:W-:Y:S01]  /*14600*/  IMAD.MOV.U32 R76, RZ, RZ, R74 ;  /* 0x000000ffff4c7224 */ /* 0x000fe200078e004a */
[-C--:B------:R-:W-:Y:S01]  /*14610*/  LEA.HI.X.SX32 R157, R7, R0.reuse, 0x2, P3 ;  /* 0x00000000079d7211 */ /* 0x080fe200018f16ff */
[----:B------:R-:W-:Y:S01]  /*14620*/  IMAD.MOV.U32 R74, RZ, RZ, R152 ;  /* 0x000000ffff4a7224 */ /* 0x000fe200078e0098 */
[----:B------:R-:W-:Y:S02]  /*14630*/  LEA.HI.X.SX32 R139, R19, R0, 0x2, P1 ;  /* 0x00000000138b7211 */ /* 0x000fe400008f16ff */
[CC--:B------:R-:W-:Y:S02]  /*14640*/  LEA R152, P3, R10.reuse, R4.reuse, 0x2 ;  /* 0x000000040a987211 */ /* 0x0c0fe400078610ff */
[----:B------:R-:W-:Y:S01]  /*14650*/  LEA R134, P1, R21, R4, 0x2 ;  /* 0x0000000415867211 */ /* 0x000fe200078210ff */
[----:B------:R-:W-:Y:S01]  /*14660*/  IMAD.MOV.U32 R79, RZ, RZ, R153 ;  /* 0x000000ffff4f7224 */ /* 0x000fe200078e0099 */
[----:B------:R-:W-:-:S02]  /*14670*/  LEA.HI.X.SX32 R153, R10, R0, 0x2, P3 ;  /* 0x000000000a997211 */ /* 0x000fc400018f16ff */
[----:B------:R-:W-:Y:S02]  /*14680*/  LEA.HI.X.SX32 R135, R21, R0, 0x2, P1 ;  /* 0x0000000015877211 */ /* 0x000fe400008f16ff */
[-C--:B------:R-:W-:Y:S02]  /*14690*/  LEA R148, P3, R13, R4.reuse, 0x2 ;  /* 0x000000040d947211 */ /* 0x080fe400078610ff */
[----:B------:R-:W-:Y:S02]  /*146a0*/  LEA R130, P1, R23, R4, 0x2 ;  /* 0x0000000417827211 */ /* 0x000fe400078210ff */
[-C--:B------:R-:W-:Y:S02]  /*146b0*/  LEA.HI.X.SX32 R149, R13, R0.reuse, 0x2, P3 ;  /* 0x000000000d957211 */ /* 0x080fe400018f16ff */
[----:B------:R-:W-:Y:S02]  /*146c0*/  LEA.HI.X.SX32 R131, R23, R0, 0x2, P1 ;  /* 0x0000000017837211 */ /* 0x000fe400008f16ff */
[----:B------:R-:W-:-:S02]  /*146d0*/  LEA R144, P3, R15, R4, 0x2 ;  /* 0x000000040f907211 */ /* 0x000fc400078610ff */
[----:B------:R-:W-:Y:S02]  /*146e0*/  LEA R126, P1, R25, R4, 0x2 ;  /* 0x00000004197e7211 */ /* 0x000fe400078210ff */
[-C--:B------:R-:W-:Y:S02]  /*146f0*/  LEA.HI.X.SX32 R145, R15, R0.reuse, 0x2, P3 ;  /* 0x000000000f917211 */ /* 0x080fe400018f16ff */
[----:B------:R-:W-:Y:S02]  /*14700*/  LEA.HI.X.SX32 R127, R25, R0, 0x2, P1 ;  /* 0x00000000197f7211 */ /* 0x000fe400008f16ff */
[CC--:B------:R-:W-:Y:S02]  /*14710*/  LEA R140, P3, R18.reuse, R4.reuse, 0x2 ;  /* 0x00000004128c7211 */ /* 0x0c0fe400078610ff */
[----:B------:R-:W-:Y:S02]  /*14720*/  LEA R122, P1, R27, R4, 0x2 ;  /* 0x000000041b7a7211 */ /* 0x000fe400078210ff */
[----:B------:R-:W-:-:S02]  /*14730*/  LEA.HI.X.SX32 R141, R18, R0, 0x2, P3 ;  /* 0x00000000128d7211 */ /* 0x000fc400018f16ff */
[----:B------:R-:W-:Y:S02]  /*14740*/  LEA.HI.X.SX32 R123, R27, R0, 0x2, P1 ;  /* 0x000000001b7b7211 */ /* 0x000fe400008f16ff */
[CC--:B------:R-:W-:Y:S02]  /*14750*/  LEA R136, P3, R20.reuse, R4.reuse, 0x2 ;  /* 0x0000000414887211 */ /* 0x0c0fe400078610ff */
[C---:B------:R-:W-:Y:S02]  /*14760*/  LEA R118, P1, R29.reuse, R4, 0x2 ;  /* 0x000000041d767211 */ /* 0x040fe400078210ff */
[-C--:B------:R-:W-:Y:S02]  /*14770*/  LEA.HI.X.SX32 R137, R20, R0.reuse, 0x2, P3 ;  /* 0x0000000014897211 */ /* 0x080fe400018f16ff */
[----:B------:R-:W-:Y:S02]  /*14780*/  LEA.HI.X.SX32 R119, R29, R0, 0x2, P1 ;  /* 0x000000001d777211 */ /* 0x000fe400008f16ff */
[----:B------:R-:W-:-:S02]  /*14790*/  LEA R132, P3, R22, R4, 0x2 ;  /* 0x0000000416847211 */ /* 0x000fc400078610ff */
[C---:B------:R-:W-:Y:S02]  /*147a0*/  LEA R114, P1, R31.reuse, R4, 0x2 ;  /* 0x000000041f727211 */ /* 0x040fe400078210ff */
        /* <DEDUP_REMOVED lines=14> */
[-C--:B------:R-:W-:Y:S02]  /*14890*/  LEA R116, P3, R30, R4.reuse, 0x2 ;  /* 0x000000041e747211 */ /* 0x080fe400078610ff */
[----:B------:R-:W-:Y:S01]  /*148a0*/  LEA R98, P1, R39, R4, 0x2 ;  /* 0x0000000427627211 */ /* 0x000fe200078210ff */
[----:B------:R-:W-:Y:S01]  /*148b0*/  IMAD R44, R44, c[0x0][0x190], RZ ;  /* 0x000064002c2c7a24 */ /* 0x000fe200078e02ff */
[----:B------:R-:W-:-:S02]  /*148c0*/  LEA.HI.X.SX32 R117, R30, R0, 0x2, P3 ;  /* 0x000000001e757211 */ /* 0x000fc400018f16ff */
[----:B------:R-:W-:Y:S02]  /*148d0*/  LEA.HI.X.SX32 R99, R39, R0, 0x2, P1 ;  /* 0x0000000027637211 */ /* 0x000fe400008f16ff */
[-C--:B------:R-:W-:Y:S02]  /*148e0*/  LEA R112, P3, R32, R4.reuse, 0x2 ;  /* 0x0000000420707211 */ /* 0x080fe400078610ff */
[C---:B------:R-:W-:Y:S01]  /*148f0*/  LEA R94, P1, R41.reuse, R4, 0x2 ;  /* 0x00000004295e7211 */ /* 0x040fe200078210ff */
[----:B------:R-:W-:Y:S01]  /*14900*/  IMAD R42, R42, c[0x0][0x190], RZ ;  /* 0x000064002a2a7a24 */ /* 0x000fe200078e02ff */
[-C--:B------:R-:W-:Y:S02]  /*14910*/  LEA.HI.X.SX32 R113, R32, R0.reuse, 0x2, P3 ;  /* 0x0000000020717211 */ /* 0x080fe400018f16ff */
[----:B------:R-:W-:Y:S02]  /*14920*/  LEA.HI.X.SX32 R95, R41, R0, 0x2, P1 ;  /* 0x00000000295f7211 */ /* 0x000fe400008f16ff */
[----:B------:R-:W-:-:S02]  /*14930*/  LEA R108, P3, R34, R4, 0x2 ;  /* 0x00000004226c7211 */ /* 0x000fc400078610ff */
[----:B------:R-:W-:Y:S01]  /*14940*/  LEA R90, P1, R44, R4, 0x2 ;  /* 0x000000042c5a7211 */ /* 0x000fe200078210ff */
[----:B------:R-:W-:Y:S01]  /*14950*/  IMAD R53, R53, c[0x0][0x190], RZ ;  /* 0x0000640035357a24 */ /* 0x000fe200078e02ff */
        /* <DEDUP_REMOVED lines=8> */
[----:B------:R-:W-:Y:S01]  /*149e0*/  LEA R82, P1, R53, R4, 0x2 ;  /* 0x0000000435527211 */ /* 0x000fe200078210ff */
[----:B------:R-:W-:Y:S01]  /*149f0*/  IMAD R15, R78, c[0x0][0x190], RZ ;  /* 0x000064004e0f7a24 */ /* 0x000fe200078e02ff */
[-C--:B------:R-:W-:Y:S01]  /*14a00*/  LEA.HI.X.SX32 R101, R38, R0.reuse, 0x2, P3 ;  /* 0x0000000026657211 */ /* 0x080fe200018f16ff */
[----:B------:R-:W-:Y:S01]  /*14a10*/  IMAD R45, R45, c[0x0][0x190], RZ ;  /* 0x000064002d2d7a24 */ /* 0x000fe200078e02ff */
[----:B------:R-:W-:Y:S01]  /*14a20*/  LEA.HI.X.SX32 R83, R53, R0, 0x2, P1 ;  /* 0x0000000035537211 */ /* 0x000fe200008f16ff */
[----:B------:R-:W-:Y:S01]  /*14a30*/  IMAD R49, R49, c[0x0][0x190], RZ ;  /* 0x0000640031317a24 */ /* 0x000fe200078e02ff */
[----:B------:R-:W-:-:S02]  /*14a40*/  LEA R96, P3, R40, R4, 0x2 ;  /* 0x0000000428607211 */ /* 0x000fc400078610ff */
[----:B------:R-:W-:Y:S01]  /*14a50*/  LEA R78, P1, R51, R4, 0x2 ;  /* 0x00000004334e7211 */ /* 0x000fe200078210ff */
        /* <DEDUP_REMOVED lines=30> */
[C---:B------:R-:W-:Y:S01]  /*14c40*/  LEA R62, P1, R15.reuse, R4, 0x2 ;  /* 0x000000040f3e7211 */ /* 0x040fe200078210ff */
[----:B---3--:R-:W-:Y:S01]  /*14c50*/  IMAD.MOV.U32 R237, RZ, RZ, R63 ;  /* 0x000000ffffed7224 */ /* 0x008fe200078e003f */
[-C--:B------:R-:W-:Y:S01]  /*14c60*/  LEA.HI.X.SX32 R81, R52, R0.reuse, 0x2, P3 ;  /* 0x0000000034517211 */ /* 0x080fe200018f16ff */
[----:B------:R-:W-:Y:S01]  /*14c70*/  IMAD R48, R48, c[0x0][0x190], RZ ;  /* 0x0000640030307a24 */ /* 0x000fe200078e02ff */
[----:B------:R-:W-:-:S02]  /*14c80*/  LEA.HI.X.SX32 R63, R15, R0, 0x2, P1 ;  /* 0x000000000f3f7211 */ /* 0x000fc400008f16ff */
[C---:B------:R-:W-:Y:S01]  /*14c90*/  LEA R76, P3, R50.reuse, R4, 0x2 ;  /* 0x00000004324c7211 */ /* 0x040fe200078610ff */
[----:B------:R-:W-:Y:S02]  /*14ca0*/  IMAD R14, R77, c[0x0][0x190], RZ ;  /* 0x000064004d0e7a24 */ /* 0x000fe400078e02ff */
[----:B------:R-:W-:Y:S01]  /*14cb0*/  IMAD.MOV.U32 R240, RZ, RZ, R59 ;  /* 0x000000fffff07224 */ /* 0x000fe200078e003b */
[----:B------:R-:W-:Y:S01]  /*14cc0*/  LEA.HI.X.SX32 R77, R50, R0, 0x2, P3 ;  /* 0x00000000324d7211 */ /* 0x000fe200018f16ff */
[----:B------:R-:W-:Y:S01]  /*14cd0*/  IMAD R9, R72, c[0x0][0x190], RZ ;  /* 0x0000640048097a24 */ /* 0x000fe200078e02ff */
[----:B------:R-:W-:Y:S01]  /*14ce0*/  LEA R72, P3, R48, R4, 0x2 ;  /* 0x0000000430487211 */ /* 0x000fe200078610ff */
[----:B------:R-:W-:Y:S02]  /*14cf0*/  IMAD R46, R46, c[0x0][0x190], RZ ;  /* 0x000064002e2e7a24 */ /* 0x000fe400078e02ff */
[----:B------:R-:W-:Y:S01]  /*14d00*/  IMAD R10, R73, c[0x0][0x190], RZ ;  /* 0x00006400490a7a24 */ /* 0x000fe200078e02ff */
[----:B------:R-:W-:Y:S01]  /*14d10*/  LEA.HI.X.SX32 R73, R48, R0, 0x2, P3 ;  /* 0x0000000030497211 */ /* 0x000fe200018f16ff */
[----:B------:R-:W-:Y:S01]  /*14d20*/  IMAD R15, R55, c[0x0][0x190], RZ ;  /* 0x00006400370f7a24 */ /* 0x000fe200078e02ff */
[----:B------:R-:W-:Y:S01]  /*14d30*/  MOV R238, R64 ;  /* 0x0000004000ee7202 */ /* 0x000fe20000000f00 */
[----:B------:R-:W-:Y:S01]  /*14d40*/  IMAD R5, R68, c[0x0][0x190], RZ ;  /* 0x0000640044057a24 */ /* 0x000fe200078e02ff */
[----:B------:R-:W-:Y:S01]  /*14d50*/  LEA R68, P3, R46, R4, 0x2 ;  /* 0x000000042e447211 */ /* 0x000fe200078610ff */
[----:B------:R-:W-:-:S02]  /*14d60*/  IMAD R6, R69, c[0x0][0x190], RZ ;  /* 0x0000640045067a24 */ /* 0x000fc400078e02ff */
[----:B------:R-:W-:Y:S01]  /*14d70*/  IMAD.MOV.U32 R239, RZ, RZ, R61 ;  /* 0x000000ffffef7224 */ /* 0x000fe200078e003d */
[----:B------:R-:W-:Y:S01]  /*14d80*/  LEA.HI.X.SX32 R69, R46, R0, 0x2, P3 ;  /* 0x000000002e457211 */ /* 0x000fe200018f16ff */
[----:B------:R-:W-:Y:S01]  /*14d90*/  IMAD.MOV.U32 R236, RZ, RZ, R238 ;  /* 0x000000ffffec7224 */ /* 0x000fe200078e00ee */
[----:B------:R-:W-:Y:S01]  /*14da0*/  MOV R241, R57 ;  /* 0x0000003900f17202 */ /* 0x000fe20000000f00 */
[----:B--2---:R-:W-:Y:S01]  /*14db0*/  IMAD R18, R58, c[0x0][0x190], RZ ;  /* 0x000064003a127a24 */ /* 0x004fe200078e02ff */
[----:B------:R-:W-:-:S04]  /*14dc0*/  LEA R58, P1, R13, R4, 0x2 ;  /* 0x000000040d3a7211 */ /* 0x000fc800078210ff */
[----:B------:R-:W-:Y:S02]  /*14dd0*/  LEA.HI.X.SX32 R59, R13, R0, 0x2, P1 ;  /* 0x000000000d3b7211 */ /* 0x000fe400008f16ff */
[----:B------:R-:W-:-:S04]  /*14de0*/  LEA R54, P1, R11, R4, 0x2 ;  /* 0x000000040b367211 */ /* 0x000fc800078210ff */
[----:B------:R-:W-:Y:S02]  /*14df0*/  LEA.HI.X.SX32 R55, R11, R0, 0x2, P1 ;  /* 0x000000000b377211 */ /* 0x000fe400008f16ff */
[----:B------:R-:W-:Y:S01]  /*14e00*/  LEA R50, P1, R9, R4, 0x2 ;  /* 0x0000000409327211 */ /* 0x000fe200078210ff */
[----:B------:R-:W-:Y:S02]  /*14e10*/  IMAD R13, R237, c[0x0][0x190], RZ ;  /* 0x00006400ed0d7a24 */ /* 0x000fe400078e02ff */
[----:B------:R-:W2:Y:S01]  /*14e20*/  LDL.LU R237, [R1+0x4e4] ;  /* 0x0004e40001ed7983 */ /* 0x000ea20000300800 */
[----:B------:R-:W-:Y:S02]  /*14e30*/  LEA.HI.X.SX32 R51, R9, R0, 0x2, P1 ;  /* 0x0000000009337211 */ /* 0x000fe400008f16ff */
[----:B------:R-:W-:Y:S01]  /*14e40*/  LEA R46, P1, R7, R4, 0x2 ;  /* 0x00000004072e7211 */ /* 0x000fe200078210ff */
[----:B------:R-:W3:Y:S01]  /*14e50*/  LDL.LU R238, [R1+0x4e8] ;  /* 0x0004e80001ee7983 */ /* 0x000ee20000300800 */
[----:B------:R-:W-:-:S02]  /*14e60*/  IMAD R11, R239, c[0x0][0x190], RZ ;  /* 0x00006400ef0b7a24 */ /* 0x000fc400078e02ff */
[----:B------:R-:W-:Y:S01]  /*14e70*/  LEA.HI.X.SX32 R47, R7, R0, 0x2, P1 ;  /* 0x00000000072f7211 */ /* 0x000fe200008f16ff */
[----:B------:R-:W-:Y:S01]  /*14e80*/  IMAD R9, R240, c[0x0][0x190], RZ ;  /* 0x00006400f0097a24 */ /* 0x000fe200078e02ff */
[----:B------:R-:W3:Y:S01]  /*14e90*/  LDL.LU R239, [R1+0x4ec] ;  /* 0x0004ec0001ef7983 */ /* 0x000ee20000300800 */
[----:B------:R-:W-:-:S03]  /*14ea0*/  LEA R42, P1, R5, R4, 0x2 ;  /* 0x00000004052a7211 */ /* 0x000fc600078210ff */
[----:B------:R-:W3:Y:S01]  /*14eb0*/  LDL.LU R240, [R1+0x4f0] ;  /* 0x0004f00001f07983 */ /* 0x000ee20000300800 */
[----:B------:R-:W-:Y:S01]  /*14ec0*/  IMAD R7, R241, c[0x0][0x190], RZ ;  /* 0x00006400f1077a24 */ /* 0x000fe200078e02ff */
[----:B------:R-:W-:Y:S01]  /*14ed0*/  LEA.HI.X.SX32 R43, R5, R0, 0x2, P1 ;  /* 0x00000000052b7211 */ /* 0x000fe200008f16ff */
[----:B------:R-:W-:Y:S01]  /*14ee0*/  IMAD R5, R242, c[0x0][0x190], RZ ;  /* 0x00006400f2057a24 */ /* 0x000fe200078e02ff */
[----:B------:R-:W3:Y:S04]  /*14ef0*/  LDL.LU R241, [R1+0x4f4] ;  /* 0x0004f40001f17983 */ /* 0x000ee80000300800 */
[----:B------:R-:W3:Y:S01]  /*14f00*/  LDL.LU R242, [R1+0x4f8] ;  /* 0x0004f80001f27983 */ /* 0x000ee20000300800 */
[----:B------:R-:W-:Y:S01]  /*14f10*/  LEA R64, P3, R16, R4, 0x2 ;  /* 0x0000000410407211 */ /* 0x000fe200078610ff */
[----:B------:R-:W-:-:S02]  /*14f20*/  IMAD R21, R65, c[0x0][0x190], RZ ;  /* 0x0000640041157a24 */ /* 0x000fc400078e02ff */
[----:B------:R-:W-:Y:S01]  /*14f30*/  IMAD R19, R60, c[0x0][0x190], RZ ;  /* 0x000064003c137a24 */ /* 0x000fe200078e02ff */
[----:B------:R-:W-:Y:S02]  /*14f40*/  LEA.HI.X.SX32 R65, R16, R0, 0x2, P3 ;  /* 0x0000000010417211 */ /* 0x000fe400018f16ff */
[----:B------:R-:W-:Y:S01]  /*14f50*/  LEA R60, P3, R14, R4, 0x2 ;  /* 0x000000040e3c7211 */ /* 0x000fe200078610ff */
[----:B------:R-:W-:-:S03]  /*14f60*/  IMAD R17, R56, c[0x0][0x190], RZ ;  /* 0x0000640038117a24 */ /* 0x000fc600078e02ff */
[----:B------:R-:W-:Y:S02]  /*14f70*/  LEA.HI.X.SX32 R61, R14, R0, 0x2, P3 ;  /* 0x000000000e3d7211 */ /* 0x000fe400018f16ff */
[----:B------:R-:W-:-:S04]  /*14f80*/  LEA R56, P3, R12, R4, 0x2 ;  /* 0x000000040c387211 */ /* 0x000fc800078610ff */
[----:B------:R-:W-:Y:S02]  /*14f90*/  LEA.HI.X.SX32 R57, R12, R0, 0x2, P3 ;  /* 0x000000000c397211 */ /* 0x000fe400018f16ff */
[----:B------:R-:W-:-:S04]  /*14fa0*/  LEA R52, P3, R10, R4, 0x2 ;  /* 0x000000040a347211 */ /* 0x000fc800078610ff */
[----:B------:R-:W-:Y:S02]  /*14fb0*/  LEA.HI.X.SX32 R53, R10, R0, 0x2, P3 ;  /* 0x000000000a357211 */ /* 0x000fe400018f16ff */
[----:B------:R-:W-:-:S04]  /*14fc0*/  LEA R48, P3, R8, R4, 0x2 ;  /* 0x0000000408307211 */ /* 0x000fc800078610ff */
[----:B------:R-:W-:Y:S02]  /*14fd0*/  LEA.HI.X.SX32 R49, R8, R0, 0x2, P3 ;  /* 0x0000000008317211 */ /* 0x000fe400018f16ff */
[-C--:B------:R-:W-:Y:S02]  /*14fe0*/  LEA R44, P3, R6, R4.reuse, 0x2 ;  /* 0x00000004062c7211 */ /* 0x080fe400078610ff */
[----:B------:R-:W-:Y:S02]  /*14ff0*/  LEA R38, P1, R2, R4, 0x2 ;  /* 0x0000000402267211 */ /* 0x000fe400078210ff */
[----:B------:R-:W-:Y:S02]  /*15000*/  LEA.HI.X.SX32 R45, R6, R0, 0x2, P3 ;  /* 0x00000000062d7211 */ /* 0x000fe400018f16ff */
[----:B------:R-:W-:Y:S02]  /*15010*/  LEA R40, P3, R3, R4, 0x2 ;  /* 0x0000000403287211 */ /* 0x000fe400078610ff */
[----:B------:R-:W-:-:S02]  /*15020*/  LEA.HI.X.SX32 R39, R2, R0, 0x2, P1 ;  /* 0x0000000002277211 */ /* 0x000fc400008f16ff */
[----:B------:R-:W-:Y:S02]  /*15030*/  LEA.HI.X.SX32 R41, R3, R0, 0x2, P3 ;  /* 0x0000000003297211 */ /* 0x000fe400018f16ff */
[CC--:B------:R-:W-:Y:S02]  /*15040*/  LEA R36, P3, R21.reuse, R4.reuse, 0x2 ;  /* 0x0000000415247211 */ /* 0x0c0fe400078610ff */
[C---:B------:R-:W-:Y:S02]  /*15050*/  LEA R34, P1, R20.reuse, R4, 0x2 ;  /* 0x0000000414227211 */ /* 0x040fe400078210ff */
[----:B------:R-:W-:Y:S02]  /*15060*/  LEA.HI.X.SX32 R37, R21, R0, 0x2, P3 ;  /* 0x0000000015257211 */ /* 0x000fe400018f16ff */
[----:B------:R-:W-:Y:S02]  /*15070*/  LEA R32, P3, R19, R4, 0x2 ;  /* 0x0000000413207211 */ /* 0x000fe400078610ff */
[----:B------:R-:W-:-:S02]  /*15080*/  LEA.HI.X.SX32 R35, R20, R0, 0x2, P1 ;  /* 0x0000000014237211 */ /* 0x000fc400008f16ff */
[C---:B------:R-:W-:Y:S02]  /*15090*/  LEA R30, P1, R18.reuse, R4, 0x2 ;  /* 0x00000004121e7211 */ /* 0x040fe400078210ff */
[----:B------:R-:W-:Y:S02]  /*150a0*/  LEA.HI.X.SX32 R33, R19, R0, 0x2, P3 ;  /* 0x0000000013217211 */ /* 0x000fe400018f16ff */
[----:B------:R-:W-:Y:S02]  /*150b0*/  LEA R28, P3, R17, R4, 0x2 ;  /* 0x00000004111c7211 */ /* 0x000fe400078610ff */
[----:B------:R-:W-:Y:S02]  /*150c0*/  LEA.HI.X.SX32 R31, R18, R0, 0x2, P1 ;  /* 0x00000000121f7211 */ /* 0x000fe400008f16ff */
[----:B------:R-:W-:Y:S02]  /*150d0*/  LEA R26, P1, R15, R4, 0x2 ;  /* 0x000000040f1a7211 */ /* 0x000fe400078210ff */
[----:B------:R-:W-:-:S02]  /*150e0*/  LEA.HI.X.SX32 R29, R17, R0, 0x2, P3 ;  /* 0x00000000111d7211 */ /* 0x000fc400018f16ff */
[----:B------:R-:W-:Y:S02]  /*150f0*/  LEA R24, P3, R13, R4, 0x2 ;  /* 0x000000040d187211 */ /* 0x000fe400078610ff */
[----:B------:R-:W-:Y:S02]  /*15100*/  LEA.HI.X.SX32 R27, R15, R0, 0x2, P1 ;  /* 0x000000000f1b7211 */ /* 0x000fe400008f16ff */
[----:B------:R-:W-:Y:S02]  /*15110*/  LEA R22, P1, R11, R4, 0x2 ;  /* 0x000000040b167211 */ /* 0x000fe400078210ff */
[----:B------:R-:W-:Y:S01]  /*15120*/  LEA.HI.X.SX32 R25, R13, R0, 0x2, P3 ;  /* 0x000000000d197211 */ /* 0x000fe200018f16ff */
[----:B------:R-:W-:Y:S01]  /*15130*/  IMAD R2, R236, c[0x0][0x190], RZ ;  /* 0x00006400ec027a24 */ /* 0x000fe200078e02ff */
[----:B------:R-:W-:Y:S02]  /*15140*/  LEA R20, P3, R9, R4, 0x2 ;  /* 0x0000000409147211 */ /* 0x000fe400078610ff */
[----:B------:R-:W-:-:S02]  /*15150*/  LEA.HI.X.SX32 R23, R11, R0, 0x2, P1 ;  /* 0x000000000b177211 */ /* 0x000fc400008f16ff */
[----:B------:R-:W-:Y:S02]  /*15160*/  LEA R18, P1, R7, R4, 0x2 ;  /* 0x0000000407127211 */ /* 0x000fe400078210ff */
[----:B------:R-:W-:Y:S02]  /*15170*/  LEA.HI.X.SX32 R21, R9, R0, 0x2, P3 ;  /* 0x0000000009157211 */ /* 0x000fe400018f16ff */
[----:B------:R-:W-:Y:S02]  /*15180*/  LEA R16, P3, R5, R4, 0x2 ;  /* 0x0000000405107211 */ /* 0x000fe400078610ff */
[----:B------:R-:W-:Y:S02]  /*15190*/  LEA.HI.X.SX32 R19, R7, R0, 0x2, P1 ;  /* 0x0000000007137211 */ /* 0x000fe400008f16ff */
[----:B------:R-:W-:Y:S02]  /*151a0*/  LEA R14, P1, R2, R4, 0x2 ;  /* 0x00000004020e7211 */ /* 0x000fe400078210ff */
[----:B------:R-:W-:-:S02]  /*151b0*/  LEA.HI.X.SX32 R17, R5, R0, 0x2, P3 ;  /* 0x0000000005117211 */ /* 0x000fc400018f16ff */
[----:B------:R-:W-:Y:S01]  /*151c0*/  LEA.HI.X.SX32 R15, R2, R0, 0x2, P1 ;  /* 0x00000000020f7211 */ /* 0x000fe200008f16ff */
[----:B----4-:R-:W-:-:S04]  /*151d0*/  IMAD.WIDE R230, R252, 0x4, R246 ;  /* 0x00000004fce67825 */ /* 0x010fc800078e02f6 */
[C---:B------:R-:W-:Y:S01]  /*151e0*/  IMAD.WIDE R228, R252.reuse, 0x4, R248 ;  /* 0x00000004fce47825 */ /* 0x040fe200078e02f8 */
[----:B------:R1:W-:Y:S03]  /*151f0*/  STL.64 [R1+0xde0], R230 ;  /* 0x000de0e601007387 */ /* 0x0003e60000100a00 */
[----:B------:R-:W-:Y:S01]  /*15200*/  IMAD.WIDE R226, R252, 0x4, R250 ;  /* 0x00000004fce27825 */ /* 0x000fe200078e02fa */
[----:B------:R4:W-:Y:S04]  /*15210*/  STL.64 [R1+0xdd8], R228 ;  /* 0x000dd8e401007387 */ /* 0x0009e80000100a00 */
[----:B------:R1:W-:Y:S01]  /*15220*/  STL.64 [R1+0xdd0], R226 ;  /* 0x000dd0e201007387 */ /* 0x0003e20000100a00 */
[----:B--2---:R-:W-:-:S02]  /*15230*/  IMAD R8, R237, c[0x0][0x190], RZ ;  /* 0x00006400ed087a24 */ /* 0x004fc400078e02ff */
[----:B---3--:R-:W-:-:S03]  /*15240*/  IMAD R6, R238, c[0x0][0x190], RZ ;  /* 0x00006400ee067a24 */ /* 0x008fc600078e02ff */
[-C--:B------:R-:W-:Y:S01]  /*15250*/  LEA R12, P3, R8, R4.reuse, 0x2 ;  /* 0x00000004080c7211 */ /* 0x080fe200078610ff */
[----:B------:R-:W-:Y:S01]  /*15260*/  IMAD R224, R239, c[0x0][0x190], RZ ;  /* 0x00006400efe07a24 */ /* 0x000fe200078e02ff */
[----:B------:R-:W-:Y:S01]  /*15270*/  LEA R10, P1, R6, R4, 0x2 ;  /* 0x00000004060a7211 */ /* 0x000fe200078210ff */
[----:B------:R-:W-:Y:S01]  /*15280*/  IMAD R222, R240, c[0x0][0x190], RZ ;  /* 0x00006400f0de7a24 */ /* 0x000fe200078e02ff */
[----:B------:R-:W-:Y:S02]  /*15290*/  LEA.HI.X.SX32 R13, R8, R0, 0x2, P3 ;  /* 0x00000000080d7211 */ /* 0x000fe400018f16ff */
[----:B------:R-:W-:Y:S01]  /*152a0*/  LEA R8, P3, R224, R4, 0x2 ;  /* 0x00000004e0087211 */ /* 0x000fe200078610ff */
[----:B------:R-:W-:Y:S01]  /*152b0*/  IMAD R3, R241, c[0x0][0x190], RZ ;  /* 0x00006400f1037a24 */ /* 0x000fe200078e02ff */
[----:B------:R-:W-:Y:S01]  /*152c0*/  LEA.HI.X.SX32 R11, R6, R0, 0x2, P1 ;  /* 0x00000000060b7211 */ /* 0x000fe200008f16ff */
[----:B------:R-:W-:Y:S01]  /*152d0*/  IMAD.MOV.U32 R240, RZ, RZ, c[0x0][0x180] ;  /* 0x00006000fff07624 */ /* 0x000fe200078e00ff */
[----:B------:R-:W-:Y:S01]  /*152e0*/  LEA R6, P1, R222, R4, 0x2 ;  /* 0x00000004de067211 */ /* 0x000fe200078210ff */
[----:B------:R-:W-:Y:S01]  /*152f0*/  IMAD R5, R242, c[0x0][0x190], RZ ;  /* 0x00006400f2057a24 */ /* 0x000fe200078e02ff */
[----:B------:R-:W-:-:S02]  /*15300*/  LEA.HI.X.SX32 R9, R224, R0, 0x2, P3 ;  /* 0x00000000e0097211 */ /* 0x000fc400018f16ff */
[----:B------:R-:W-:Y:S02]  /*15310*/  LEA R2, P3, R3, R4, 0x2 ;  /* 0x0000000403027211 */ /* 0x000fe400078610ff */
[----:B------:R-:W-:Y:S01]  /*15320*/  LEA.HI.X.SX32 R7, R222, R0, 0x2, P1 ;  /* 0x00000000de077211 */ /* 0x000fe200008f16ff */
[----:B------:R-:W-:Y:S01]  /*15330*/  IMAD.SHL.U32 R241, R243, 0x4, RZ ;  /* 0x00000004f3f17824 */ /* 0x000fe200078e00ff */
[C---:B------:R-:W-:Y:S02]  /*15340*/  LEA R4, P1, R5.reuse, R4, 0x2 ;  /* 0x0000000405047211 */ /* 0x040fe400078210ff */
[----:B------:R-:W-:Y:S02]  /*15350*/  IADD3 R222, R240, -0x1a, RZ ;  /* 0xffffffe6f0de7810 */ /* 0x000fe40007ffe0ff */
[----:B------:R-:W-:Y:S02]  /*15360*/  LEA.HI.X.SX32 R5, R5, R0, 0x2, P1 ;  /* 0x0000000005057211 */ /* 0x000fe400008f16ff */
[----:B------:R-:W-:-:S02]  /*15370*/  ISETP.GE.U32.AND P1, PT, R222, 0x7fffff67, PT ;  /* 0x7fffff67de00780c */ /* 0x000fc40003f26070 */
[----:B------:R-:W-:Y:S02]  /*15380*/  IADD3 R223, R240, -0x16, RZ ;  /* 0xffffffeaf0df7810 */ /* 0x000fe40007ffe0ff */
[----:B------:R-:W-:Y:S02]  /*15390*/  LOP3.LUT R222, R241, 0x20, RZ, 0x3c, !PT ;  /* 0x00000020f1de7812 */ /* 0x000fe400078e3cff */
[----:B------:R-:W-:Y:S01]  /*153a0*/  LEA.HI.X.SX32 R3, R3, R0, 0x2, P3 ;  /* 0x0000000003037211 */ /* 0x000fe200018f16ff */
[C---:B------:R-:W-:Y:S01]  /*153b0*/  IMAD R0, R252.reuse, 0x5, RZ ;  /* 0x00000005fc007824 */ /* 0x040fe200078e02ff */
[----:B------:R-:W-:Y:S01]  /*153c0*/  ISETP.GE.U32.AND P3, PT, R223, 0x7fffff6b, PT ;  /* 0x7fffff6bdf00780c */ /* 0x000fe20003f66070 */
[----:B------:R-:W-:Y:S01]  /*153d0*/  IMAD.WIDE R224, R252, 0x4, R244 ;  /* 0x00000004fce07825 */ /* 0x000fe200078e02f4 */
[----:B------:R-:W-:Y:S01]  /*153e0*/  IADD3 R223, R240, -0x1e, RZ ;  /* 0xffffffe2f0df7810 */ /* 0x000fe20007ffe0ff */
[----:B------:R1:W-:Y:S04]  /*153f0*/  LDGSTS.E [R222+0x800], [R230.64], !P4 ;  /* 0x00800000e6de7fae */ /* 0x0003e8000e121844 */
[----:B------:R4:W-:Y:S04]  /*15400*/  LDGSTS.E [R222+0xa00], [R228.64], !P4 ;  /* 0x00a00000e4de7fae */ /* 0x0009e8000e121844 */
[----:B------:R2:W-:Y:S01]  /*15410*/  LDGSTS.E [R222+0xc00], [R226.64], !P4 ;  /* 0x00c00000e2de7fae */ /* 0x0005e2000e121844 */
[----:B-1----:R-:W-:-:S03]  /*15420*/  IMAD.WIDE R230, R0, 0x4, R246 ;  /* 0x0000000400e67825 */ /* 0x002fc600078e02f6 */
[----:B------:R1:W-:Y:S01]  /*15430*/  STL.64 [R1+0xdc8], R224 ;  /* 0x000dc8e001007387 */ /* 0x0003e20000100a00 */
[----:B----4-:R-:W-:-:S03]  /*15440*/  IMAD.WIDE R228, R0, 0x4, R248 ;  /* 0x0000000400e47825 */ /* 0x010fc600078e02f8 */
[----:B------:R1:W-:Y:S01]  /*15450*/  LDGSTS.E [R222+0xe00], [R224.64], !P4 ;  /* 0x00e00000e0de7fae */ /* 0x0003e2000e121844 */
[----:B------:R-:W-:Y:S01]  /*15460*/  ISETP.GE.U32.AND P4, PT, R223, 0x7fffff63, PT ;  /* 0x7fffff63df00780c */ /* 0x000fe20003f86070 */
[----:B--2---:R-:W-:Y:S02]  /*15470*/  IMAD.WIDE R226, R0, 0x4, R250 ;  /* 0x0000000400e27825 */ /* 0x004fe400078e02fa */
[----:B------:R2:W-:Y:S02]  /*15480*/  LDGSTS.E [R222+0x2800], [R230.64], !P5 ;  /* 0x02800000e6de7fae */ /* 0x0005e4000e921844 */
[----:B------:R-:W-:Y:S02]  /*15490*/  IMAD R223, R252, 0x9, RZ ;  /* 0x00000009fcdf7824 */ /* 0x000fe400078e02ff */
[----:B------:R3:W-:Y:S01]  /*154a0*/  LDGSTS.E [R222+0x2a00], [R228.64], !P5 ;  /* 0x02a00000e4de7fae */ /* 0x0007e2000e921844 */
[----:B-1----:R-:W-:Y:S01]  /*154b0*/  IMAD.WIDE R224, R0, 0x4, R244 ;  /* 0x0000000400e07825 */ /* 0x002fe200078e02f4 */
        /* <DEDUP_REMOVED lines=445> */
[----:B--2---:R-:W-:Y:S01]  /*17090*/  IMAD.WIDE R226, R0, 0x4, R250 ;  /* 0x0000000400e27825 */ /* 0x004fe200078e02fa */
[----:B------:R-:W-:Y:S01]  /*170a0*/  SHF.L.U32 R223, R252, 0x1, RZ ;  /* 0x00000001fcdf7819 */ /* 0x000fe200000006ff */
[----:B------:R2:W-:Y:S04]  /*170b0*/  LDGSTS.E [R222+0x3e800], [R230.64], !P0 ;  /* 0x3e800000e6de7fae */ /* 0x0005e8000c121844 */
[----:B------:R3:W-:Y:S01]  /*170c0*/  LDGSTS.E [R222+0x3ea00], [R228.64], !P0 ;  /* 0x3ea00000e4de7fae */ /* 0x0007e2000c121844 */
[----:B-1----:R-:W-:Y:S01]  /*170d0*/  IMAD.WIDE R224, R0, 0x4, R244 ;  /* 0x0000000400e07825 */ /* 0x002fe200078e02f4 */
[----:B------:R-:W-:-:S02]  /*170e0*/  IADD3 R0, R240, -0x1b, RZ ;  /* 0xffffffe5f0007810 */ /* 0x000fc40007ffe0ff */
[----:B------:R3:W-:Y:S04]  /*170f0*/  LDGSTS.E [R222+0x3ec00], [R226.64], !P0 ;  /* 0x3ec00000e2de7fae */ /* 0x0007e8000c121844 */
[----:B------:R2:W-:Y:S04]  /*17100*/  STL.64 [R1+0x470], R230 ;  /* 0x000470e601007387 */ /* 0x0005e80000100a00 */
[----:B------:R3:W-:Y:S01]  /*17110*/  LDGSTS.E [R222+0x3ee00], [R224.64], !P0 ;  /* 0x3ee00000e0de7fae */ /* 0x0007e2000c121844 */
[----:B------:R-:W-:Y:S01]  /*17120*/  ISETP.GE.U32.AND P0, PT, R0, 0x7fffff66, PT ;  /* 0x7fffff660000780c */ /* 0x000fe20003f06070 */
[----:B------:R-:W-:-:S02]  /*17130*/  IMAD R0, R252, 0x6, RZ ;  /* 0x00000006fc007824 */ /* 0x000fc400078e02ff */
[----:B------:R1:W-:Y:S01]  /*17140*/  STL.64 [R1+0x468], R228 ;  /* 0x000468e401007387 */ /* 0x0003e20000100a00 */
[----:B--2---:R-:W-:-:S03]  /*17150*/  IMAD.WIDE R230, R223, 0x4, R246 ;  /* 0x00000004dfe67825 */ /* 0x004fc600078e02f6 */
[----:B------:R2:W-:Y:S01]  /*17160*/  STL.64 [R1+0x460], R226 ;  /* 0x000460e201007387 */ /* 0x0005e20000100a00 */
[----:B---3--:R-:W-:-:S03]  /*17170*/  LOP3.LUT R222, R241, 0x40, RZ, 0x3c, !PT ;  /* 0x00000040f1de7812 */ /* 0x008fc600078e3cff */
[----:B------:R3:W-:Y:S01]  /*17180*/  STL.64 [R1+0x458], R224 ;  /* 0x000458e001007387 */ /* 0x0007e20000100a00 */
[----:B-1----:R-:W-:-:S03]  /*17190*/  IMAD.WIDE R228, R223, 0x4, R248 ;  /* 0x00000004dfe47825 */ /* 0x002fc600078e02f8 */
[----:B------:R1:W-:Y:S01]  /*171a0*/  STL.64 [R1+0xdc0], R230 ;  /* 0x000dc0e601007387 */ /* 0x0003e20000100a00 */
[----:B--2---:R-:W-:-:S03]  /*171b0*/  IMAD.WIDE R226, R223, 0x4, R250 ;  /* 0x00000004dfe27825 */ /* 0x004fc600078e02fa */
[----:B------:R1:W-:Y:S01]  /*171c0*/  LDGSTS.E [R222+0x1000], [R230.64], !P2 ;  /* 0x01000000e6de7fae */ /* 0x0003e2000d121844 */
[----:B---3--:R-:W-:Y:S01]  /*171d0*/  IMAD.WIDE R224, R223, 0x4, R244 ;  /* 0x00000004dfe07825 */ /* 0x008fe200078e02f4 */
[----:B------:R-:W-:Y:S02]  /*171e0*/  IADD3 R223, R240, -0x1f, RZ ;  /* 0xffffffe1f0df7810 */ /* 0x000fe40007ffe0ff */
[----:B------:R2:W-:Y:S04]  /*171f0*/  STL.64 [R1+0xdb8], R228 ;  /* 0x000db8e401007387 */ /* 0x0005e80000100a00 */
[----:B------:R2:W-:Y:S01]  /*17200*/  LDGSTS.E [R222+0x1200], [R228.64], !P2 ;  /* 0x01200000e4de7fae */ /* 0x0005e2000d121844 */
[----:B-1----:R-:W-:-:S03]  /*17210*/  IMAD.WIDE R230, R0, 0x4, R246 ;  /* 0x0000000400e67825 */ /* 0x002fc600078e02f6 */
[----:B------:R1:W-:Y:S04]  /*17220*/  STL.64 [R1+0xdb0], R226 ;  /* 0x000db0e201007387 */ /* 0x0003e80000100a00 */
[----:B------:R1:W-:Y:S01]  /*17230*/  LDGSTS.E [R222+0x1400], [R226.64], !P2 ;  /* 0x01400000e2de7fae */ /* 0x0003e2000d121844 */
[----:B--2---:R-:W-:-:S03]  /*17240*/  IMAD.WIDE R228, R0, 0x4, R248 ;  /* 0x0000000400e47825 */ /* 0x004fc600078e02f8 */
[----:B------:R2:W-:Y:S04]  /*17250*/  STL.64 [R1+0xda8], R224 ;  /* 0x000da8e001007387 */ /* 0x0005e80000100a00 */
[----:B------:R2:W-:Y:S01]  /*17260*/  LDGSTS.E [R222+0x1600], [R224.64], !P2 ;  /* 0x01600000e0de7fae */ /* 0x0005e2000d121844 */
[----:B------:R-:W-:Y:S01]  /*17270*/  ISETP.GE.U32.AND P2, PT, R223, 0x7fffff62, PT ;  /* 0x7fffff62df00780c */ /* 0x000fe20003f46070 */
[----:B-1----:R-:W-:Y:S02]  /*17280*/  IMAD.WIDE R226, R0, 0x4, R250 ;  /* 0x0000000400e27825 */ /* 0x002fe400078e02fa */
[----:B------:R1:W-:Y:S02]  /*17290*/  LDGSTS.E [R222+0x3000], [R230.64], !P3 ;  /* 0x03000000e6de7fae */ /* 0x0003e4000d921844 */
[----:B------:R-:W-:-:S02]  /*172a0*/  IMAD R223, R252, 0xa, RZ ;  /* 0x0000000afcdf7824 */ /* 0x000fc400078e02ff */
[----:B------:R3:W-:Y:S01]  /*172b0*/  LDGSTS.E [R222+0x3200], [R228.64], !P3 ;  /* 0x03200000e4de7fae */ /* 0x0007e2000d921844 */
[----:B--2---:R-:W-:Y:S01]  /*172c0*/  IMAD.WIDE R224, R0, 0x4, R244 ;  /* 0x0000000400e07825 */ /* 0x004fe200078e02f4 */
[----:B------:R-:W-:Y:S02]  /*172d0*/  IADD3 R0, R240, -0x23, RZ ;  /* 0xffffffddf0007810 */ /* 0x000fe40007ffe0ff */
[----:B------:R1:W-:Y:S04]  /*172e0*/  STL.64 [R1+0xd60], R230 ;  /* 0x000d60e601007387 */ /* 0x0003e80000100a00 */
[----:B------:R2:W-:Y:S04]  /*172f0*/  LDGSTS.E [R222+0x3400], [R226.64], !P3 ;  /* 0x03400000e2de7fae */ /* 0x0005e8000d921844 */
[----:B------:R3:W-:Y:S04]  /*17300*/  STL.64 [R1+0xd58], R228 ;  /* 0x000d58e401007387 */ /* 0x0007e80000100a00 */
[----:B------:R4:W-:Y:S01]  /*17310*/  LDGSTS.E [R222+0x3600], [R224.64], !P3 ;  /* 0x03600000e0de7fae */ /* 0x0009e2000d921844 */
[----:B-1----:R-:W-:Y:S01]  /*17320*/  IMAD.WIDE R230, R223, 0x4, R246 ;  /* 0x00000004dfe67825 */ /* 0x002fe200078e02f6 */
[----:B------:R-:W-:-:S02]  /*17330*/  ISETP.GE.U32.AND P3, PT, R0, 0x7fffff5e, PT ;  /* 0x7fffff5e0000780c */ /* 0x000fc40003f66070 */
[----:B------:R2:W-:Y:S01]  /*17340*/  STL.64 [R1+0xd50], R226 ;  /* 0x000d50e201007387 */ /* 0x0005e20000100a00 */
[----:B------:R-:W-:Y:S02]  /*17350*/  IMAD R0, R252, 0xe, RZ ;  /* 0x0000000efc007824 */ /* 0x000fe400078e02ff */
[C---:B---3--:R-:W-:Y:S01]  /*17360*/  IMAD.WIDE R228, R223.reuse, 0x4, R248 ;  /* 0x00000004dfe47825 */ /* 0x048fe200078e02f8 */
[----:B------:R4:W-:Y:S04]  /*17370*/  STL.64 [R1+0xd48], R224 ;  /* 0x000d48e001007387 */ /* 0x0009e80000100a00 */
[----:B------:R1:W-:Y:S01]  /*17380*/  STL.64 [R1+0xd00], R230 ;  /* 0x000d00e601007387 */ /* 0x0003e20000100a00 */
[----:B--2---:R-:W-:-:S03]  /*17390*/  IMAD.WIDE R226, R223, 0x4, R250 ;  /* 0x00000004dfe27825 */ /* 0x004fc600078e02fa */
[----:B------:R1:W-:Y:S01]  /*173a0*/  LDGSTS.E [R222+0x5000], [R230.64], !P1 ;  /* 0x05000000e6de7fae */ /* 0x0003e2000c921844 */
[----:B----4-:R-:W-:Y:S01]  /*173b0*/  IMAD.WIDE R224, R223, 0x4, R244 ;  /* 0x00000004dfe07825 */ /* 0x010fe200078e02f4 */
        /* <DEDUP_REMOVED lines=436> */
[----:B------:R3:W-:Y:S04]  /*18f00*/  LDGSTS.E [R222+0x3f400], [R226.64], !P4 ;  /* 0x3f400000e2de7fae */ /* 0x0007e8000e121844 */
[----:B------:R1:W-:Y:S04]  /*18f10*/  STL.64 [R1+0x450], R230 ;  /* 0x000450e601007387 */ /* 0x0003e80000100a00 */
[----:B------:R3:W-:Y:S01]  /*18f20*/  LDGSTS.E [R222+0x3f600], [R224.64], !P4 ;  /* 0x3f600000e0de7fae */ /* 0x0007e2000e121844 */
[----:B------:R-:W-:Y:S01]  /*18f30*/  ISETP.GE.U32.AND P4, PT, R0, 0x7fffff65, PT ;  /* 0x7fffff650000780c */ /* 0x000fe20003f86070 */
[----:B------:R-:W-:-:S02]  /*18f40*/  IMAD R0, R252, 0x7, RZ ;  /* 0x00000007fc007824 */ /* 0x000fc400078e02ff */
[----:B------:R2:W-:Y:S01]  /*18f50*/  STL.64 [R1+0x448], R228 ;  /* 0x000448e401007387 */ /* 0x0005e20000100a00 */
[----:B-1----:R-:W-:-:S03]  /*18f60*/  IMAD.WIDE R230, R223, 0x4, R246 ;  /* 0x00000004dfe67825 */ /* 0x002fc600078e02f6 */
[----:B------:R1:W-:Y:S01]  /*18f70*/  STL.64 [R1+0x440], R226 ;  /* 0x000440e201007387 */ /* 0x0003e20000100a00 */
[----:B---3--:R-:W-:-:S03]  /*18f80*/  LOP3.LUT R222, R241, 0x60, RZ, 0x3c, !PT ;  /* 0x00000060f1de7812 */ /* 0x008fc600078e3cff */
[----:B------:R3:W-:Y:S01]  /*18f90*/  STL.64 [R1+0x438], R224 ;  /* 0x000438e001007387 */ /* 0x0007e20000100a00 */
[----:B--2---:R-:W-:-:S03]  /*18fa0*/  IMAD.WIDE R228, R223, 0x4, R248 ;  /* 0x00000004dfe47825 */ /* 0x004fc600078e02f8 */
[----:B------:R2:W-:Y:S01]  /*18fb0*/  STL.64 [R1+0xda0], R230 ;  /* 0x000da0e601007387 */ /* 0x0005e20000100a00 */
[----:B-1----:R-:W-:-:S03]  /*18fc0*/  IMAD.WIDE R226, R223, 0x4, R250 ;  /* 0x00000004dfe27825 */ /* 0x002fc600078e02fa */
[----:B------:R2:W-:Y:S01]  /*18fd0*/  LDGSTS.E [R222+0x1800], [R230.64], !P5 ;  /* 0x01800000e6de7fae */ /* 0x0005e2000e921844 */
[----:B---3--:R-:W-:Y:S01]  /*18fe0*/  IMAD.WIDE R224, R223, 0x4, R244 ;  /* 0x00000004dfe07825 */ /* 0x008fe200078e02f4 */
        /* <DEDUP_REMOVED lines=389> */
[----:B----4-:R-:W-:-:S03]  /*1a840*/  IMAD.WIDE R224, R223, 0x4, R244 ;  /* 0x00000004dfe07825 */ /* 0x010fc600078e02f4 */
        /* <DEDUP_REMOVED lines=8> */
[----:B--2---:R-:W-:-:S03]  /*1a8d0*/  IMAD.WIDE R226, R0, 0x4, R250 ;  /* 0x0000000400e27825 */ /* 0x004fc600078e02fa */
[----:B------:R2:W-:Y:S01]  /*1a8e0*/  LDGSTS.E [R222+0x37800], [R230.64], !P4 ;  /* 0x37800000e6de7fae */ /* 0x0005e2000e121844 */
[----:B------:R-:W-:-:S03]  /*1a8f0*/  IADD3 R223, R240, -0x89, RZ ;  /* 0xffffff77f0df7810 */ /* 0x000fc60007ffe0ff */
[----:B------:R2:W-:Y:S01]  /*1a900*/  LDGSTS.E [R222+0x37a00], [R228.64], !P4 ;  /* 0x37a00000e4de7fae */ /* 0x0005e2000e121844 */
[----:B-1----:R-:W-:Y:S01]  /*1a910*/  IMAD.WIDE R224, R0, 0x4, R244 ;  /* 0x0000000400e07825 */ /* 0x002fe200078e02f4 */
[----:B------:R-:W-:Y:S02]  /*1a920*/  IADD3 R0, R240, -0x8d, RZ ;  /* 0xffffff73f0007810 */ /* 0x000fe40007ffe0ff */
[----:B------:R2:W-:Y:S04]  /*1a930*/  LDGSTS.E [R222+0x37c00], [R226.64], !P4 ;  /* 0x37c00000e2de7fae */ /* 0x0005e8000e121844 */
[----:B------:R2:W-:Y:S01]  /*1a940*/  LDGSTS.E [R222+0x37e00], [R224.64], !P4 ;  /* 0x37e00000e0de7fae */ /* 0x0005e2000e121844 */
[----:B------:R-:W-:Y:S01]  /*1a950*/  ISETP.GE.U32.AND P4, PT, R0, 0x7ffffef4, PT ;  /* 0x7ffffef40000780c */ /* 0x000fe20003f86070 */
[----:B------:R-:W-:-:S02]  /*1a960*/  IMAD R0, R252, 0x73, RZ ;  /* 0x00000073fc007824 */ /* 0x000fc400078e02ff */
[C---:B------:R-:W-:Y:S01]  /*1a970*/  IMAD R234, R252.reuse, 0x77, RZ ;  /* 0x00000077fcea7824 */ /* 0x040fe200078e02ff */
[----:B------:R1:W-:Y:S01]  /*1a980*/  STL.64 [R1+0x1478], R230 ;  /* 0x001478e601007387 */ /* 0x0003e20000100a00 */
[----:B------:R-:W-:Y:S01]  /*1a990*/  ISETP.GE.U32.AND P1, PT, R223, 0x7ffffef8, PT ;  /* 0x7ffffef8df00780c */ /* 0x000fe20003f26070 */
[C---:B------:R-:W-:Y:S02]  /*1a9a0*/  IMAD R237, R252.reuse, 0x7b, RZ ;  /* 0x0000007bfced7824 */ /* 0x040fe400078e02ff */
[----:B------:R3:W-:Y:S01]  /*1a9b0*/  STL.64 [R1+0x1470], R228 ;  /* 0x001470e401007387 */ /* 0x0007e20000100a00 */
[----:B------:R-:W-:Y:S01]  /*1a9c0*/  IMAD R242, R252, 0x7f, RZ ;  /* 0x0000007ffcf27824 */ /* 0x000fe200078e02ff */
[----:B------:R-:W-:Y:S01]  /*1a9d0*/  LOP3.LUT R252, R241, 0x60, RZ, 0x3c, !PT ;  /* 0x00000060f1fc7812 */ /* 0x000fe200078e3cff */
[--C-:B--2---:R-:W-:Y:S01]  /*1a9e0*/  IMAD.WIDE R222, R0, 0x4, R246.reuse ;  /* 0x0000000400de7825 */ /* 0x104fe200078e02f6 */
[----:B------:R2:W-:Y:S04]  /*1a9f0*/  STL.64 [R1+0x1468], R226 ;  /* 0x001468e201007387 */ /* 0x0005e80000100a00 */
[----:B------:R4:W-:Y:S01]  /*1aa00*/  STL.64 [R1+0x1460], R224 ;  /* 0x001460e001007387 */ /* 0x0009e20000100a00 */
[----:B-1----:R-:W-:Y:S01]  /*1aa10*/  IMAD.WIDE R230, R234, 0x4, R246 ;  /* 0x00000004eae67825 */ /* 0x002fe200078e02f6 */
[----:B------:R-:W-:-:S02]  /*1aa20*/  IADD3 R232, R240, -0x80, RZ ;  /* 0xffffff80f0e87810 */ /* 0x000fc40007ffe0ff */
[----:B------:R-:W-:Y:S01]  /*1aa30*/  IADD3 R233, R240, 0x7f, RZ ;  /* 0x0000007ff0e97810 */ /* 0x000fe20007ffe0ff */
[----:B---3--:R-:W-:Y:S01]  /*1aa40*/  IMAD.WIDE R228, R0, 0x4, R244 ;  /* 0x0000000400e47825 */ /* 0x008fe200078e02f4 */
[----:B------:R-:W-:Y:S01]  /*1aa50*/  IADD3 R236, R240, -0x91, RZ ;  /* 0xffffff6ff0ec7810 */ /* 0x000fe20007ffe0ff */
[----:B------:R1:W-:Y:S02]  /*1aa60*/  STL.64 [R1+0x1458], R222 ;  /* 0x001458de01007387 */ /* 0x0003e40000100a00 */
[C---:B--2---:R-:W-:Y:S02]  /*1aa70*/  IMAD.WIDE R226, R0.reuse, 0x4, R250 ;  /* 0x0000000400e27825 */ /* 0x044fe400078e02fa */
[----:B------:R1:W-:Y:S02]  /*1aa80*/  LDGSTS.E [R252+0x39800], [R222.64], !P5 ;  /* 0x39800000defc7fae */ /* 0x0003e4000e921844 */
[--C-:B----4-:R-:W-:Y:S02]  /*1aa90*/  IMAD.WIDE R224, R0, 0x4, R248.reuse ;  /* 0x0000000400e07825 */ /* 0x110fe400078e02f8 */
[----:B------:R-:W-:Y:S02]  /*1aaa0*/  STL.64 [R1+0x1438], R230 ;  /* 0x001438e601007387 */ /* 0x000fe40000100a00 */
[----:B------:R-:W-:-:S02]  /*1aab0*/  IMAD.WIDE R240, R234, 0x4, R248 ;  /* 0x00000004eaf07825 */ /* 0x000fc400078e02f8 */
[----:B------:R2:W-:Y:S02]  /*1aac0*/  STL.64 [R1+0x1450], R224 ;  /* 0x001450e001007387 */ /* 0x0005e40000100a00 */
[C---:B------:R-:W-:Y:S02]  /*1aad0*/  IMAD.WIDE R238, R234.reuse, 0x4, R250 ;  /* 0x00000004eaee7825 */ /* 0x040fe400078e02fa */
[----:B------:R2:W-:Y:S02]  /*1aae0*/  LDGSTS.E [R252+0x39a00], [R224.64], !P5 ;  /* 0x39a00000e0fc7fae */ /* 0x0005e4000e921844 */
[----:B------:R-:W-:Y:S02]  /*1aaf0*/  IMAD.WIDE R234, R234, 0x4, R244 ;  /* 0x00000004eaea7825 */ /* 0x000fe400078e02f4 */
[----:B------:R3:W-:Y:S04]  /*1ab00*/  STL.64 [R1+0x1448], R226 ;  /* 0x001448e201007387 */ /* 0x0007e80000100a00 */
[----:B------:R3:W-:Y:S04]  /*1ab10*/  LDGSTS.E [R252+0x39c00], [R226.64], !P5 ;  /* 0x39c00000e2fc7fae */ /* 0x0007e8000e921844 */
[----:B------:R-:W-:Y:S04]  /*1ab20*/  STL.64 [R1+0x1440], R228 ;  /* 0x001440e401007387 */ /* 0x000fe80000100a00 */
[----:B------:R2:W-:Y:S04]  /*1ab30*/  LDGSTS.E [R252+0x39e00], [R228.64], !P5 ;  /* 0x39e00000e4fc7fae */ /* 0x0005e8000e921844 */
[----:B-1----:R-:W4:Y:S04]  /*1ab40*/  LDL.LU.64 R222, [R1+0x3648] ;  /* 0x0036480001de7983 */ /* 0x002f280000300a00 */
[----:B------:R1:W-:Y:S01]  /*1ab50*/  LDGSTS.E [R252+0x3b800], [R230.64], !P6 ;  /* 0x3b800000e6fc7fae */ /* 0x0003e2000f121844 */
[----:B------:R-:W-:-:S03]  /*1ab60*/  ISETP.GT.AND P5, PT, R233, 0x7f, PT ;  /* 0x0000007fe900780c */ /* 0x000fc60003fa4270 */
[----:B------:R1:W-:Y:S04]  /*1ab70*/  STL.64 [R1+0x1430], R240 ;  /* 0x001430f001007387 */ /* 0x0003e80000100a00 */
[----:B------:R1:W-:Y:S04]  /*1ab80*/  LDGSTS.E [R252+0x3ba00], [R240.64], !P6 ;  /* 0x3ba00000f0fc7fae */ /* 0x0003e8000f121844 */
[----:B--2---:R-:W2:Y:S04]  /*1ab90*/  LDL.LU.64 R224, [R1+0x3640] ;  /* 0x0036400001e07983 */ /* 0x004ea80000300a00 */
[----:B------:R1:W-:Y:S04]  /*1aba0*/  LDGSTS.E [R252+0x3bc00], [R238.64], !P6 ;  /* 0x3bc00000eefc7fae */ /* 0x0003e8000f121844 */
[----:B------:R1:W-:Y:S04]  /*1abb0*/  STL.64 [R1+0x1428], R238 ;  /* 0x001428ee01007387 */ /* 0x0003e80000100a00 */
[----:B------:R1:W-:Y:S01]  /*1abc0*/  LDGSTS.E [R252+0x3be00], [R234.64], !P6 ;  /* 0x3be00000eafc7fae */ /* 0x0003e2000f121844 */
[----:B------:R-:W-:Y:S01]  /*1abd0*/  ISETP.GE.U32.AND P6, PT, R232, 0x7fffff01, PT ;  /* 0x7fffff01e800780c */ /* 0x000fe20003fc6070 */
[----:B------:R-:W-:-:S02]  /*1abe0*/  IMAD.WIDE R232, R237, 0x4, R246 ;  /* 0x00000004ede87825 */ /* 0x000fc400078e02f6 */
[----:B---3--:R-:W3:Y:S01]  /*1abf0*/  LDL.LU.64 R226, [R1+0x3638] ;  /* 0x0036380001e27983 */ /* 0x008ee20000300a00 */
[----:B------:R-:W-:-:S03]  /*1ac00*/  SEL R0, RZ, 0x4, !P5 ;  /* 0x00000004ff007807 */ /* 0x000fc60006800000 */
[----:B------:R1:W-:Y:S02]  /*1ac10*/  STL.64 [R1+0x1420], R234 ;  /* 0x001420ea01007387 */ /* 0x0003e40000100a00 */
[----:B-1----:R-:W-:Y:S01]  /*1ac20*/  IMAD.WIDE R240, R237, 0x4, R250 ;  /* 0x00000004edf07825 */ /* 0x002fe200078e02fa */
[----:B------:R-:W-:Y:S01]  /*1ac30*/  ISETP.GE.AND P5, PT, R243, c[0x0][0x180], PT ;  /* 0x00006000f3007a0c */ /* 0x000fe20003fa6270 */
[----:B------:R-:W2:Y:S02]  /*1ac40*/  LDL.LU.64 R228, [R1+0x3630] ;  /* 0x0036300001e47983 */ /* 0x000ea40000300a00 */
[C---:B------:R-:W-:Y:S02]  /*1ac50*/  IMAD.WIDE R238, R237.reuse, 0x4, R244 ;  /* 0x00000004edee7825 */ /* 0x040fe400078e02f4 */
[----:B------:R-:W2:Y:S02]  /*1ac60*/  LDL.LU.64 R230, [R1+0x3628] ;  /* 0x0036280001e67983 */ /* 0x000ea40000300a00 */
[----:B------:R-:W-:-:S02]  /*1ac70*/  IMAD.WIDE R234, R237, 0x4, R248 ;  /* 0x00000004edea7825 */ /* 0x000fc400078e02f8 */
[----:B------:R1:W-:Y:S01]  /*1ac80*/  STL.64 [R1+0x1418], R232 ;  /* 0x001418e801007387 */ /* 0x0003e20000100a00 */
[----:B------:R-:W-:-:S03]  /*1ac90*/  SEL R0, R0, RZ, !P5 ;  /* 0x000000ff00007207 */ /* 0x000fc60006800000 */
[----:B------:R1:W-:Y:S01]  /*1aca0*/  STL.64 [R1+0x1410], R234 ;  /* 0x001410ea01007387 */ /* 0x0003e20000100a00 */
[----:B------:R-:W-:-:S03]  /*1acb0*/  ISETP.GE.U32.AND P5, PT, R236, 0x7ffffef0, PT ;  /* 0x7ffffef0ec00780c */ /* 0x000fc60003fa6070 */
[----:B------:R1:W-:Y:S01]  /*1acc0*/  LDGSTS.E [R252+0x3d800], [R232.64], !P0 ;  /* 0x3d800000e8fc7fae */ /* 0x0003e2000c121844 */
[----:B------:R-:W-:-:S03]  /*1acd0*/  IMAD.WIDE R236, R242, 0x4, R246 ;  /* 0x00000004f2ec7825 */ /* 0x000fc600078e02f6 */
[----:B------:R1:W-:Y:S04]  /*1ace0*/  LDGSTS.E [R252+0x3da00], [R234.64], !P0 ;  /* 0x3da00000eafc7fae */ /* 0x0003e8000c121844 */
[----:B------:R1:W-:Y:S04]  /*1acf0*/  LDGSTS.E [R252+0x3dc00], [R240.64], !P0 ;  /* 0x3dc00000f0fc7fae */ /* 0x0003e8000c121844 */
[----:B-1----:R-:W2:Y:S04]  /*1ad00*/  LDL.LU.64 R232, [R1+0x3620] ;  /* 0x0036200001e87983 */ /* 0x002ea80000300a00 */
[----:B------:R1:W-:Y:S04]  /*1ad10*/  STL.64 [R1+0x1408], R240 ;  /* 0x001408f001007387 */ /* 0x0003e80000100a00 */
[----:B------:R-:W2:Y:S04]  /*1ad20*/  LDL.LU.64 R234, [R1+0x3618] ;  /* 0x0036180001ea7983 */ /* 0x000ea80000300a00 */
[----:B------:R1:W-:Y:S04]  /*1ad30*/  STL.64 [R1+0x1400], R238 ;  /* 0x001400ee01007387 */ /* 0x0003e80000100a00 */
[----:B------:R1:W-:Y:S02]  /*1ad40*/  LDGSTS.E [R252+0x3de00], [R238.64], !P0 ;  /* 0x3de00000eefc7fae */ /* 0x0003e4000c121844 */
[----:B-1----:R-:W-:-:S02]  /*1ad50*/  IMAD.WIDE R240, R242, 0x4, R250 ;  /* 0x00000004f2f07825 */ /* 0x002fc400078e02fa */
[----:B------:R1:W-:Y:S04]  /*1ad60*/  STL.64 [R1+0x13f8], R236 ;  /* 0x0013f8ec01007387 */ /* 0x0003e80000100a00 */
[----:B------:R1:W-:Y:S01]  /*1ad70*/  LDGSTS.E [R252+0x3f800], [R236.64], !P6 ;  /* 0x3f800000ecfc7fae */ /* 0x0003e2000f121844 */
[----:B------:R-:W-:-:S04]  /*1ad80*/  IMAD.WIDE R238, R242, 0x4, R248 ;  /* 0x00000004f2ee7825 */ /* 0x000fc800078e02f8 */
[----:B------:R-:W-:Y:S01]  /*1ad90*/  IMAD.WIDE R242, R242, 0x4, R244 ;  /* 0x00000004f2f27825 */ /* 0x000fe200078e02f4 */
[----:B------:R1:W-:Y:S04]  /*1ada0*/  STL.64 [R1+0x13f0], R238 ;  /* 0x0013f0ee01007387 */ /* 0x0003e80000100a00 */
[----:B-1----:R-:W2:Y:S04]  /*1adb0*/  LDL.LU.64 R236, [R1+0x3610] ;  /* 0x0036100001ec7983 */ /* 0x002ea80000300a00 */
[----:B------:R1:W-:Y:S04]  /*1adc0*/  STL.64 [R1+0x13e8], R240 ;  /* 0x0013e8f001007387 */ /* 0x0003e80000100a00 */
[----:B------:R1:W-:Y:S04]  /*1add0*/  LDGSTS.E [R252+0x3fa00], [R238.64], !P6 ;  /* 0x3fa00000eefc7fae */ /* 0x0003e8000f121844 */
[----:B------:R1:W-:Y:S04]  /*1ade0*/  LDGSTS.E [R252+0x3fc00], [R240.64], !P6 ;  /* 0x3fc00000f0fc7fae */ /* 0x0003e8000f121844 */
[----:B------:R1:W-:Y:S04]  /*1adf0*/  LDGSTS.E [R252+0x3fe00], [R242.64], !P6 ;  /* 0x3fe00000f2fc7fae */ /* 0x0003e8000f121844 */
[----:B-1----:R-:W2:Y:S04]  /*1ae00*/  LDL.LU.64 R238, [R1+0x3608] ;  /* 0x0036080001ee7983 */ /* 0x002ea80000300a00 */
[----:B------:R1:W-:Y:S04]  /*1ae10*/  STL.64 [R1+0x13e0], R242 ;  /* 0x0013e0f201007387 */ /* 0x0003e80000100a00 */
[----:B------:R-:W2:Y:S01]  /*1ae20*/  LDL.LU.64 R240, [R1+0x3600] ;  /* 0x0036000001f07983 */ /* 0x000ea20000300a00 */
[----:B------:R-:W-:-:S03]  /*1ae30*/  ISETP.NE.U32.AND P0, PT, R0, RZ, PT ;  /* 0x000000ff0000720c */ /* 0x000fc60003f05070 */
[----:B------:R-:W0:Y:S04]  /*1ae40*/  LDGDEPBAR ;  /* 0x00000000000079af */ /* 0x000e280000000000 */
[----:B-1----:R-:W2:Y:S04]  /*1ae50*/  LDL.LU.64 R242, [R1+0x35f8] ;  /* 0x0035f80001f27983 */ /* 0x002ea80000300a00 */
[----:B------:R1:W-:Y:S04]  /*1ae60*/  STL.64 [R1+0x3750], R192 ;  /* 0x003750c001007387 */ /* 0x0003e80000100a00 */
[----:B-1----:R-:W3:Y:S04]  /*1ae70*/  LDL.64 R192, [R1+0x3b0] ;  /* 0x0003b00001c07983 */ /* 0x002ee80000100a00 */
        /* <DEDUP_REMOVED lines=14> */
[----:B------:R-:W-:Y:S04]  /*1af60*/  STL.64 [R1+0x3710], R64 ;  /* 0x0037104001007387 */ /* 0x000fe80000100a00 */
[----:B------:R-:W-:Y:S04]  /*1af70*/  STL.64 [R1+0x3708], R48 ;  /* 0x0037083001007387 */ /* 0x000fe80000100a00 */
[----:B------:R-:W-:Y:S04]  /*1af80*/  STL.64 [R1+0x3700], R32 ;  /* 0x0037002001007387 */ /* 0x000fe80000100a00 */
[----:B------:R-:W-:Y:S04]  /*1af90*/  STL.64 [R1+0x36f8], R16 ;  /* 0x0036f81001007387 */ /* 0x000fe80000100a00 */
[----:B--2---:R-:W-:Y:S04]  /*1afa0*/  STL.64 [R1+0x36f0], R242 ;  /* 0x0036f0f201007387 */ /* 0x004fe80000100a00 */
[----:B------:R1:W-:Y:S04]  /*1afb0*/  STL.64 [R1+0x36e8], R246 ;  /* 0x0036e8f601007387 */ /* 0x0003e80000100a00 */
[----:B-1----:R-:W2:Y:S01]  /*1afc0*/  LDL.64 R246, [R1+0x430] ;  /* 0x0004300001f67983 */ /* 0x002ea20000100a00 */
[----:B------:R-:W-:-:S03]  /*1afd0*/  IMAD.MOV.U32 R0, RZ, RZ, c[0x0][0x180] ;  /* 0x00006000ff007624 */ /* 0x000fc600078e00ff */
[----:B------:R-:W1:Y:S02]  /*1afe0*/  S2R R65, SR_TID.X ;  /* 0x0000000000417919 */ /* 0x000e640000002100 */
[----:B------:R-:W-:-:S04]  /*1aff0*/  IADD3 R0, R0, -0x95, RZ ;  /* 0xffffff6b00007810 */ /* 0x000fc80007ffe0ff */
[----:B------:R-:W-:Y:S02]  /*1b000*/  ISETP.GE.U32.AND P6, PT, R0, 0x7ffffeec, PT ;  /* 0x7ffffeec0000780c */ /* 0x000fe40003fc6070 */
[----:B------:R-:W4:Y:S04]  /*1b010*/  S2R R0, SR_TID.X ;  /* 0x0000000000007919 */ /* 0x000f280000002100 */
[----:B------:R1:W-:Y:S04]  /*1b020*/  STL.64 [R1+0x36e0], R248 ;  /* 0x0036e0f801007387 */ /* 0x0003e80000100a00 */
[----:B------:R-:W3:Y:S04]  /*1b030*/  LDL.64 R48, [R1+0x170] ;  /* 0x0001700001307983 */ /* 0x000ee80000100a00 */
[----:B------:R-:W3:Y:S01]  /*1b040*/  LDL.64 R32, [R1+0x130] ;  /* 0x0001300001207983 */ /* 0x000ee20000100a00 */
[----:B-1----:R-:W-:-:S03]  /*1b050*/  LOP3.LUT R65, R65, 0x7f, RZ, 0xc0, !PT ;  /* 0x0000007f41417812 */ /* 0x002fc600078ec0ff */
[----:B------:R-:W3:Y:S01]  /*1b060*/  LDL.64 R16, [R1+0xf0] ;  /* 0x0000f00001107983 */ /* 0x000ee20000100a00 */
[----:B------:R-:W-:-:S03]  /*1b070*/  SHF.L.U32 R248, R65, 0x2, RZ ;  /* 0x0000000241f87819 */ /* 0x000fc600000006ff */
[----:B------:R-:W3:Y:S04]  /*1b080*/  LDL.64 R242, [R1+0xb0] ;  /* 0x0000b00001f27983 */ /* 0x000ee80000100a00 */
[----:B------:R-:W3:Y:S04]  /*1b090*/  LDL.64 R64, [R1+0x1b0] ;  /* 0x0001b00001407983 */ /* 0x000ee80000100a00 */
[----:B------:R1:W-:Y:S01]  /*1b0a0*/  STL.64 [R1+0x36d8], R250 ;  /* 0x0036d8fa01007387 */ /* 0x0003e20000100a00 */
[----:B----4-:R-:W-:-:S03]  /*1b0b0*/  LOP3.LUT R0, R0, 0x7f, RZ, 0xc0, !PT ;  /* 0x0000007f00007812 */ /* 0x010fc600078ec0ff */
[----:B------:R4:W-:Y:S02]  /*1b0c0*/  STL.64 [R1+0x36d0], R244 ;  /* 0x0036d0f401007387 */ /* 0x0009e40000100a00 */
[----:B------:R-:W-:Y:S02]  /*1b0d0*/  IMAD.SHL.U32 R0, R0, 0x4, RZ ;  /* 0x0000000400007824 */ /* 0x000fe400078e00ff */
[----:B-1----:R-:W3:Y:S04]  /*1b0e0*/  LDL.64 R250, [R1+0x30] ;  /* 0x0000300001fa7983 */ /* 0x002ee80000100a00 */
[----:B----4-:R-:W4:Y:S01]  /*1b0f0*/  LDL.64 R244, [R1+0x3f0] ;  /* 0x0003f00001f47983 */ /* 0x010f220000100a00 */
[----:B------:R-:W-:-:S05]  /*1b100*/  IADD3 R0, R0, 0x100000, RZ ;  /* 0x0010000000007810 */ /* 0x000fca0007ffe0ff */
[----:B--2---:R1:W-:Y:S04]  /*1b110*/  LDGSTS.E [R0+-0x80000], [R246.64], P0 ;  /* 0x80000000f6007fae */ /* 0x0043e80008121844 */
[----:B-1----:R-:W2:Y:S01]  /*1b120*/  LDL.64 R246, [R1+0x70] ;  /* 0x0000700001f67983 */ /* 0x002ea20000100a00 */
[C---:B------:R-:W-:Y:S02]  /*1b130*/  IADD3 R249, R248.reuse, 0x100000, RZ ;  /* 0x00100000f8f97810 */ /* 0x040fe40007ffe0ff */
[----:B------:R-:W-:-:S03]  /*1b140*/  IADD3 R0, R248, 0x100000, RZ ;  /* 0x00100000f8007810 */ /* 0x000fc60007ffe0ff */
[----:B----4-:R1:W-:Y:S04]  /*1b150*/  LDGSTS.E [R249+-0x7f000], [R244.64], P0 ;  /* 0x81000000f4f97fae */ /* 0x0103e80008121844 */
[----:B---3--:R3:W-:Y:S01]  /*1b160*/  LDGSTS.E [R0+-0x7e000], [R192.64], P0 ;  /* 0x82000000c0007fae */ /* 0x0087e20008121844 */
[----:B-1----:R-:W-:-:S03]  /*1b170*/  IADD3 R244, R248, 0x100000, RZ ;  /* 0x00100000f8f47810 */ /* 0x002fc60007ffe0ff */
[----:B---3--:R-:W3:Y:S04]  /*1b180*/  LDL.LU.64 R192, [R1+0x3750] ;  /* 0x0037500001c07983 */ /* 0x008ee80000300a00 */
[----:B------:R1:W-:Y:S04]  /*1b190*/  LDGSTS.E [R244+-0x7d000], [R176.64], P0 ;  /* 0x83000000b0f47fae */ /* 0x0003e80008121844 */
[----:B------:R4:W-:Y:S04]  /*1b1a0*/  LDGSTS.E [R0+-0x7c000], [R160.64], P0 ;  /* 0x84000000a0007fae */ /* 0x0009e80008121844 */
[----:B------:R4:W-:Y:S04]  /*1b1b0*/  LDGSTS.E [R244+-0x7b000], [R144.64], P0 ;  /* 0x8500000090f47fae */ /* 0x0009e80008121844 */
[----:B-1----:R-:W3:Y:S04]  /*1b1c0*/  LDL.LU.64 R176, [R1+0x3748] ;  /* 0x0037480001b07983 */ /* 0x002ee80000300a00 */
[----:B----4-:R-:W4:Y:S04]  /*1b1d0*/  LDL.LU.64 R160, [R1+0x3740] ;  /* 0x0037400001a07983 */ /* 0x010f280000300a00 */
[----:B------:R-:W3:Y:S04]  /*1b1e0*/  LDL.LU.64 R144, [R1+0x3738] ;  /* 0x0037380001907983 */ /* 0x000ee80000300a00 */
[----:B------:R1:W-:Y:S04]  /*1b1f0*/  LDGSTS.E [R0+-0x7a000], [R128.64], P0 ;  /* 0x8600000080007fae */ /* 0x0003e80008121844 */
[----:B------:R1:W-:Y:S04]  /*1b200*/  LDGSTS.E [R244+-0x79000], [R112.64], P0 ;  /* 0x8700000070f47fae */ /* 0x0003e80008121844 */
[----:B------:R1:W-:Y:S04]  /*1b210*/  LDGSTS.E [R0+-0x78000], [R96.64], P0 ;  /* 0x8800000060007fae */ /* 0x0003e80008121844 */
[----:B-1----:R-:W3:Y:S04]  /*1b220*/  LDL.LU.64 R128, [R1+0x3730] ;  /* 0x0037300001807983 */ /* 0x002ee80000300a00 */
[----:B------:R-:W3:Y:S04]  /*1b230*/  LDL.LU.64 R112, [R1+0x3728] ;  /* 0x0037280001707983 */ /* 0x000ee80000300a00 */
        /* <DEDUP_REMOVED lines=13> */
[----:B--2---:R1:W-:Y:S04]  /*1b310*/  LDGSTS.E [R244+-0x71000], [R246.64], P0 ;  /* 0x8f000000f6f47fae */ /* 0x0043e80008121844 */
[----:B------:R2:W-:Y:S04]  /*1b320*/  LDGSTS.E [R0+-0x70000], [R250.64], P0 ;  /* 0x90000000fa007fae */ /* 0x0005e80008121844 */
[----:B------:R2:W-:Y:S04]  /*1b330*/  LDGSTS.E [R244+-0x6f000], [R238.64], P0 ;  /* 0x91000000eef47fae */ /* 0x0005e80008121844 */
[----:B-1----:R-:W3:Y:S04]  /*1b340*/  LDL.LU.64 R246, [R1+0x36e8] ;  /* 0x0036e80001f67983 */ /* 0x002ee80000300a00 */
[----:B------:R2:W-:Y:S04]  /*1b350*/  STL.64 [R1+0x35f8], R238 ;  /* 0x0035f8ee01007387 */ /* 0x0005e80000100a00 */
[----:B------:R1:W-:Y:S04]  /*1b360*/  STL.64 [R1+0x3600], R222 ;  /* 0x003600de01007387 */ /* 0x0003e80000100a00 */
[----:B------:R-:W-:Y:S04]  /*1b370*/  STL.64 [R1+0x3608], R206 ;  /* 0x003608ce01007387 */ /* 0x000fe80000100a00 */
[----:B------:R1:W-:Y:S04]  /*1b380*/  STL.64 [R1+0x3610], R190 ;  /* 0x003610be01007387 */ /* 0x0003e80000100a00 */
[----:B------:R-:W-:Y:S04]  /*1b390*/  STL.64 [R1+0x3618], R174 ;  /* 0x003618ae01007387 */ /* 0x000fe80000100a00 */
[----:B------:R1:W-:Y:S04]  /*1b3a0*/  STL.64 [R1+0x3620], R158 ;  /* 0x0036209e01007387 */ /* 0x0003e80000100a00 */
[----:B------:R-:W-:Y:S04]  /*1b3b0*/  STL.64 [R1+0x3628], R142 ;  /* 0x0036288e01007387 */ /* 0x000fe80000100a00 */
[----:B------:R-:W-:Y:S04]  /*1b3c0*/  STL.64 [R1+0x3630], R126 ;  /* 0x0036307e01007387 */ /* 0x000fe80000100a00 */
[----:B------:R1:W-:Y:S04]  /*1b3d0*/  STL.64 [R1+0x3638], R110 ;  /* 0x0036386e01007387 */ /* 0x0003e80000100a00 */
[----:B------:R1:W-:Y:S04]  /*1b3e0*/  STL.64 [R1+0x3640], R94 ;  /* 0x0036405e01007387 */ /* 0x0003e80000100a00 */
[----:B--2---:R-:W2:Y:S04]  /*1b3f0*/  LDL.64 R238, [R1+0x428] ;  /* 0x0004280001ee7983 */ /* 0x004ea80000100a00 */
[----:B------:R-:W4:Y:S04]  /*1b400*/  S2R R249, SR_TID.X ;  /* 0x0000000000f97919 */ /* 0x000f280000002100 */
[----:B------:R1:W-:Y:S04]  /*1b410*/  LDGSTS.E [R0+-0x6e000], [R222.64], P0 ;  /* 0x92000000de007fae */ /* 0x0003e80008121844 */
[----:B------:R4:W-:Y:S04]  /*1b420*/  LDGSTS.E [R244+-0x6d000], [R206.64], P0 ;  /* 0x93000000cef47fae */ /* 0x0009e80008121844 */
[----:B------:R4:W-:Y:S01]  /*1b430*/  LDGSTS.E [R0+-0x6c000], [R190.64], P0 ;  /* 0x94000000be007fae */ /* 0x0009e20008121844 */
[----:B-1----:R-:W-:-:S03]  /*1b440*/  IADD3 R222, R248, 0x100000, RZ ;  /* 0x00100000f8de7810 */ /* 0x002fc60007ffe0ff */
[----:B------:R-:W3:Y:S04]  /*1b450*/  LDL.64 R250, [R1+0x3a8] ;  /* 0x0003a80001fa7983 */ /* 0x000ee80000100a00 */
[----:B------:R1:W-:Y:S01]  /*1b460*/  LDGSTS.E [R222+-0x6b000], [R174.64], P0 ;  /* 0x95000000aede7fae */ /* 0x0003e20008121844 */
[----:B----4-:R-:W-:-:S03]  /*1b470*/  IADD3 R190, R248, 0x100000, RZ ;  /* 0x00100000f8be7810 */ /* 0x010fc60007ffe0ff */
[----:B------:R4:W-:Y:S01]  /*1b480*/  LDGSTS.E [R0+-0x6a000], [R158.64], P0 ;  /* 0x960000009e007fae */ /* 0x0009e20008121844 */
[----:B------:R-:W-:-:S03]  /*1b490*/  LOP3.LUT R249, R249, 0x7f, RZ, 0xc0, !PT ;  /* 0x0000007ff9f97812 */ /* 0x000fc600078ec0ff */
[----:B------:R1:W-:Y:S04]  /*1b4a0*/  LDGSTS.E [R190+-0x69000], [R142.64], P0 ;  /* 0x970000008ebe7fae */ /* 0x0003e80008121844 */
[----:B------:R1:W-:Y:S01]  /*1b4b0*/  LDGSTS.E [R0+-0x68000], [R126.64], P0 ;  /* 0x980000007e007fae */ /* 0x0003e20008121844 */
[----:B----4-:R-:W-:-:S03]  /*1b4c0*/  IADD3 R158, R248, 0x100000, RZ ;  /* 0x00100000f89e7810 */ /* 0x010fc60007ffe0ff */
[----:B------:R-:W4:Y:S04]  /*1b4d0*/  LDL.64 R244, [R1+0x368] ;  /* 0x0003680001f47983 */ /* 0x000f280000100a00 */
[----:B------:R1:W-:Y:S04]  /*1b4e0*/  LDGSTS.E [R158+-0x67000], [R110.64], P0 ;  /* 0x990000006e9e7fae */ /* 0x0003e80008121844 */
[----:B------:R1:W-:Y:S02]  /*1b4f0*/  LDGSTS.E [R0+-0x66000], [R94.64], P0 ;  /* 0x9a0000005e007fae */ /* 0x0003e40008121844 */
[----:B-1----:R-:W-:-:S02]  /*1b500*/  IMAD.SHL.U32 R111, R249, 0x4, RZ ;  /* 0x00000004f96f7824 */ /* 0x002fc400078e00ff */
[----:B------:R-:W3:Y:S03]  /*1b510*/  LDL.64 R248, [R1+0x3e8] ;  /* 0x0003e80001f87983 */ /* 0x000ee60000100a00 */
[C---:B------:R-:W-:Y:S02]  /*1b520*/  IADD3 R110, R111.reuse, 0x100000, RZ ;  /* 0x001000006f6e7810 */ /* 0x040fe40007ffe0ff */
[C---:B------:R-:W-:Y:S02]  /*1b530*/  IADD3 R0, R111.reuse, 0x100000, RZ ;  /* 0x001000006f007810 */ /* 0x040fe40007ffe0ff */
[C---:B------:R-:W-:Y:S01]  /*1b540*/  IADD3 R94, R111.reuse, 0x100000, RZ ;  /* 0x001000006f5e7810 */ /* 0x040fe20007ffe0ff */
[----:B------:R1:W-:Y:S04]  /*1b550*/  LDGSTS.E [R110+-0x65000], [R78.64], P0 ;  /* 0x9b0000004e6e7fae */ /* 0x0003e80008121844 */
[----:B------:R1:W-:Y:S04]  /*1b560*/  STL.64 [R1+0x3648], R78 ;  /* 0x0036484e01007387 */ /* 0x0003e80000100a00 */
[----:B------:R1:W-:Y:S04]  /*1b570*/  LDGSTS.E [R0+-0x64000], [R62.64], P0 ;  /* 0x9c0000003e007fae */ /* 0x0003e80008121844 */
[----:B------:R1:W-:Y:S04]  /*1b580*/  STL.64 [R1+0x3650], R62 ;  /* 0x0036503e01007387 */ /* 0x0003e80000100a00 */
[----:B------:R1:W-:Y:S04]  /*1b590*/  LDGSTS.E [R94+-0x63000], [R46.64], P0 ;  /* 0x9d0000002e5e7fae */ /* 0x0003e80008121844 */
[----:B-1----:R-:W4:Y:S04]  /*1b5a0*/  LDL.64 R78, [R1+0x268] ;  /* 0x00026800014e7983 */ /* 0x002f280000100a00 */
[----:B------:R-:W4:Y:S04]  /*1b5b0*/  LDL.64 R62, [R1+0x2a8] ;  /* 0x0002a800013e7983 */ /* 0x000f280000100a00 */
[----:B------:R-:W4:Y:S04]  /*1b5c0*/  LDL.64 R94, [R1+0x228] ;  /* 0x00022800015e7983 */ /* 0x000f280000100a00 */
[----:B------:R-:W4:Y:S04]  /*1b5d0*/  LDL.64 R126, [R1+0x1e8] ;  /* 0x0001e800017e7983 */ /* 0x000f280000100a00 */
[----:B------:R-:W4:Y:S04]  /*1b5e0*/  LDL.64 R142, [R1+0x1a8] ;  /* 0x0001a800018e7983 */ /* 0x000f280000100a00 */
[----:B------:R-:W4:Y:S04]  /*1b5f0*/  LDL.64 R158, [R1+0x168] ;  /* 0x00016800019e7983 */ /* 0x000f280000100a00 */
[----:B------:R1:W-:Y:S01]  /*1b600*/  STL.64 [R1+0x3658], R46 ;  /* 0x0036582e01007387 */ /* 0x0003e20000100a00 */
[----:B------:R-:W-:-:S03]  /*1b610*/  LOP3.LUT R110, R111, 0x10, RZ, 0x3c, !PT ;  /* 0x000000106f6e7812 */ /* 0x000fc600078e3cff */
[----:B------:R1:W-:Y:S01]  /*1b620*/  LDGSTS.E [R0+-0x62000], [R30.64], P0 ;  /* 0x9e0000001e007fae */ /* 0x0003e20008121844 */
[----:B------:R-:W-:-:S05]  /*1b630*/  IADD3 R174, R111, 0x100000, RZ ;  /* 0x001000006fae7810 */ /* 0x000fca0007ffe0ff */
[----:B------:R1:W-:Y:S04]  /*1b640*/  LDGSTS.E [R174+-0x61000], [R14.64], P0 ;  /* 0x9f0000000eae7fae */ /* 0x0003e80008121844 */
[----:B-1----:R-:W4:Y:S04]  /*1b650*/  LDL.64 R46, [R1+0x2e8] ;  /* 0x0002e800012e7983 */ /* 0x002f280000100a00 */
[----:B------:R1:W-:Y:S01]  /*1b660*/  STL.64 [R1+0x3660], R30 ;  /* 0x0036601e01007387 */ /* 0x0003e20000100a00 */
[----:B------:R-:W-:-:S03]  /*1b670*/  IADD3 R0, R110, 0x100000, RZ ;  /* 0x001000006e007810 */ /* 0x000fc60007ffe0ff */
[----:B------:R-:W4:Y:S04]  /*1b680*/  LDL.64 R174, [R1+0x128] ;  /* 0x0001280001ae7983 */ /* 0x000f280000100a00 */
[----:B------:R-:W4:Y:S04]  /*1b690*/  LDL.64 R190, [R1+0xe8] ;  /* 0x0000e80001be7983 */ /* 0x000f280000100a00 */
[----:B-1----:R-:W4:Y:S04]  /*1b6a0*/  LDL.64 R30, [R1+0x328] ;  /* 0x00032800011e7983 */ /* 0x002f280000100a00 */
[----:B------:R-:W4:Y:S04]  /*1b6b0*/  LDL.64 R206, [R1+0xa8] ;  /* 0x0000a80001ce7983 */ /* 0x000f280000100a00 */
[----:B------:R1:W-:Y:S04]  /*1b6c0*/  STL.64 [R1+0x3668], R14 ;  /* 0x0036680e01007387 */ /* 0x0003e80000100a00 */
[----:B------:R-:W4:Y:S04]  /*1b6d0*/  LDL.64 R222, [R1+0x68] ;  /* 0x0000680001de7983 */ /* 0x000f280000100a00 */
[----:B--2---:R2:W-:Y:S04]  /*1b6e0*/  LDGSTS.E [R0+-0x7fe00], [R238.64], P0 ;  /* 0x80200000ee007fae */ /* 0x0045e80008121844 */
[----:B--2---:R-:W2:Y:S01]  /*1b6f0*/  LDL.64 R238, [R1+0x28] ;  /* 0x0000280001ee7983 */ /* 0x004ea20000100a00 */
[----:B-1----:R-:W-:-:S02]  /*1b700*/  IADD3 R15, R110, 0x100000, RZ ;  /* 0x001000006e0f7810 */ /* 0x002fc40007ffe0ff */
[----:B------:R-:W-:-:S03]  /*1b710*/  IADD3 R14, R110, 0x100000, RZ ;  /* 0x001000006e0e7810 */ /* 0x000fc60007ffe0ff */
[----:B---3--:R1:W-:Y:S04]  /*1b720*/  LDGSTS.E [R15+-0x7ee00], [R248.64], P0 ;  /* 0x81200000f80f7fae */ /* 0x0083e80008121844 */
[----:B------:R3:W-:Y:S04]  /*1b730*/  LDGSTS.E [R0+-0x7de00], [R250.64], P0 ;  /* 0x82200000fa007fae */ /* 0x0007e80008121844 */
[----:B----4-:R4:W-:Y:S04]  /*1b740*/  LDGSTS.E [R14+-0x7ce00], [R244.64], P0 ;  /* 0x83200000f40e7fae */ /* 0x0109e80008121844 */
[----:B-1----:R-:W2:Y:S04]  /*1b750*/  LDL.LU.64 R248, [R1+0x36e0] ;  /* 0x0036e00001f87983 */ /* 0x002ea80000300a00 */
[----:B---3--:R-:W3:Y:S04]  /*1b760*/  LDL.LU.64 R250, [R1+0x36d8] ;  /* 0x0036d80001fa7983 */ /* 0x008ee80000300a00 */
[----:B----4-:R-:W4:Y:S04]  /*1b770*/  LDL.LU.64 R244, [R1+0x36d0] ;  /* 0x0036d00001f47983 */ /* 0x010f280000300a00 */
[----:B------:R-:W-:Y:S04]  /*1b780*/  STL.64 [R1+0x3670], R236 ;  /* 0x003670ec01007387 */ /* 0x000fe80000100a00 */
[----:B------:R-:W-:Y:S04]  /*1b790*/  STL.64 [R1+0x3678], R220 ;  /* 0x003678dc01007387 */ /* 0x000fe80000100a00 */
[----:B------:R-:W-:Y:S04]  /*1b7a0*/  STL.64 [R1+0x3680], R204 ;  /* 0x003680cc01007387 */ /* 0x000fe80000100a00 */
[----:B------:R1:W-:Y:S04]  /*1b7b0*/  STL.64 [R1+0x3688], R188 ;  /* 0x003688bc01007387 */ /* 0x0003e80000100a00 */
[----:B------:R1:W-:Y:S04]  /*1b7c0*/  STL.64 [R1+0x3690], R172 ;  /* 0x003690ac01007387 */ /* 0x0003e80000100a00 */
[----:B------:R-:W-:Y:S04]  /*1b7d0*/  STL.64 [R1+0x3698], R156 ;  /* 0x0036989c01007387 */ /* 0x000fe80000100a00 */
[----:B------:R-:W-:Y:S04]  /*1b7e0*/  STL.64 [R1+0x36a0], R140 ;  /* 0x0036a08c01007387 */ /* 0x000fe80000100a00 */
[----:B------:R-:W-:Y:S04]  /*1b7f0*/  STL.64 [R1+0x36a8], R124 ;  /* 0x0036a87c01007387 */ /* 0x000fe80000100a00 */
[----:B------:R1:W-:Y:S04]  /*1b800*/  LDGSTS.E [R0+-0x7be00], [R30.64], P0 ;  /* 0x842000001e007fae */ /* 0x0003e80008121844 */
        /* <DEDUP_REMOVED lines=11> */
[----:B--2---:R2:W-:Y:S04]  /*1b8c0*/  LDGSTS.E [R0+-0x6fe00], [R238.64], P0 ;  /* 0x90200000ee007fae */ /* 0x0045e80008121844 */
[----:B------:R1:W-:Y:S04]  /*1b8d0*/  LDGSTS.E [R14+-0x6ee00], [R236.64], P0 ;  /* 0x91200000ec0e7fae */ /* 0x0003e80008121844 */
[----:B------:R1:W-:Y:S04]  /*1b8e0*/  LDGSTS.E [R0+-0x6de00], [R220.64], P0 ;  /* 0x92200000dc007fae */ /* 0x0003e80008121844 */
[----:B--2---:R-:W2:Y:S04]  /*1b8f0*/  LDL.64 R238, [R1+0x420] ;  /* 0x0004200001ee7983 */ /* 0x004ea80000100a00 */
[----:B------:R1:W-:Y:S04]  /*1b900*/  LDGSTS.E [R14+-0x6ce00], [R204.64], P0 ;  /* 0x93200000cc0e7fae */ /* 0x0003e80008121844 */
[----:B------:R1:W-:Y:S04]  /*1b910*/  LDGSTS.E [R0+-0x6be00], [R188.64], P0 ;  /* 0x94200000bc007fae */ /* 0x0003e80008121844 */
[----:B------:R3:W-:Y:S04]  /*1b920*/  LDGSTS.E [R14+-0x6ae00], [R172.64], P0 ;  /* 0x95200000ac0e7fae */ /* 0x0007e80008121844 */
[----:B------:R2:W-:Y:S04]  /*1b930*/  LDGSTS.E [R0+-0x69e00], [R156.64], P0 ;  /* 0x962000009c007fae */ /* 0x0005e80008121844 */
[----:B-1----:R-:W4:Y:S04]  /*1b940*/  LDL.64 R188, [R1+0x3e0] ;  /* 0x0003e00001bc7983 */ /* 0x002f280000100a00 */
[----:B------:R-:W-:Y:S04]  /*1b950*/  STL.64 [R1+0x36b0], R108 ;  /* 0x0036b06c01007387 */ /* 0x000fe80000100a00 */
[----:B------:R-:W-:Y:S04]  /*1b960*/  STL.64 [R1+0x36b8], R92 ;  /* 0x0036b85c01007387 */ /* 0x000fe80000100a00 */
[----:B------:R3:W-:Y:S04]  /*1b970*/  LDGSTS.E [R14+-0x68e00], [R140.64], P0 ;  /* 0x972000008c0e7fae */ /* 0x0007e80008121844 */
[----:B------:R-:W4:Y:S01]  /*1b980*/  LDL.64 R204, [R1+0x3a0] ;  /* 0x0003a00001cc7983 */ /* 0x000f220000100a00 */
[----:B------:R-:W-:-:S03]  /*1b990*/  LOP3.LUT R222, R111, 0x20, RZ, 0x3c, !PT ;  /* 0x000000206fde7812 */ /* 0x000fc600078e3cff */
[----:B------:R1:W-:Y:S04]  /*1b9a0*/  LDGSTS.E [R0+-0x67e00], [R124.64], P0 ;  /* 0x982000007c007fae */ /* 0x0003e80008121844 */
[----:B------:R-:W4:Y:S04]  /*1b9b0*/  LDL.64 R220, [R1+0x360] ;  /* 0x0003600001dc7983 */ /* 0x000f280000100a00 */
[----:B------:R3:W-:Y:S04]  /*1b9c0*/  LDGSTS.E [R14+-0x66e00], [R108.64], P0 ;  /* 0x992000006c0e7fae */ /* 0x0007e80008121844 */
[----:B------:R-:W4:Y:S04]  /*1b9d0*/  LDL.64 R236, [R1+0x320] ;  /* 0x0003200001ec7983 */ /* 0x000f280000100a00 */
[----:B------:R1:W-:Y:S04]  /*1b9e0*/  LDGSTS.E [R0+-0x65e00], [R92.64], P0 ;  /* 0x9a2000005c007fae */ /* 0x0003e80008121844 */
[----:B------:R-:W4:Y:S04]  /*1b9f0*/  LDL.64 R30, [R1+0x2e0] ;  /* 0x0002e000011e7983 */ /* 0x000f280000100a00 */
[----:B------:R3:W-:Y:S04]  /*1ba00*/  LDGSTS.E [R14+-0x64e00], [R76.64], P0 ;  /* 0x9b2000004c0e7fae */ /* 0x0007e80008121844 */
[----:B------:R-:W4:Y:S04]  /*1ba10*/  LDL.64 R46, [R1+0x2a0] ;  /* 0x0002a000012e7983 */ /* 0x000f280000100a00 */
[----:B------:R-:W4:Y:S04]  /*1ba20*/  LDL.64 R62, [R1+0x260] ;  /* 0x00026000013e7983 */ /* 0x000f280000100a00 */
[----:B------:R-:W4:Y:S04]  /*1ba30*/  LDL.64 R78, [R1+0x220] ;  /* 0x00022000014e7983 */ /* 0x000f280000100a00 */
[----:B------:R-:W-:Y:S04]  /*1ba40*/  STL.64 [R1+0x36c0], R76 ;  /* 0x0036c04c01007387 */ /* 0x000fe80000100a00 */
[----:B------:R1:W-:Y:S04]  /*1ba50*/  LDGSTS.E [R0+-0x63e00], [R60.64], P0 ;  /* 0x9c2000003c007fae */ /* 0x0003e80008121844 */
[----:B------:R1:W-:Y:S04]  /*1ba60*/  STL.64 [R1+0x36c8], R60 ;  /* 0x0036c83c01007387 */ /* 0x0003e80000100a00 */
[----:B------:R1:W-:Y:S04]  /*1ba70*/  LDGSTS.E [R15+-0x62e00], [R44.64], P0 ;  /* 0x9d2000002c0f7fae */ /* 0x0003e80008121844 */
[----:B------:R-:W4:Y:S04]  /*1ba80*/  LDL.64 R94, [R1+0x1e0] ;  /* 0x0001e000015e7983 */ /* 0x000f280000100a00 */
[----:B------:R3:W-:Y:S04]  /*1ba90*/  LDGSTS.E [R14+-0x61e00], [R28.64], P0 ;  /* 0x9e2000001c0e7fae */ /* 0x0007e80008121844 */
[----:B------:R-:W4:Y:S04]  /*1baa0*/  LDL.64 R126, [R1+0x1a0] ;  /* 0x0001a000017e7983 */ /* 0x000f280000100a00 */
[----:B------:R-:W4:Y:S01]  /*1bab0*/  LDL.64 R142, [R1+0x160] ;  /* 0x00016000018e7983 */ /* 0x000f220000100a00 */
[----:B---3--:R-:W-:-:S03]  /*1bac0*/  IADD3 R14, R222, 0x100000, RZ ;  /* 0x00100000de0e7810 */ /* 0x008fc60007ffe0ff */
[----:B------:R-:W3:Y:S04]  /*1bad0*/  LDL.64 R158, [R1+0x120] ;  /* 0x00012000019e7983 */ /* 0x000ee80000100a00 */
[----:B------:R-:W3:Y:S04]  /*1bae0*/  LDL.64 R174, [R1+0xe0] ;  /* 0x0000e00001ae7983 */ /* 0x000ee80000100a00 */
[----:B------:R-:W3:Y:S04]  /*1baf0*/  LDL.64 R190, [R1+0xa0] ;  /* 0x0000a00001be7983 */ /* 0x000ee80000100a00 */
[----:B------:R1:W-:Y:S04]  /*1bb00*/  LDGSTS.E [R0+-0x60e00], [R12.64], P0 ;  /* 0x9f2000000c007fae */ /* 0x0003e80008121844 */
[----:B------:R-:W3:Y:S04]  /*1bb10*/  LDL.64 R206, [R1+0x60] ;  /* 0x0000600001ce7983 */ /* 0x000ee80000100a00 */
[----:B------:R-:W3:Y:S04]  /*1bb20*/  LDL.64 R172, [R1+0x3d0] ;  /* 0x0003d00001ac7983 */ /* 0x000ee80000100a00 */
[----:B--2---:R2:W-:Y:S04]  /*1bb30*/  LDGSTS.E [R14+-0x7fc00], [R238.64], P0 ;  /* 0x80400000ee0e7fae */ /* 0x0045e80008121844 */
[----:B--2---:R-:W2:Y:S01]  /*1bb40*/  LDL.64 R238, [R1+0x20] ;  /* 0x0000200001ee7983 */ /* 0x004ea20000100a00 */
[----:B-1----:R-:W-:-:S05]  /*1bb50*/  IADD3 R0, R222, 0x100000, RZ ;  /* 0x00100000de007810 */ /* 0x002fca0007ffe0ff */
[----:B----4-:R1:W-:Y:S04]  /*1bb60*/  LDGSTS.E [R0+-0x7ec00], [R188.64], P0 ;  /* 0x81400000bc007fae */ /* 0x0103e80008121844 */
[----:B-1----:R-:W4:Y:S04]  /*1bb70*/  LDL.64 R188, [R1+0x3d8] ;  /* 0x0003d80001bc7983 */ /* 0x002f280000100a00 */
[----:B------:R1:W-:Y:S04]  /*1bb80*/  LDGSTS.E [R14+-0x7dc00], [R204.64], P0 ;  /* 0x82400000cc0e7fae */ /* 0x0003e80008121844 */
[----:B------:R1:W-:Y:S04]  /*1bb90*/  LDGSTS.E [R0+-0x7cc00], [R220.64], P0 ;  /* 0x83400000dc007fae */ /* 0x0003e80008121844 */
[----:B-1----:R-:W4:Y:S04]  /*1bba0*/  LDL.64 R204, [R1+0x398] ;  /* 0x0003980001cc7983 */ /* 0x002f280000100a00 */
[----:B------:R1:W-:Y:S04]  /*1bbb0*/  LDGSTS.E [R14+-0x7bc00], [R236.64], P0 ;  /* 0x84400000ec0e7fae */ /* 0x0003e80008121844 */
[----:B------:R-:W4:Y:S04]  /*1bbc0*/  LDL.64 R220, [R1+0x358] ;  /* 0x0003580001dc7983 */ /* 0x000f280000100a00 */
[----:B------:R1:W-:Y:S04]  /*1bbd0*/  LDGSTS.E [R0+-0x7ac00], [R30.64], P0 ;  /* 0x854000001e007fae */ /* 0x0003e80008121844 */
[----:B-1----:R-:W4:Y:S04]  /*1bbe0*/  LDL.64 R236, [R1+0x318] ;  /* 0x0003180001ec7983 */ /* 0x002f280000100a00 */
[----:B------:R1:W-:Y:S04]  /*1bbf0*/  LDGSTS.E [R14+-0x79c00], [R46.64], P0 ;  /* 0x864000002e0e7fae */ /* 0x0003e80008121844 */
[----:B------:R1:W-:Y:S04]  /*1bc00*/  LDGSTS.E [R0+-0x78c00], [R62.64], P0 ;  /* 0x874000003e007fae */ /* 0x0003e80008121844 */
[----:B------:R1:W-:Y:S04]  /*1bc10*/  LDGSTS.E [R14+-0x77c00], [R78.64], P0 ;  /* 0x884000004e0e7fae */ /* 0x0003e80008121844 */
[----:B------:R-:W4:Y:S04]  /*1bc20*/  LDL.64 R30, [R1+0x2d8] ;  /* 0x0002d800011e7983 */ /* 0x000f280000100a00 */
[----:B-1----:R-:W4:Y:S04]  /*1bc30*/  LDL.64 R46, [R1+0x298] ;  /* 0x00029800012e7983 */ /* 0x002f280000100a00 */
[----:B------:R-:W4:Y:S04]  /*1bc40*/  LDL.64 R62, [R1+0x258] ;  /* 0x00025800013e7983 */ /* 0x000f280000100a00 */
[----:B------:R-:W4:Y:S04]  /*1bc50*/  LDL.64 R78, [R1+0x218] ;  /* 0x00021800014e7983 */ /* 0x000f280000100a00 */
[----:B------:R1:W-:Y:S04]  /*1bc60*/  LDGSTS.E [R0+-0x76c00], [R94.64], P0 ;  /* 0x894000005e007fae */ /* 0x0003e80008121844 */
[----:B------:R3:W-:Y:S04]  /*1bc70*/  LDGSTS.E [R14+-0x75c00], [R126.64], P0 ;  /* 0x8a4000007e0e7fae */ /* 0x0007e80008121844 */
[----:B------:R3:W-:Y:S04]  /*1bc80*/  LDGSTS.E [R0+-0x74c00], [R142.64], P0 ;  /* 0x8b4000008e007fae */ /* 0x0007e80008121844 */
[----:B-1----:R-:W4:Y:S04]  /*1bc90*/  LDL.64 R94, [R1+0x1d8] ;  /* 0x0001d800015e7983 */ /* 0x002f280000100a00 */
[----:B---3--:R1:W-:Y:S04]  /*1bca0*/  LDGSTS.E [R14+-0x73c00], [R158.64], P0 ;  /* 0x8c4000009e0e7fae */ /* 0x0083e80008121844 */
[----:B------:R3:W-:Y:S04]  /*1bcb0*/  LDGSTS.E [R0+-0x72c00], [R174.64], P0 ;  /* 0x8d400000ae007fae */ /* 0x0007e80008121844 */
[----:B------:R1:W-:Y:S04]  /*1bcc0*/  LDGSTS.E [R14+-0x71c00], [R190.64], P0 ;  /* 0x8e400000be0e7fae */ /* 0x0003e80008121844 */
[----:B------:R-:W4:Y:S04]  /*1bcd0*/  LDL.64 R126, [R1+0x198] ;  /* 0x00019800017e7983 */ /* 0x000f280000100a00 */
[----:B------:R3:W-:Y:S04]  /*1bce0*/  LDGSTS.E [R0+-0x70c00], [R206.64], P0 ;  /* 0x8f400000ce007fae */ /* 0x0007e80008121844 */
[----:B------:R-:W4:Y:S04]  /*1bcf0*/  LDL.64 R142, [R1+0x158] ;  /* 0x00015800018e7983 */ /* 0x000f280000100a00 */
[----:B-1----:R-:W4:Y:S04]  /*1bd00*/  LDL.64 R158, [R1+0x118] ;  /* 0x00011800019e7983 */ /* 0x002f280000100a00 */
[----:B---3--:R-:W3:Y:S04]  /*1bd10*/  LDL.64 R174, [R1+0xd8] ;  /* 0x0000d80001ae7983 */ /* 0x008ee80000100a00 */
[----:B------:R-:W3:Y:S04]  /*1bd20*/  LDL.64 R190, [R1+0x98] ;  /* 0x0000980001be7983 */ /* 0x000ee80000100a00 */
[----:B------:R-:W3:Y:S04]  /*1bd30*/  LDL.64 R206, [R1+0x58] ;  /* 0x0000580001ce7983 */ /* 0x000ee80000100a00 */
[----:B--2---:R1:W-:Y:S04]  /*1bd40*/  LDGSTS.E [R14+-0x6fc00], [R238.64], P0 ;  /* 0x90400000ee0e7fae */ /* 0x0043e80008121844 */
[----:B------:R2:W-:Y:S04]  /*1bd50*/  LDGSTS.E [R0+-0x6ec00], [R234.64], P0 ;  /* 0x91400000ea007fae */ /* 0x0005e80008121844 */
[----:B------:R2:W-:Y:S04]  /*1bd60*/  LDGSTS.E [R14+-0x6dc00], [R218.64], P0 ;  /* 0x92400000da0e7fae */ /* 0x0005e80008121844 */
[----:B-1----:R-:W3:Y:S04]  /*1bd70*/  LDL.64 R238, [R1+0x418] ;  /* 0x0004180001ee7983 */ /* 0x002ee80000100a00 */
[----:B------:R1:W-:Y:S04]  /*1bd80*/  LDGSTS.E [R0+-0x6cc00], [R202.64], P0 ;  /* 0x93400000ca007fae */ /* 0x0003e80008121844 */
[----:B------:R2:W-:Y:S04]  /*1bd90*/  LDGSTS.E [R14+-0x6bc00], [R186.64], P0 ;  /* 0x94400000ba0e7fae */ /* 0x0005e80008121844 */
[----:B------:R1:W-:Y:S04]  /*1bda0*/  LDGSTS.E [R0+-0x6ac00], [R170.64], P0 ;  /* 0x95400000aa007fae */ /* 0x0003e80008121844 */
[----:B------:R2:W-:Y:S04]  /*1bdb0*/  LDGSTS.E [R14+-0x69c00], [R154.64], P0 ;  /* 0x964000009a0e7fae */ /* 0x0005e80008121844 */
[----:B------:R1:W-:Y:S01]  /*1bdc0*/  LDGSTS.E [R0+-0x68c00], [R138.64], P0 ;  /* 0x974000008a007fae */ /* 0x0003e20008121844 */
[----:B------:R-:W-:-:S03]  /*1bdd0*/  LOP3.LUT R15, R111, 0x30, RZ, 0x3c, !PT ;  /* 0x000000306f0f7812 */ /* 0x000fc600078e3cff */
[----:B------:R2:W-:Y:S04]  /*1bde0*/  LDGSTS.E [R14+-0x67c00], [R122.64], P0 ;  /* 0x984000007a0e7fae */ /* 0x0005e80008121844 */
[----:B------:R1:W-:Y:S04]  /*1bdf0*/  LDGSTS.E [R0+-0x66c00], [R106.64], P0 ;  /* 0x994000006a007fae */ /* 0x0003e80008121844 */
[----:B------:R2:W-:Y:S04]  /*1be00*/  LDGSTS.E [R14+-0x65c00], [R90.64], P0 ;  /* 0x9a4000005a0e7fae */ /* 0x0005e80008121844 */
[----:B------:R1:W-:Y:S04]  /*1be10*/  LDGSTS.E [R0+-0x64c00], [R74.64], P0 ;  /* 0x9b4000004a007fae */ /* 0x0003e80008121844 */
[----:B------:R2:W-:Y:S04]  /*1be20*/  LDGSTS.E [R14+-0x63c00], [R58.64], P0 ;  /* 0x9c4000003a0e7fae */ /* 0x0005e80008121844 */
[----:B------:R1:W-:Y:S04]  /*1be30*/  LDGSTS.E [R0+-0x62c00], [R42.64], P0 ;  /* 0x9d4000002a007fae */ /* 0x0003e80008121844 */
[----:B------:R2:W-:Y:S04]  /*1be40*/  LDGSTS.E [R14+-0x61c00], [R26.64], P0 ;  /* 0x9e4000001a0e7fae */ /* 0x0005e80008121844 */
[----:B------:R1:W-:Y:S01]  /*1be50*/  LDGSTS.E [R0+-0x60c00], [R10.64], P0 ;  /* 0x9f4000000a007fae */ /* 0x0003e20008121844 */
[----:B--2---:R-:W-:-:S02]  /*1be60*/  IADD3 R14, R15, 0x100000, RZ ;  /* 0x001000000f0e7810 */ /* 0x004fc40007ffe0ff */
[----:B-1----:R-:W-:-:S03]  /*1be70*/  IADD3 R0, R15, 0x100000, RZ ;  /* 0x001000000f007810 */ /* 0x002fc60007ffe0ff */
[----:B---3--:R1:W-:Y:S04]  /*1be80*/  LDGSTS.E [R14+-0x7fa00], [R238.64], P0 ;  /* 0x80600000ee0e7fae */ /* 0x0083e80008121844 */
[----:B----4-:R2:W-:Y:S04]  /*1be90*/  LDGSTS.E [R0+-0x7ea00], [R188.64], P0 ;  /* 0x81600000bc007fae */ /* 0x0105e80008121844 */
[----:B------:R3:W-:Y:S04]  /*1bea0*/  LDGSTS.E [R14+-0x7da00], [R204.64], P0 ;  /* 0x82600000cc0e7fae */ /* 0x0007e80008121844 */
[----:B-1----:R-:W4:Y:S04]  /*1beb0*/  LDL.64 R238, [R1+0x18] ;  /* 0x0000180001ee7983 */ /* 0x002f280000100a00 */
        /* <DEDUP_REMOVED lines=13> */
[----:B--2---:R-:W2:Y:S04]  /*1bf90*/  LDL.64 R188, [R1+0x390] ;  /* 0x0003900001bc7983 */ /* 0x004ea80000100a00 */
[----:B---3--:R-:W3:Y:S04]  /*1bfa0*/  LDL.64 R204, [R1+0x350] ;  /* 0x0003500001cc7983 */ /* 0x008ee80000100a00 */
[----:B-1----:R-:W2:Y:S04]  /*1bfb0*/  LDL.64 R206, [R1+0x410] ;  /* 0x0004100001ce7983 */ /* 0x002ea80000100a00 */
[----:B------:R-:W2:Y:S04]  /*1bfc0*/  LDL.64 R220, [R1+0x310] ;  /* 0x0003100001dc7983 */ /* 0x000ea80000100a00 */
[----:B------:R-:W2:Y:S04]  /*1bfd0*/  LDL.64 R236, [R1+0x2d0] ;  /* 0x0002d00001ec7983 */ /* 0x000ea80000100a00 */
[----:B------:R-:W3:Y:S04]  /*1bfe0*/  LDL.64 R30, [R1+0x290] ;  /* 0x00029000011e7983 */ /* 0x000ee80000100a00 */
        /* <DEDUP_REMOVED lines=9> */
[----:B----4-:R1:W-:Y:S04]  /*1c080*/  LDGSTS.E [R14+-0x6fa00], [R238.64], P0 ;  /* 0x90600000ee0e7fae */ /* 0x0103e80008121844 */
[----:B------:R4:W-:Y:S04]  /*1c090*/  LDGSTS.E [R0+-0x6ea00], [R232.64], P0 ;  /* 0x91600000e8007fae */ /* 0x0009e80008121844 */
[----:B------:R1:W-:Y:S04]  /*1c0a0*/  LDGSTS.E [R14+-0x6da00], [R216.64], P0 ;  /* 0x92600000d80e7fae */ /* 0x0003e80008121844 */
[----:B------:R4:W-:Y:S04]  /*1c0b0*/  LDGSTS.E [R0+-0x6ca00], [R200.64], P0 ;  /* 0x93600000c8007fae */ /* 0x0009e80008121844 */
[----:B------:R1:W-:Y:S04]  /*1c0c0*/  LDGSTS.E [R14+-0x6ba00], [R184.64], P0 ;  /* 0x94600000b80e7fae */ /* 0x0003e80008121844 */
[----:B------:R4:W-:Y:S04]  /*1c0d0*/  LDGSTS.E [R0+-0x6aa00], [R168.64], P0 ;  /* 0x95600000a8007fae */ /* 0x0009e80008121844 */
[----:B------:R4:W-:Y:S04]  /*1c0e0*/  LDGSTS.E [R14+-0x69a00], [R152.64], P0 ;  /* 0x96600000980e7fae */ /* 0x0009e80008121844 */
[----:B------:R2:W-:Y:S01]  /*1c0f0*/  LDGSTS.E [R0+-0x68a00], [R136.64], P0 ;  /* 0x9760000088007fae */ /* 0x0005e20008121844 */
[----:B-1----:R-:W-:-:S03]  /*1c100*/  LOP3.LUT R239, R111, 0x40, RZ, 0x3c, !PT ;  /* 0x000000406fef7812 */ /* 0x002fc600078e3cff */
        /* <DEDUP_REMOVED lines=8> */
[----:B----4-:R-:W-:-:S05]  /*1c190*/  IADD3 R14, R239, 0x100000, RZ ;  /* 0x00100000ef0e7810 */ /* 0x010fca0007ffe0ff */
[----:B--2---:R2:W-:Y:S04]  /*1c1a0*/  LDGSTS.E [R14+-0x7f800], [R206.64], P0 ;  /* 0x80800000ce0e7fae */ /* 0x0045e80008121844 */
[----:B--2---:R-:W2:Y:S01]  /*1c1b0*/  LDL.64 R206, [R1+0x10] ;  /* 0x0000100001ce7983 */ /* 0x004ea20000100a00 */
[----:B-1----:R-:W-:-:S05]  /*1c1c0*/  IADD3 R0, R239, 0x100000, RZ ;  /* 0x00100000ef007810 */ /* 0x002fca0007ffe0ff */
[----:B------:R1:W-:Y:S04]  /*1c1d0*/  LDGSTS.E [R0+-0x7e800], [R172.64], P0 ;  /* 0x81800000ac007fae */ /* 0x0003e80008121844 */
[----:B------:R4:W-:Y:S04]  /*1c1e0*/  LDGSTS.E [R14+-0x7d800], [R188.64], P0 ;  /* 0x82800000bc0e7fae */ /* 0x0009e80008121844 */
[----:B---3--:R3:W-:Y:S04]  /*1c1f0*/  LDGSTS.E [R0+-0x7c800], [R204.64], P0 ;  /* 0x83800000cc007fae */ /* 0x0087e80008121844 */
        /* <DEDUP_REMOVED lines=12> */
[----:B-1----:R-:W2:Y:S04]  /*1c2c0*/  LDL.64 R172, [R1+0x3c8] ;  /* 0x0003c80001ac7983 */ /* 0x002ea80000100a00 */
[----:B----4-:R-:W4:Y:S01]  /*1c2d0*/  LDL.64 R188, [R1+0x388] ;  /* 0x0003880001bc7983 */ /* 0x010f220000100a00 */
[----:B------:R-:W-:-:S03]  /*1c2e0*/  LOP3.LUT R15, R111, 0x50, RZ, 0x3c, !PT ;  /* 0x000000506f0f7812 */ /* 0x000fc600078e3cff */
[----:B---3--:R-:W3:Y:S04]  /*1c2f0*/  LDL.64 R204, [R1+0x348] ;  /* 0x0003480001cc7983 */ /* 0x008ee80000100a00 */
        /* <DEDUP_REMOVED lines=29> */
[----:B--2---:R-:W-:-:S05]  /*1c4d0*/  IADD3 R14, R15, 0x100000, RZ ;  /* 0x001000000f0e7810 */ /* 0x004fca0007ffe0ff */
[----:B---3--:R2:W-:Y:S04]  /*1c4e0*/  LDGSTS.E [R14+-0x7f600], [R206.64], P0 ;  /* 0x80a00000ce0e7fae */ /* 0x0085e80008121844 */
[----:B--2---:R-:W2:Y:S01]  /*1c4f0*/  LDL.64 R206, [R1+0x8] ;  /* 0x0000080001ce7983 */ /* 0x004ea20000100a00 */
[----:B-1----:R-:W-:-:S05]  /*1c500*/  IADD3 R0, R15, 0x100000, RZ ;  /* 0x001000000f007810 */ /* 0x002fca0007ffe0ff */
[----:B------:R1:W-:Y:S04]  /*1c510*/  LDGSTS.E [R0+-0x7e600], [R172.64], P0 ;  /* 0x81a00000ac007fae */ /* 0x0003e80008121844 */
[----:B----4-:R3:W-:Y:S04]  /*1c520*/  LDGSTS.E [R14+-0x7d600], [R188.64], P0 ;  /* 0x82a00000bc0e7fae */ /* 0x0107e80008121844 */
        /* <DEDUP_REMOVED lines=14> */
[----:B---3--:R-:W3:Y:S01]  /*1c610*/  LDL.64 R188, [R1+0x380] ;  /* 0x0003800001bc7983 */ /* 0x008ee20000100a00 */
[----:B------:R-:W-:-:S03]  /*1c620*/  LOP3.LUT R238, R111, 0x60, RZ, 0x3c, !PT ;  /* 0x000000606fee7812 */ /* 0x000fc600078e3cff */
[----:B----4-:R-:W4:Y:S04]  /*1c630*/  LDL.64 R204, [R1+0x340] ;  /* 0x0003400001cc7983 */ /* 0x010f280000100a00 */
        /* <DEDUP_REMOVED lines=31> */
[----:B--2---:R-:W2:Y:S01]  /*1c830*/  LDL.64 R206, [R1] ;  /* 0x0000000001ce7983 */ /* 0x004ea20000100a00 */
[----:B-1----:R-:W-:-:S05]  /*1c840*/  IADD3 R0, R238, 0x100000, RZ ;  /* 0x00100000ee007810 */ /* 0x002fca0007ffe0ff */
[----:B------:R1:W-:Y:S04]  /*1c850*/  LDGSTS.E [R0+-0x7e400], [R172.64], P0 ;  /* 0x81c00000ac007fae */ /* 0x0003e80008121844 */
[----:B------:R3:W-:Y:S04]  /*1c860*/  LDGSTS.E [R14+-0x7d400], [R188.64], P0 ;  /* 0x82c00000bc0e7fae */ /* 0x0007e80008121844 */
[----:B----4-:R4:W-:Y:S04]  /*1c870*/  LDGSTS.E [R0+-0x7c400], [R204.64], P0 ;  /* 0x83c00000cc007fae */ /* 0x0109e80008121844 */
[----:B-1----:R-:W2:Y:S04]  /*1c880*/  LDL.64 R172, [R1+0x3f8] ;  /* 0x0003f80001ac7983 */ /* 0x002ea80000100a00 */
[----:B---3--:R-:W3:Y:S04]  /*1c890*/  LDL.64 R188, [R1+0x3b8] ;  /* 0x0003b80001bc7983 */ /* 0x008ee80000100a00 */
[----:B------:R1:W-:Y:S04]  /*1c8a0*/  LDGSTS.E [R14+-0x7b400], [R220.64], P0 ;  /* 0x84c00000dc0e7fae */ /* 0x0003e80008121844 */
[----:B----4-:R-:W3:Y:S04]  /*1c8b0*/  LDL.64 R204, [R1+0x378] ;  /* 0x0003780001cc7983 */ /* 0x010ee80000100a00 */
[----:B------:R1:W-:Y:S04]  /*1c8c0*/  LDGSTS.E [R0+-0x7a400], [R236.64], P0 ;  /* 0x85c00000ec007fae */ /* 0x0003e80008121844 */
[----:B-1----:R-:W3:Y:S04]  /*1c8d0*/  LDL.64 R220, [R1+0x338] ;  /* 0x0003380001dc7983 */ /* 0x002ee80000100a00 */
[----:B------:R1:W-:Y:S04]  /*1c8e0*/  LDGSTS.E [R14+-0x79400], [R30.64], P0 ;  /* 0x86c000001e0e7fae */ /* 0x0003e80008121844 */
[----:B------:R-:W3:Y:S04]  /*1c8f0*/  LDL.64 R236, [R1+0x2f8] ;  /* 0x0002f80001ec7983 */ /* 0x000ee80000100a00 */
        /* <DEDUP_REMOVED lines=18> */
[----:B------:R-:W3:Y:S04]  /*1ca20*/  LDL.64 R190, [R1+0x78] ;  /* 0x0000780001be7983 */ /* 0x000ee80000100a00 */
[----:B--2---:R1:W-:Y:S04]  /*1ca30*/  LDGSTS.E [R14+-0x6f400], [R206.64], P0 ;  /* 0x90c00000ce0e7fae */ /* 0x0043e80008121844 */
[----:B------:R2:W-:Y:S04]  /*1ca40*/  LDGSTS.E [R0+-0x6e400], [R226.64], P0 ;  /* 0x91c00000e2007fae */ /* 0x0005e80008121844 */
[----:B------:R2:W-:Y:S04]  /*1ca50*/  LDGSTS.E [R14+-0x6d400], [R210.64], P0 ;  /* 0x92c00000d20e7fae */ /* 0x0005e80008121844 */
[----:B-1----:R-:W4:Y:S04]  /*1ca60*/  LDL.64 R206, [R1+0x38] ;  /* 0x0000380001ce7983 */ /* 0x002f280000100a00 */
[----:B------:R1:W-:Y:S04]  /*1ca70*/  LDGSTS.E [R0+-0x6c400], [R194.64], P0 ;  /* 0x93c00000c2007fae */ /* 0x0003e80008121844 */
[----:B------:R2:W-:Y:S04]  /*1ca80*/  LDGSTS.E [R14+-0x6b400], [R178.64], P0 ;  /* 0x94c00000b20e7fae */ /* 0x0005e80008121844 */
[----:B------:R1:W-:Y:S04]  /*1ca90*/  LDGSTS.E [R0+-0x6a400], [R162.64], P0 ;  /* 0x95c00000a2007fae */ /* 0x0003e80008121844 */
[----:B------:R2:W-:Y:S04]  /*1caa0*/  LDGSTS.E [R14+-0x69400], [R146.64], P0 ;  /* 0x96c00000920e7fae */ /* 0x0005e80008121844 */
[----:B------:R1:W-:Y:S01]  /*1cab0*/  LDGSTS.E [R0+-0x68400], [R130.64], P0 ;  /* 0x97c0000082007fae */ /* 0x0003e20008121844 */
[----:B------:R-:W-:-:S03]  /*1cac0*/  IADD3 R15, R238, 0x100000, RZ ;  /* 0x00100000ee0f7810 */ /* 0x000fc60007ffe0ff */
[----:B------:R2:W-:Y:S04]  /*1cad0*/  LDGSTS.E [R14+-0x67400], [R114.64], P0 ;  /* 0x98c00000720e7fae */ /* 0x0005e80008121844 */
[----:B------:R1:W-:Y:S04]  /*1cae0*/  LDGSTS.E [R0+-0x66400], [R98.64], P0 ;  /* 0x99c0000062007fae */ /* 0x0003e80008121844 */
[----:B------:R2:W-:Y:S04]  /*1caf0*/  LDGSTS.E [R14+-0x65400], [R82.64], P0 ;  /* 0x9ac00000520e7fae */ /* 0x0005e80008121844 */
[----:B------:R1:W-:Y:S04]  /*1cb00*/  LDGSTS.E [R0+-0x64400], [R66.64], P0 ;  /* 0x9bc0000042007fae */ /* 0x0003e80008121844 */
[----:B------:R2:W-:Y:S04]  /*1cb10*/  LDGSTS.E [R14+-0x63400], [R50.64], P0 ;  /* 0x9cc00000320e7fae */ /* 0x0005e80008121844 */
[----:B------:R1:W-:Y:S04]  /*1cb20*/  LDGSTS.E [R0+-0x62400], [R34.64], P0 ;  /* 0x9dc0000022007fae */ /* 0x0003e80008121844 */
[----:B------:R1:W-:Y:S01]  /*1cb30*/  LDGSTS.E [R15+-0x61400], [R18.64], P0 ;  /* 0x9ec00000120f7fae */ /* 0x0003e20008121844 */
[----:B--2---:R-:W-:-:S03]  /*1cb40*/  LOP3.LUT R14, R111, 0x70, RZ, 0x3c, !PT ;  /* 0x000000706f0e7812 */ /* 0x004fc600078e3cff */
[----:B------:R2:W-:Y:S01]  /*1cb50*/  LDGSTS.E [R0+-0x60400], [R4.64], P0 ;  /* 0x9fc0000004007fae */ /* 0x0005e20008121844 */
[C---:B-1----:R-:W-:Y:S02]  /*1cb60*/  IADD3 R15, R14.reuse, 0x100000, RZ ;  /* 0x001000000e0f7810 */ /* 0x042fe40007ffe0ff */
[----:B--2---:R-:W-:-:S03]  /*1cb70*/  IADD3 R0, R14, 0x100000, RZ ;  /* 0x001000000e007810 */ /* 0x004fc60007ffe0ff */
        /* <DEDUP_REMOVED lines=15> */
[----:B-1----:R-:W4:Y:S04]  /*1cc70*/  LDL.LU.64 R62, [R1+0x11c0] ;  /* 0x0011c000013e7983 */ /* 0x002f280000300a00 */
[----:B----4-:R1:W-:Y:S04]  /*1cc80*/  LDGSTS.E [R0+-0x70200], [R206.64], P0 ;  /* 0x8fe00000ce007fae */ /* 0x0103e80008121844 */
[----:B------:R4:W-:Y:S04]  /*1cc90*/  LDGSTS.E [R15+-0x6f200], [R240.64], P0 ;  /* 0x90e00000f00f7fae */ /* 0x0009e80008121844 */
[----:B------:R2:W-:Y:S04]  /*1cca0*/  LDGSTS.E [R0+-0x6e200], [R224.64], P0 ;  /* 0x91e00000e0007fae */ /* 0x0005e80008121844 */
[----:B-1----:R-:W3:Y:S04]  /*1ccb0*/  LDL.LU.64 R206, [R1+0x11b8] ;  /* 0x0011b80001ce7983 */ /* 0x002ee80000300a00 */
[----:B------:R-:W3:Y:S04]  /*1ccc0*/  LDL.LU.64 R78, [R1+0x11b0] ;  /* 0x0011b000014e7983 */ /* 0x000ee80000300a00 */
[----:B------:R-:W3:Y:S04]  /*1ccd0*/  LDL.LU.64 R94, [R1+0x11a8] ;  /* 0x0011a800015e7983 */ /* 0x000ee80000300a00 */
[----:B------:R-:W3:Y:S04]  /*1cce0*/  LDL.LU.64 R126, [R1+0x11a0] ;  /* 0x0011a000017e7983 */ /* 0x000ee80000300a00 */
[----:B------:R-:W3:Y:S04]  /*1ccf0*/  LDL.LU.64 R142, [R1+0x1198] ;  /* 0x00119800018e7983 */ /* 0x000ee80000300a00 */
[----:B------:R-:W3:Y:S04]  /*1cd00*/  LDL.LU.64 R158, [R1+0x1190] ;  /* 0x00119000019e7983 */ /* 0x000ee80000300a00 */
[----:B--2---:R-:W2:Y:S04]  /*1cd10*/  LDL.LU.64 R174, [R1+0x1188] ;  /* 0x0011880001ae7983 */ /* 0x004ea80000300a00 */
[----:B------:R1:W-:Y:S04]  /*1cd20*/  LDGSTS.E [R15+-0x6d200], [R208.64], P0 ;  /* 0x92e00000d00f7fae */ /* 0x0003e80008121844 */
[----:B------:R1:W-:Y:S01]  /*1cd30*/  LDGSTS.E [R0+-0x6c200], [R192.64], P0 ;  /* 0x93e00000c0007fae */ /* 0x0003e20008121844 */
[----:B----4-:R-:W-:-:S03]  /*1cd40*/  IADD3 R30, R14, 0x100000, RZ ;  /* 0x001000000e1e7810 */ /* 0x010fc60007ffe0ff */
        /* <DEDUP_REMOVED lines=13> */
[----:B------:R-:W0:Y:S01]  /*1ce20*/  LDGDEPBAR ;  /* 0x00000000000079af */ /* 0x000e220000000000 */
[----:B------:R-:W-:-:S04]  /*1ce30*/  IMAD.MOV.U32 R252, RZ, RZ, c[0x0][0x188] ;  /* 0x00006200fffc7624 */ /* 0x000fc800078e00ff */
[----:B------:R-:W-:-:S04]  /*1ce40*/  IMAD.SHL.U32 R252, R252, 0x80, RZ ;  /* 0x00000080fcfc7824 */ /* 0x000fc800078e00ff */
[C---:B------:R-:W-:Y:S01]  /*1ce50*/  IMAD.WIDE R60, R252.reuse, 0x4, R246 ;  /* 0x00000004fc3c7825 */ /* 0x040fe200078e02f6 */
[----:B------:R-:W-:Y:S03]  /*1ce60*/  BAR.SYNC.DEFER_BLOCKING 0x0 ;  /* 0x0000000000007b1d */ /* 0x000fe60000010000 */
[----:B------:R-:W-:-:S04]  /*1ce70*/  IMAD.WIDE R46, R252, 0x4, R248 ;  /* 0x00000004fc2e7825 */ /* 0x000fc800078e02f8 */
[C---:B-1----:R-:W-:Y:S01]  /*1ce80*/  IMAD.WIDE R30, R252.reuse, 0x4, R250 ;  /* 0x00000004fc1e7825 */ /* 0x042fe200078e02fa */
[----:B------:R-:W-:Y:S03]  /*1ce90*/  STL.64 [R1+0x1fb0], R60 ;  /* 0x001fb03c01007387 */ /* 0x000fe60000100a00 */
[C---:B------:R-:W-:Y:S01]  /*1cea0*/  IMAD.WIDE R14, R252.reuse, 0x4, R244 ;  /* 0x00000004fc0e7825 */ /* 0x040fe200078e02f4 */
[----:B------:R-:W-:Y:S04]  /*1ceb0*/  STL.64 [R1+0x1fb8], R46 ;  /* 0x001fb82e01007387 */ /* 0x000fe80000100a00 */
[----:B------:R1:W-:Y:S04]  /*1cec0*/  STL.64 [R1+0x1fc0], R30 ;  /* 0x001fc01e01007387 */ /* 0x0003e80000100a00 */
[----:B------:R1:W-:Y:S04]  /*1ced0*/  STL.64 [R1+0x1fc8], R14 ;  /* 0x001fc80e01007387 */ /* 0x0003e80000100a00 */
[----:B------:R-:W-:Y:S01]  /*1cee0*/  @!PT LDS RZ, [RZ] ;  /* 0x00000000fffff984 */ /* 0x000fe20000000800 */
[----:B------:R-:W-:Y:S01]  /*1cef0*/  @!PT LDS RZ, [RZ] ;  /* 0x00000000fffff984 */ /* 0x000fe20000000800 */
[----:B------:R-:W-:Y:S01]  /*1cf00*/  @!PT LDS RZ, [RZ] ;  /* 0x00000000fffff984 */ /* 0x000fe20000000800 */
[----:B------:R1:W-:Y:S04]  /*1cf10*/  LDGSTS.E [R111+0x40000], [R60.64], !P2 ;  /* 0x400000003c6f7fae */ /* 0x0003e8000d121844 */
[----:B------:R1:W-:Y:S04]  /*1cf20*/  LDGSTS.E [R111+0x40200], [R46.64], !P2 ;  /* 0x402000002e6f7fae */ /* 0x0003e8000d121844 */
[----:B------:R1:W-:Y:S01]  /*1cf30*/  LDGSTS.E [R111+0x40400], [R30.64], !P2 ;  /* 0x404000001e6f7fae */ /* 0x0003e2000d121844 */
[----:B------:R-:W-:-:S03]  /*1cf40*/  IMAD.WIDE R76, R252, 0x4, R62 ;  /* 0x00000004fc4c7825 */ /* 0x000fc600078e023e */
[----:B------:R3:W-:Y:S04]  /*1cf50*/  LDGSTS.E [R111+0x40600], [R14.64], !P2 ;  /* 0x406000000e6f7fae */ /* 0x0007e8000d121844 */
[----:B------:R3:W-:Y:S04]  /*1cf60*/  LDGSTS.E [R111+0x42000], [R76.64], !P3 ;  /* 0x420000004c6f7fae */ /* 0x0007e8000d921844 */
[----:B-1----:R-:W4:Y:S04]  /*1cf70*/  LDL.LU.64 R30, [R1+0x1180] ;  /* 0x00118000011e7983 */ /* 0x002f280000300a00 */
[----:B------:R-:W4:Y:S04]  /*1cf80*/  LDL.LU.64 R46, [R1+0x1178] ;  /* 0x00117800012e7983 */ /* 0x000f280000300a00 */
[----:B------:R-:W4:Y:S01]  /*1cf90*/  LDL.LU.64 R190, [R1+0x1170] ;  /* 0x0011700001be7983 */ /* 0x000f220000300a00 */
[----:B---3--:R-:W-:-:S03]  /*1cfa0*/  IMAD.WIDE R62, R252, 0x4, R206 ;  /* 0x00000004fc3e7825 */ /* 0x008fc600078e02ce */
[----:B------:R-:W3:Y:S01]  /*1cfb0*/  LDL.LU.64 R206, [R1+0x1168] ;  /* 0x0011680001ce7983 */ /* 0x000ee20000300a00 */
[----:B------:R-:W-:-:S03]  /*1cfc0*/  IMAD.WIDE R60, R252, 0x4, R78 ;  /* 0x00000004fc3c7825 */ /* 0x000fc600078e024e */
[----:B------:R1:W-:Y:S01]  /*1cfd0*/  STL.64 [R1+0x1a68], R76 ;  /* 0x001a684c01007387 */ /* 0x0003e20000100a00 */
[----:B------:R-:W-:-:S03]  /*1cfe0*/  IMAD.WIDE R14, R252, 0x4, R94 ;  /* 0x00000004fc0e7825 */ /* 0x000fc600078e025e */
[----:B------:R2:W-:Y:S04]  /*1cff0*/  STL.64 [R1+0x1a60], R62 ;  /* 0x001a603e01007387 */ /* 0x0005e80000100a00 */
[----:B------:R2:W-:Y:S04]  /*1d000*/  STL.64 [R1+0x1a58], R60 ;  /* 0x001a583c01007387 */ /* 0x0005e80000100a00 */
[----:B------:R2:W-:Y:S01]  /*1d010*/  LDGSTS.E [R111+0x42200], [R62.64], !P3 ;  /* 0x422000003e6f7fae */ /* 0x0005e2000d921844 */
[----:B-1----:R-:W-:-:S03]  /*1d020*/  IMAD.WIDE R76, R252, 0x4, R126 ;  /* 0x00000004fc4c7825 */ /* 0x002fc600078e027e */
[----:B------:R1:W-:Y:S04]  /*1d030*/  STL.64 [R1+0x1a50], R14 ;  /* 0x001a500e01007387 */ /* 0x0003e80000100a00 */
[----:B------:R1:W-:Y:S04]  /*1d040*/  LDGSTS.E [R111+0x42400], [R60.64], !P3 ;  /* 0x424000003c6f7fae */ /* 0x0003e8000d921844 */
[----:B------:R-:W3:Y:S01]  /*1d050*/  LDL.LU.64 R78, [R1+0x1160] ;  /* 0x00116000014e7983 */ /* 0x000ee20000300a00 */
[----:B--2---:R-:W-:-:S03]  /*1d060*/  IMAD.WIDE R62, R252, 0x4, R142 ;  /* 0x00000004fc3e7825 */ /* 0x004fc600078e028e */
[----:B------:R2:W-:Y:S04]  /*1d070*/  LDGSTS.E [R111+0x42600], [R14.64], !P3 ;  /* 0x426000000e6f7fae */ /* 0x0005e8000d921844 */
[----:B------:R-:W3:Y:S01]  /*1d080*/  LDL.LU.64 R94, [R1+0x1158] ;  /* 0x00115800015e7983 */ /* 0x000ee20000300a00 */
[----:B-1----:R-:W-:-:S03]  /*1d090*/  IMAD.WIDE R60, R252, 0x4, R158 ;  /* 0x00000004fc3c7825 */ /* 0x002fc600078e029e */
[----:B------:R-:W3:Y:S01]  /*1d0a0*/  LDL.LU.64 R126, [R1+0x1150] ;  /* 0x00115000017e7983 */ /* 0x000ee20000300a00 */
[----:B--2---:R-:W-:-:S03]  /*1d0b0*/  IMAD.WIDE R14, R252, 0x4, R174 ;  /* 0x00000004fc0e7825 */ /* 0x004fc600078e02ae */
[----:B------:R-:W2:Y:S04]  /*1d0c0*/  LDL.LU.64 R142, [R1+0x1148] ;  /* 0x00114800018e7983 */ /* 0x000ea80000300a00 */
[----:B------:R-:W-:Y:S04]  /*1d0d0*/  STL.64 [R1+0x1a48], R76 ;  /* 0x001a484c01007387 */ /* 0x000fe80000100a00 */
[----:B------:R1:W-:Y:S04]  /*1d0e0*/  STL.64 [R1+0x1a40], R62 ;  /* 0x001a403e01007387 */ /* 0x0003e80000100a00 */
[----:B------:R1:W-:Y:S04]  /*1d0f0*/  LDGSTS.E [R111+0x44000], [R76.64], !P1 ;  /* 0x440000004c6f7fae */ /* 0x0003e8000c921844 */
[----:B------:R4:W-:Y:S04]  /*1d100*/  STL.64 [R1+0x1a38], R60 ;  /* 0x001a383c01007387 */ /* 0x0009e80000100a00 */
[----:B------:R1:W-:Y:S04]  /*1d110*/  LDGSTS.E [R111+0x44200], [R62.64], !P1 ;  /* 0x442000003e6f7fae */ /* 0x0003e8000c921844 */
[----:B------:R3:W-:Y:S04]  /*1d120*/  STL.64 [R1+0x1a30], R14 ;  /* 0x001a300e01007387 */ /* 0x0007e80000100a00 */
[----:B------:R4:W-:Y:S04]  /*1d130*/  LDGSTS.E [R111+0x44400], [R60.64], !P1 ;  /* 0x444000003c6f7fae */ /* 0x0009e8000c921844 */
[----:B-1----:R-:W2:Y:S04]  /*1d140*/  LDL.LU.64 R62, [R1+0x1140] ;  /* 0x00114000013e7983 */ /* 0x002ea80000300a00 */
[----:B------:R-:W2:Y:S04]  /*1d150*/  LDL.LU.64 R158, [R1+0x1138] ;  /* 0x00113800019e7983 */ /* 0x000ea80000300a00 */
[----:B------:R-:W2:Y:S04]  /*1d160*/  LDL.LU.64 R174, [R1+0x1130] ;  /* 0x0011300001ae7983 */ /* 0x000ea80000300a00 */
[----:B------:R3:W-:Y:S01]  /*1d170*/  LDGSTS.E [R111+0x44600], [R14.64], !P1 ;  /* 0x446000000e6f7fae */ /* 0x0007e2000c921844 */
[----:B----4-:R-:W-:-:S04]  /*1d180*/  IMAD.WIDE R60, R252, 0x4, R30 ;  /* 0x00000004fc3c7825 */ /* 0x010fc800078e021e */
[C---:B------:R-:W-:Y:S01]  /*1d190*/  IMAD.WIDE R46, R252.reuse, 0x4, R46 ;  /* 0x00000004fc2e7825 */ /* 0x040fe200078e022e */
[----:B------:R1:W-:Y:S03]  /*1d1a0*/  LDGSTS.E [R111+0x46000], [R60.64], !P4 ;  /* 0x460000003c6f7fae */ /* 0x0003e6000e121844 */
[C---:B------:R-:W-:Y:S01]  /*1d1b0*/  IMAD.WIDE R30, R252.reuse, 0x4, R190 ;  /* 0x00000004fc1e7825 */ /* 0x040fe200078e02be */
[----:B------:R4:W-:Y:S04]  /*1d1c0*/  LDGSTS.E [R111+0x46200], [R46.64], !P4 ;  /* 0x462000002e6f7fae */ /* 0x0009e8000e121844 */
[----:B------:R-:W2:Y:S04]  /*1d1d0*/  LDL.LU.64 R190, [R1+0x1128] ;  /* 0x0011280001be7983 */ /* 0x000ea80000300a00 */
[----:B------:R-:W-:Y:S04]  /*1d1e0*/  STL.64 [R1+0x1a28], R60 ;  /* 0x001a283c01007387 */ /* 0x000fe80000100a00 */
[----:B------:R4:W-:Y:S04]  /*1d1f0*/  STL.64 [R1+0x1a20], R46 ;  /* 0x001a202e01007387 */ /* 0x0009e80000100a00 */
[----:B------:R1:W-:Y:S04]  /*1d200*/  STL.64 [R1+0x1a18], R30 ;  /* 0x001a181e01007387 */ /* 0x0003e80000100a00 */
[----:B------:R1:W-:Y:S01]  /*1d210*/  LDGSTS.E [R111+0x46400], [R30.64], !P4 ;  /* 0x464000001e6f7fae */ /* 0x0003e2000e121844 */
[----:B---3--:R-:W-:-:S05]  /*1d220*/  IMAD.WIDE R14, R252, 0x4, R206 ;  /* 0x00000004fc0e7825 */ /* 0x008fca00078e02ce */
[----:B------:R2:W-:Y:S04]  /*1d230*/  STL.64 [R1+0x1a10], R14 ;  /* 0x001a100e01007387 */ /* 0x0005e80000100a00 */
[----:B----4-:R-:W3:Y:S04]  /*1d240*/  LDL.LU.64 R46, [R1+0x1120] ;  /* 0x00112000012e7983 */ /* 0x010ee80000300a00 */
[----:B------:R-:W4:Y:S04]  /*1d250*/  LDL.LU.64 R206, [R1+0x1118] ;  /* 0x0011180001ce7983 */ /* 0x000f280000300a00 */
[----:B------:R2:W-:Y:S01]  /*1d260*/  LDGSTS.E [R111+0x46600], [R14.64], !P4 ;  /* 0x466000000e6f7fae */ /* 0x0005e2000e121844 */
[----:B------:R-:W-:-:S03]  /*1d270*/  IMAD.WIDE R76, R252, 0x4, R78 ;  /* 0x00000004fc4c7825 */ /* 0x000fc600078e024e */
[----:B------:R-:W3:Y:S04]  /*1d280*/  LDL.LU.64 R78, [R1+0x1110] ;  /* 0x00111000014e7983 */ /* 0x000ee80000300a00 */
[----:B------:R3:W-:Y:S01]  /*1d290*/  LDGSTS.E [R111+0x48000], [R76.64], !P5 ;  /* 0x480000004c6f7fae */ /* 0x0007e2000e921844 */
[----:B-1----:R-:W-:-:S03]  /*1d2a0*/  IMAD.WIDE R60, R252, 0x4, R94 ;  /* 0x00000004fc3c7825 */ /* 0x002fc600078e025e */
[----:B------:R-:W3:Y:S01]  /*1d2b0*/  LDL.LU.64 R94, [R1+0x1108] ;  /* 0x00110800015e7983 */ /* 0x000ee20000300a00 */
[----:B------:R-:W-:-:S03]  /*1d2c0*/  IMAD.WIDE R30, R252, 0x4, R126 ;  /* 0x00000004fc1e7825 */ /* 0x000fc600078e027e */
[----:B------:R-:W-:Y:S01]  /*1d2d0*/  STL.64 [R1+0x1a08], R76 ;  /* 0x001a084c01007387 */ /* 0x000fe20000100a00 */
[----:B--2---:R-:W-:-:S03]  /*1d2e0*/  IMAD.WIDE R14, R252, 0x4, R142 ;  /* 0x00000004fc0e7825 */ /* 0x004fc600078e028e */
[----:B------:R1:W-:Y:S04]  /*1d2f0*/  STL.64 [R1+0x1a00], R60 ;  /* 0x001a003c01007387 */ /* 0x0003e80000100a00 */
[----:B------:R2:W-:Y:S04]  /*1d300*/  STL.64 [R1+0x19f8], R30 ;  /* 0x0019f81e01007387 */ /* 0x0005e80000100a00 */
[----:B------:R1:W-:Y:S04]  /*1d310*/  STL.64 [R1+0x19f0], R14 ;  /* 0x0019f00e01007387 */ /* 0x0003e80000100a00 */
[----:B------:R1:W-:Y:S04]  /*1d320*/  LDGSTS.E [R111+0x48200], [R60.64], !P5 ;  /* 0x482000003c6f7fae */ /* 0x0003e8000e921844 */
[----:B------:R-:W3:Y:S04]  /*1d330*/  LDL.LU.64 R126, [R1+0x1100] ;  /* 0x00110000017e7983 */ /* 0x000ee80000300a00 */
[----:B------:R-:W3:Y:S04]  /*1d340*/  LDL.LU.64 R142, [R1+0x10f8] ;  /* 0x0010f800018e7983 */ /* 0x000ee80000300a00 */
[----:B------:R2:W-:Y:S04]  /*1d350*/  LDGSTS.E [R111+0x48400], [R30.64], !P5 ;  /* 0x484000001e6f7fae */ /* 0x0005e8000e921844 */
[----:B------:R2:W-:Y:S01]  /*1d360*/  LDGSTS.E [R111+0x48600], [R14.64], !P5 ;  /* 0x486000000e6f7fae */ /* 0x0005e2000e921844 */
[----:B------:R-:W-:-:S04]  /*1d370*/  IMAD.WIDE R62, R252, 0x4, R62 ;  /* 0x00000004fc3e7825 */ /* 0x000fc800078e023e */
[C---:B-1----:R-:W-:Y:S01]  /*1d380*/  IMAD.WIDE R60, R252.reuse, 0x4, R158 ;  /* 0x00000004fc3c7825 */ /* 0x042fe200078e029e */
[----:B------:R1:W-:Y:S03]  /*1d390*/  LDGSTS.E [R111+0x4a000], [R62.64], !P6 ;  /* 0x4a0000003e6f7fae */ /* 0x0003e6000f121844 */
[C---:B--2---:R-:W-:Y:S01]  /*1d3a0*/  IMAD.WIDE R30, R252.reuse, 0x4, R174 ;  /* 0x00000004fc1e7825 */ /* 0x044fe200078e02ae */
[----:B------:R-:W2:Y:S04]  /*1d3b0*/  LDL.LU.64 R158, [R1+0x10f0] ;  /* 0x0010f000019e7983 */ /* 0x000ea80000300a00 */
[----:B------:R1:W-:Y:S04]  /*1d3c0*/  STL.64 [R1+0x19e8], R62 ;  /* 0x0019e83e01007387 */ /* 0x0003e80000100a00 */
[----:B------:R-:W2:Y:S04]  /*1d3d0*/  LDL.LU.64 R174, [R1+0x10e8] ;  /* 0x0010e80001ae7983 */ /* 0x000ea80000300a00 */
[----:B------:R-:W-:Y:S04]  /*1d3e0*/  STL.64 [R1+0x19e0], R60 ;  /* 0x0019e03c01007387 */ /* 0x000fe80000100a00 */
[----:B------:R1:W-:Y:S04]  /*1d3f0*/  STL.64 [R1+0x19d8], R30 ;  /* 0x0019d81e01007387 */ /* 0x0003e80000100a00 */
[----:B------:R4:W-:Y:S04]  /*1d400*/  LDGSTS.E [R111+0x4a200], [R60.64], !P6 ;  /* 0x4a2000003c6f7fae */ /* 0x0009e8000f121844 */
[----:B------:R1:W-:Y:S01]  /*1d410*/  LDGSTS.E [R111+0x4a400], [R30.64], !P6 ;  /* 0x4a4000001e6f7fae */ /* 0x0003e2000f121844 */
[----:B------:R-:W-:-:S05]  /*1d420*/  IMAD.WIDE R14, R252, 0x4, R190 ;  /* 0x00000004fc0e7825 */ /* 0x000fca00078e02be */
[----:B------:R3:W-:Y:S04]  /*1d430*/  STL.64 [R1+0x19d0], R14 ;  /* 0x0019d00e01007387 */ /* 0x0007e80000100a00 */
[----:B-1----:R-:W2:Y:S04]  /*1d440*/  LDL.LU.64 R62, [R1+0x10e0] ;  /* 0x0010e000013e7983 */ /* 0x002ea80000300a00 */
[----:B------:R-:W2:Y:S04]  /*1d450*/  LDL.LU.64 R30, [R1+0x10d8] ;  /* 0x0010d800011e7983 */ /* 0x000ea80000300a00 */
[----:B------:R-:W2:Y:S01]  /*1d460*/  LDL.LU.64 R190, [R1+0x10d0] ;  /* 0x0010d00001be7983 */ /* 0x000ea20000300a00 */
[----:B------:R-:W-:-:S03]  /*1d470*/  IMAD.MOV.U32 R223, RZ, RZ, c[0x0][0x180] ;  /* 0x00006000ffdf7624 */ /* 0x000fc600078e00ff */
[----:B------:R1:W-:Y:S01]  /*1d480*/  LDGSTS.E [R111+0x4a600], [R14.64], !P6 ;  /* 0x4a6000000e6f7fae */ /* 0x0003e2000f121844 */
[----:B----4-:R-:W-:-:S03]  /*1d490*/  IMAD.WIDE R60, R252, 0x4, R206 ;  /* 0x00000004fc3c7825 */ /* 0x010fc600078e02ce */
[----:B------:R-:W4:Y:S01]  /*1d4a0*/  LDL.LU.64 R206, [R1+0x10c8] ;  /* 0x0010c80001ce7983 */ /* 0x000f220000300a00 */
[----:B------:R-:W-:-:S04]  /*1d4b0*/  IADD3 R0, R223, -0x99, RZ ;  /* 0xffffff67df007810 */ /* 0x000fc80007ffe0ff */
[----:B------:R-:W-:Y:S02]  /*1d4c0*/  ISETP.GE.U32.AND P0, PT, R0, 0x7ffffee8, PT ;  /* 0x7ffffee80000780c */ /* 0x000fe40003f06070 */
[----:B------:R-:W-:Y:S01]  /*1d4d0*/  IADD3 R0, R223, -0x9d, RZ ;  /* 0xffffff63df007810 */ /* 0x000fe20007ffe0ff */
[----:B---3--:R-:W-:-:S03]  /*1d4e0*/  IMAD.WIDE R76, R252, 0x4, R46 ;  /* 0x00000004fc4c7825 */ /* 0x008fc600078e022e */
[----:B------:R-:W-:Y:S01]  /*1d4f0*/  ISETP.GE.U32.AND P2, PT, R0, 0x7ffffee4, PT ;  /* 0x7ffffee40000780c */ /* 0x000fe20003f46070 */
[C---:B------:R-:W-:Y:S01]  /*1d500*/  IMAD.WIDE R46, R252.reuse, 0x4, R78 ;  /* 0x00000004fc2e7825 */ /* 0x040fe200078e024e */
[----:B------:R3:W-:Y:S04]  /*1d510*/  STL.64 [R1+0x19c8], R76 ;  /* 0x0019c84c01007387 */ /* 0x0007e80000100a00 */
[----:B------:R3:W-:Y:S01]  /*1d520*/  STL.64 [R1+0x19c0], R60 ;  /* 0x0019c03c01007387 */ /* 0x0007e20000100a00 */
[----:B-1----:R-:W-:-:S03]  /*1d530*/  IMAD.WIDE R14, R252, 0x4, R94 ;  /* 0x00000004fc0e7825 */ /* 0x002fc600078e025e */
[----:B------:R3:W-:Y:S04]  /*1d540*/  LDGSTS.E [R111+0x4c000], [R76.64], !P0 ;  /* 0x4c0000004c6f7fae */ /* 0x0007e8000c121844 */
[----:B------:R2:W-:Y:S04]  /*1d550*/  STL.64 [R1+0x19b8], R46 ;  /* 0x0019b82e01007387 */ /* 0x0005e80000100a00 */
[----:B------:R1:W-:Y:S04]  /*1d560*/  LDGSTS.E [R111+0x4c200], [R60.64], !P0 ;  /* 0x4c2000003c6f7fae */ /* 0x0003e8000c121844 */
[----:B------:R1:W-:Y:S04]  /*1d570*/  STL.64 [R1+0x19b0], R14 ;  /* 0x0019b00e01007387 */ /* 0x0003e80000100a00 */
[----:B------:R2:W-:Y:S04]  /*1d580*/  LDGSTS.E [R111+0x4c400], [R46.64], !P0 ;  /* 0x4c4000002e6f7fae */ /* 0x0005e8000c121844 */
[----:B------:R-:W4:Y:S01]  /*1d590*/  LDL.LU.64 R78, [R1+0x10c0] ;  /* 0x0010c000014e7983 */ /* 0x000f220000300a00 */
[----:B---3--:R-:W-:-:S03]  /*1d5a0*/  IMAD.WIDE R76, R252, 0x4, R126 ;  /* 0x00000004fc4c7825 */ /* 0x008fc600078e027e */
[----:B------:R3:W-:Y:S01]  /*1d5b0*/  LDGSTS.E [R111+0x4c600], [R14.64], !P0 ;  /* 0x4c6000000e6f7fae */ /* 0x0007e2000c121844 */
[----:B-1----:R-:W-:-:S03]  /*1d5c0*/  IMAD.WIDE R60, R252, 0x4, R142 ;  /* 0x00000004fc3c7825 */ /* 0x002fc600078e028e */
[----:B------:R-:W4:Y:S04]  /*1d5d0*/  LDL.LU.64 R94, [R1+0x10b8] ;  /* 0x0010b800015e7983 */ /* 0x000f280000300a00 */
[----:B------:R-:W4:Y:S04]  /*1d5e0*/  LDL.LU.64 R126, [R1+0x10b0] ;  /* 0x0010b000017e7983 */ /* 0x000f280000300a00 */
[----:B------:R-:W4:Y:S04]  /*1d5f0*/  LDL.LU.64 R142, [R1+0x10a8] ;  /* 0x0010a800018e7983 */ /* 0x000f280000300a00 */
[----:B------:R-:W-:Y:S01]  /*1d600*/  STL.64 [R1+0x19a8], R76 ;  /* 0x0019a84c01007387 */ /* 0x000fe20000100a00 */
[----:B--2---:R-:W-:-:S03]  /*1d610*/  IMAD.WIDE R46, R252, 0x4, R158 ;  /* 0x00000004fc2e7825 */ /* 0x004fc600078e029e */
[----:B------:R-:W-:Y:S04]  /*1d620*/  STL.64 [R1+0x19a0], R60 ;  /* 0x0019a03c01007387 */ /* 0x000fe80000100a00 */
[----:B------:R1:W-:Y:S01]  /*1d630*/  LDGSTS.E [R111+0x4e000], [R76.64], !P2 ;  /* 0x4e0000004c6f7fae */ /* 0x0003e2000d121844 */
[----:B---3--:R-:W-:-:S03]  /*1d640*/  IMAD.WIDE R14, R252, 0x4, R174 ;  /* 0x00000004fc0e7825 */ /* 0x008fc600078e02ae */
[----:B------:R2:W-:Y:S04]  /*1d650*/  STL.64 [R1+0x1998], R46 ;  /* 0x0019982e01007387 */ /* 0x0005e80000100a00 */
[----:B------:R3:W-:Y:S04]  /*1d660*/  LDGSTS.E [R111+0x4e200], [R60.64], !P2 ;  /* 0x4e2000003c6f7fae */ /* 0x0007e8000d121844 */
[----:B------:R4:W-:Y:S04]  /*1d670*/  STL.64 [R1+0x1990], R14 ;  /* 0x0019900e01007387 */ /* 0x0009e80000100a00 */
[----:B------:R2:W-:Y:S01]  /*1d680*/  LDGSTS.E [R111+0x4e400], [R46.64], !P2 ;  /* 0x4e4000002e6f7fae */ /* 0x0005e2000d121844 */
[----:B------:R-:W-:-:S03]  /*1d690*/  IADD3 R0, R223, -0xa1, RZ ;  /* 0xffffff5fdf007810 */ /* 0x000fc60007ffe0ff */
[----:B------:R4:W-:Y:S04]  /*1d6a0*/  LDGSTS.E [R111+0x4e600], [R14.64], !P2 ;  /* 0x4e6000000e6f7fae */ /* 0x0009e8000d121844 */
[----:B--2---:R-:W2:Y:S04]  /*1d6b0*/  LDL.LU.64 R46, [R1+0x10a0] ;  /* 0x0010a000012e7983 */ /* 0x004ea80000300a00 */
[----:B------:R-:W2:Y:S04]  /*1d6c0*/  LDL.LU.64 R158, [R1+0x1098] ;  /* 0x00109800019e7983 */ /* 0x000ea80000300a00 */
[----:B------:R-:W2:Y:S01]  /*1d6d0*/  LDL.LU.64 R174, [R1+0x1090] ;  /* 0x0010900001ae7983 */ /* 0x000ea20000300a00 */
[----:B------:R-:W-:Y:S01]  /*1d6e0*/  ISETP.GE.U32.AND P3, PT, R0, 0x7ffffee0, PT ;  /* 0x7ffffee00000780c */ /* 0x000fe20003f66070 */
[----:B---3--:R-:W-:-:S04]  /*1d6f0*/  IMAD.WIDE R60, R252, 0x4, R30 ;  /* 0x00000004fc3c7825 */ /* 0x008fc800078e021e */
[C---:B------:R-:W-:Y:S02]  /*1d700*/  IMAD.WIDE R30, R252.reuse, 0x4, R190 ;  /* 0x00000004fc1e7825 */ /* 0x040fe400078e02be */
[----:B------:R-:W2:Y:S02]  /*1d710*/  LDL.LU.64 R190, [R1+0x1088] ;  /* 0x0010880001be7983 */ /* 0x000ea40000300a00 */
[----:B------:R-:W-:-:S05]  /*1d720*/  IMAD.WIDE R62, R252, 0x4, R62 ;  /* 0x00000004fc3e7825 */ /* 0x000fca00078e023e */
[----:B------:R1:W-:Y:S04]  /*1d730*/  STL.64 [R1+0x1988], R62 ;  /* 0x0019883e01007387 */ /* 0x0003e80000100a00 */
[----:B------:R1:W-:Y:S04]  /*1d740*/  STL.64 [R1+0x1980], R60 ;  /* 0x0019803c01007387 */ /* 0x0003e80000100a00 */
[----:B------:R1:W-:Y:S04]  /*1d750*/  STL.64 [R1+0x1978], R30 ;  /* 0x0019781e01007387 */ /* 0x0003e80000100a00 */
[----:B------:R1:W-:Y:S01]  /*1d760*/  LDGSTS.E [R111+0x50000], [R62.64], !P3 ;  /* 0x500000003e6f7fae */ /* 0x0003e2000d921844 */
[----:B----4-:R-:W-:Y:S01]  /*1d770*/  IMAD.WIDE R14, R252, 0x4, R206 ;  /* 0x00000004fc0e7825 */ /* 0x010fe200078e02ce */
[----:B------:R-:W-:-:S02]  /*1d780*/  IADD3 R0, R223, -0xa5, RZ ;  /* 0xffffff5bdf007810 */ /* 0x000fc40007ffe0ff */
[----:B------:R4:W-:Y:S04]  /*1d790*/  LDGSTS.E [R111+0x50200], [R60.64], !P3 ;  /* 0x502000003c6f7fae */ /* 0x0009e8000d921844 */
[----:B------:R4:W-:Y:S04]  /*1d7a0*/  STL.64 [R1+0x1970], R14 ;  /* 0x0019700e01007387 */ /* 0x0009e80000100a00 */
[----:B-1----:R-:W3:Y:S04]  /*1d7b0*/  LDL.LU.64 R62, [R1+0x1080] ;  /* 0x00108000013e7983 */ /* 0x002ee80000300a00 */
[----:B------:R-:W3:Y:S01]  /*1d7c0*/  LDL.LU.64 R206, [R1+0x1078] ;  /* 0x0010780001ce7983 */ /* 0x000ee20000300a00 */
[----:B------:R-:W-:-:S03]  /*1d7d0*/  ISETP.GE.U32.AND P1, PT, R0, 0x7ffffedc, PT ;  /* 0x7ffffedc0000780c */ /* 0x000fc60003f26070 */
[----:B------:R1:W-:Y:S04]  /*1d7e0*/  LDGSTS.E [R111+0x50400], [R30.64], !P3 ;  /* 0x504000001e6f7fae */ /* 0x0003e8000d921844 */
[----:B------:R1:W-:Y:S01]  /*1d7f0*/  LDGSTS.E [R111+0x50600], [R14.64], !P3 ;  /* 0x506000000e6f7fae */ /* 0x0003e2000d921844 */
[----:B------:R-:W-:-:S03]  /*1d800*/  IMAD.WIDE R76, R252, 0x4, R78 ;  /* 0x00000004fc4c7825 */ /* 0x000fc600078e024e */
[----:B------:R-:W3:Y:S04]  /*1d810*/  LDL.LU.64 R78, [R1+0x1070] ;  /* 0x00107000014e7983 */ /* 0x000ee80000300a00 */
[----:B------:R3:W-:Y:S01]  /*1d820*/  LDGSTS.E [R111+0x52000], [R76.64], !P1 ;  /* 0x520000004c6f7fae */ /* 0x0007e2000c921844 */
[----:B----4-:R-:W-:-:S03]  /*1d830*/  IMAD.WIDE R60, R252, 0x4, R94 ;  /* 0x00000004fc3c7825 */ /* 0x010fc600078e025e */
[----:B------:R-:W4:Y:S01]  /*1d840*/  LDL.LU.64 R94, [R1+0x1068] ;  /* 0x00106800015e7983 */ /* 0x000f220000300a00 */
[----:B-1----:R-:W-:-:S03]  /*1d850*/  IMAD.WIDE R30, R252, 0x4, R126 ;  /* 0x00000004fc1e7825 */ /* 0x002fc600078e027e */
[----:B------:R-:W-:Y:S01]  /*1d860*/  STL.64 [R1+0x1ab0], R76 ;  /* 0x001ab04c01007387 */ /* 0x000fe20000100a00 */
[----:B------:R-:W-:-:S03]  /*1d870*/  IMAD.WIDE R14, R252, 0x4, R142 ;  /* 0x00000004fc0e7825 */ /* 0x000fc600078e028e */
[----:B------:R2:W-:Y:S04]  /*1d880*/  STL.64 [R1+0x1ab8], R60 ;  /* 0x001ab83c01007387 */ /* 0x0005e80000100a00 */
[----:B------:R2:W-:Y:S04]  /*1d890*/  LDGSTS.E [R111+0x52200], [R60.64], !P1 ;  /* 0x522000003c6f7fae */ /* 0x0005e8000c921844 */
[----:B------:R1:W-:Y:S04]  /*1d8a0*/  STL.64 [R1+0x1ac0], R30 ;  /* 0x001ac01e01007387 */ /* 0x0003e80000100a00 */
[----:B------:R1:W-:Y:S04]  /*1d8b0*/  STL.64 [R1+0x1ac8], R14 ;  /* 0x001ac80e01007387 */ /* 0x0003e80000100a00 */
[----:B------:R-:W4:Y:S04]  /*1d8c0*/  LDL.LU.64 R126, [R1+0x1060] ;  /* 0x00106000017e7983 */ /* 0x000f280000300a00 */
[----:B------:R-:W4:Y:S04]  /*1d8d0*/  LDL.LU.64 R142, [R1+0x1058] ;  /* 0x00105800018e7983 */ /* 0x000f280000300a00 */
[----:B------:R1:W-:Y:S01]  /*1d8e0*/  LDGSTS.E [R111+0x52400], [R30.64], !P1 ;  /* 0x524000001e6f7fae */ /* 0x0003e2000c921844 */
[----:B------:R-:W-:-:S03]  /*1d8f0*/  IADD3 R0, R223, -0xa9, RZ ;  /* 0xffffff57df007810 */ /* 0x000fc60007ffe0ff */
[----:B------:R1:W-:Y:S01]  /*1d900*/  LDGSTS.E [R111+0x52600], [R14.64], !P1 ;  /* 0x526000000e6f7fae */ /* 0x0003e2000c921844 */
[----:B--2---:R-:W-:-:S04]  /*1d910*/  IMAD.WIDE R60, R252, 0x4, R46 ;  /* 0x00000004fc3c7825 */ /* 0x004fc800078e022e */
[C---:B------:R-:W-:Y:S02]  /*1d920*/  IMAD.WIDE R46, R252.reuse, 0x4, R158 ;  /* 0x00000004fc2e7825 */ /* 0x040fe400078e029e */
[----:B------:R-:W2:Y:S02]  /*1d930*/  LDL.LU.64 R158, [R1+0x1050] ;  /* 0x00105000019e7983 */ /* 0x000ea40000300a00 */
[----:B-1----:R-:W-:Y:S02]  /*1d940*/  IMAD.WIDE R30, R252, 0x4, R174 ;  /* 0x00000004fc1e7825 */ /* 0x002fe400078e02ae */
[----:B------:R-:W-:Y:S04]  /*1d950*/  STL.64 [R1+0x1b10], R60 ;  /* 0x001b103c01007387 */ /* 0x000fe80000100a00 */
[----:B------:R-:W2:Y:S01]  /*1d960*/  LDL.LU.64 R174, [R1+0x1048] ;  /* 0x0010480001ae7983 */ /* 0x000ea20000300a00 */
[----:B------:R-:W-:-:S03]  /*1d970*/  ISETP.GE.U32.AND P4, PT, R0, 0x7ffffed8, PT ;  /* 0x7ffffed80000780c */ /* 0x000fc60003f86070 */
[----:B------:R-:W-:Y:S04]  /*1d980*/  STL.64 [R1+0x1b18], R46 ;  /* 0x001b182e01007387 */ /* 0x000fe80000100a00 */
[----:B------:R1:W-:Y:S06]  /*1d990*/  STL.64 [R1+0x1b20], R30 ;  /* 0x001b201e01007387 */ /* 0x0003ec0000100a00 */
[----:B------:R1:W-:Y:S04]  /*1d9a0*/  LDGSTS.E [R111+0x54000], [R60.64], !P4 ;  /* 0x540000003c6f7fae */ /* 0x0003e8000e121844 */
[----:B------:R1:W-:Y:S04]  /*1d9b0*/  LDGSTS.E [R111+0x54200], [R46.64], !P4 ;  /* 0x542000002e6f7fae */ /* 0x0003e8000e121844 */
[----:B------:R1:W-:Y:S01]  /*1d9c0*/  LDGSTS.E [R111+0x54400], [R30.64], !P4 ;  /* 0x544000001e6f7fae */ /* 0x0003e2000e121844 */
[----:B------:R-:W-:-:S05]  /*1d9d0*/  IMAD.WIDE R14, R252, 0x4, R190 ;  /* 0x00000004fc0e7825 */ /* 0x000fca00078e02be */
[----:B------:R4:W-:Y:S04]  /*1d9e0*/  STL.64 [R1+0x1b28], R14 ;  /* 0x001b280e01007387 */ /* 0x0009e80000100a00 */
[----:B-1----:R-:W2:Y:S04]  /*1d9f0*/  LDL.LU.64 R30, [R1+0x1040] ;  /* 0x00104000011e7983 */ /* 0x002ea80000300a00 */
[----:B------:R-:W2:Y:S04]  /*1da00*/  LDL.LU.64 R46, [R1+0x1038] ;  /* 0x00103800012e7983 */ /* 0x000ea80000300a00 */
[----:B------:R-:W2:Y:S01]  /*1da10*/  LDL.LU.64 R190, [R1+0x1030] ;  /* 0x0010300001be7983 */ /* 0x000ea20000300a00 */
[----:B---3--:R-:W-:Y:S01]  /*1da20*/  IMAD.WIDE R76, R252, 0x4, R62 ;  /* 0x00000004fc4c7825 */ /* 0x008fe200078e023e */
[----:B------:R-:W-:-:S02]  /*1da30*/  IADD3 R0, R223, -0xad, RZ ;  /* 0xffffff53df007810 */ /* 0x000fc40007ffe0ff */
[----:B------:R4:W-:Y:S01]  /*1da40*/  LDGSTS.E [R111+0x54600], [R14.64], !P4 ;  /* 0x546000000e6f7fae */ /* 0x0009e2000e121844 */
[----:B------:R-:W-:-:S03]  /*1da50*/  IMAD.WIDE R62, R252, 0x4, R206 ;  /* 0x00000004fc3e7825 */ /* 0x000fc600078e02ce */
[----:B------:R-:W3:Y:S01]  /*1da60*/  LDL.LU.64 R206, [R1+0x1028] ;  /* 0x0010280001ce7983 */ /* 0x000ee20000300a00 */
[----:B------:R-:W-:Y:S02]  /*1da70*/  ISETP.GE.U32.AND P5, PT, R0, 0x7ffffed4, PT ;  /* 0x7ffffed40000780c */ /* 0x000fe40003fa6070 */
[----:B------:R-:W-:Y:S01]  /*1da80*/  IADD3 R0, R223, -0xb1, RZ ;  /* 0xffffff4fdf007810 */ /* 0x000fe20007ffe0ff */
[----:B------:R1:W-:Y:S03]  /*1da90*/  STL.64 [R1+0x1b70], R76 ;  /* 0x001b704c01007387 */ /* 0x0003e60000100a00 */
[----:B------:R-:W-:Y:S01]  /*1daa0*/  ISETP.GE.U32.AND P6, PT, R0, 0x7ffffed0, PT ;  /* 0x7ffffed00000780c */ /* 0x000fe20003fc6070 */
[----:B------:R1:W-:Y:S06]  /*1dab0*/  STL.64 [R1+0x1b78], R62 ;  /* 0x001b783e01007387 */ /* 0x0003ec0000100a00 */
[----:B------:R1:W-:Y:S04]  /*1dac0*/  LDGSTS.E [R111+0x56000], [R76.64], !P5 ;  /* 0x560000004c6f7fae */ /* 0x0003e8000e921844 */
[----:B------:R1:W-:Y:S01]  /*1dad0*/  LDGSTS.E [R111+0x56200], [R62.64], !P5 ;  /* 0x562000003e6f7fae */ /* 0x0003e2000e921844 */
[----:B------:R-:W-:-:S04]  /*1dae0*/  IMAD.WIDE R60, R252, 0x4, R78 ;  /* 0x00000004fc3c7825 */ /* 0x000fc800078e024e */
[C---:B----4-:R-:W-:Y:S01]  /*1daf0*/  IMAD.WIDE R14, R252.reuse, 0x4, R94 ;  /* 0x00000004fc0e7825 */ /* 0x050fe200078e025e */
[----:B------:R2:W-:Y:S04]  /*1db00*/  STL.64 [R1+0x1b80], R60 ;  /* 0x001b803c01007387 */ /* 0x0005e80000100a00 */
[----:B------:R4:W-:Y:S04]  /*1db10*/  STL.64 [R1+0x1b88], R14 ;  /* 0x001b880e01007387 */ /* 0x0009e80000100a00 */
[----:B------:R2:W-:Y:S04]  /*1db20*/  LDGSTS.E [R111+0x56400], [R60.64], !P5 ;  /* 0x564000003c6f7fae */ /* 0x0005e8000e921844 */
[----:B------:R-:W3:Y:S04]  /*1db30*/  LDL.LU.64 R78, [R1+0x1020] ;  /* 0x00102000014e7983 */ /* 0x000ee80000300a00 */
[----:B------:R4:W-:Y:S04]  /*1db40*/  LDGSTS.E [R111+0x56600], [R14.64], !P5 ;  /* 0x566000000e6f7fae */ /* 0x0009e8000e921844 */
[----:B------:R-:W3:Y:S01]  /*1db50*/  LDL.LU.64 R94, [R1+0x1018] ;  /* 0x00101800015e7983 */ /* 0x000ee20000300a00 */
[----:B-1----:R-:W-:-:S03]  /*1db60*/  IMAD.WIDE R76, R252, 0x4, R126 ;  /* 0x00000004fc4c7825 */ /* 0x002fc600078e027e */
[----:B------:R-:W3:Y:S01]  /*1db70*/  LDL.LU.64 R126, [R1+0x1010] ;  /* 0x00101000017e7983 */ /* 0x000ee20000300a00 */
[----:B------:R-:W-:-:S03]  /*1db80*/  IMAD.WIDE R62, R252, 0x4, R142 ;  /* 0x00000004fc3e7825 */ /* 0x000fc600078e028e */
[----:B------:R-:W3:Y:S04]  /*1db90*/  LDL.LU.64 R142, [R1+0x1008] ;  /* 0x00100800018e7983 */ /* 0x000ee80000300a00 */
[----:B------:R-:W-:Y:S04]  /*1dba0*/  STL.64 [R1+0x1bd0], R76 ;  /* 0x001bd04c01007387 */ /* 0x000fe80000100a00 */
[----:B------:R1:W-:Y:S04]  /*1dbb0*/  STL.64 [R1+0x1bd8], R62 ;  /* 0x001bd83e01007387 */ /* 0x0003e80000100a00 */
[----:B------:R1:W-:Y:S04]  /*1dbc0*/  LDGSTS.E [R111+0x58000], [R76.64], !P6 ;  /* 0x580000004c6f7fae */ /* 0x0003e8000f121844 */
[----:B------:R1:W-:Y:S01]  /*1dbd0*/  LDGSTS.E [R111+0x58200], [R62.64], !P6 ;  /* 0x582000003e6f7fae */ /* 0x0003e2000f121844 */
[----:B--2---:R-:W-:-:S04]  /*1dbe0*/  IMAD.WIDE R60, R252, 0x4, R158 ;  /* 0x00000004fc3c7825 */ /* 0x004fc800078e029e */
[----:B----4-:R-:W-:Y:S01]  /*1dbf0*/  IMAD.WIDE R14, R252, 0x4, R174 ;  /* 0x00000004fc0e7825 */ /* 0x010fe200078e02ae */
[----:B------:R2:W-:Y:S04]  /*1dc00*/  STL.64 [R1+0x1be0], R60 ;  /* 0x001be03c01007387 */ /* 0x0005e80000100a00 */
[----:B------:R3:W-:Y:S04]  /*1dc10*/  STL.64 [R1+0x1be8], R14 ;  /* 0x001be80e01007387 */ /* 0x0007e80000100a00 */
[----:B-1----:R-:W4:Y:S04]  /*1dc20*/  LDL.LU.64 R62, [R1+0x1000] ;  /* 0x00100000013e7983 */ /* 0x002f280000300a00 */
[----:B------:R-:W4:Y:S04]  /*1dc30*/  LDL.LU.64 R158, [R1+0xff8] ;  /* 0x000ff800019e7983 */ /* 0x000f280000300a00 */
[----:B------:R-:W4:Y:S04]  /*1dc40*/  LDL.LU.64 R174, [R1+0xff0] ;  /* 0x000ff00001ae7983 */ /* 0x000f280000300a00 */
[----:B------:R2:W-:Y:S01]  /*1dc50*/  LDGSTS.E [R111+0x58400], [R60.64], !P6 ;  /* 0x584000003c6f7fae */ /* 0x0005e2000f121844 */
[----:B------:R-:W-:-:S03]  /*1dc60*/  IADD3 R0, R223, -0xb5, RZ ;  /* 0xffffff4bdf007810 */ /* 0x000fc60007ffe0ff */
[----:B------:R3:W-:Y:S01]  /*1dc70*/  LDGSTS.E [R111+0x58600], [R14.64], !P6 ;  /* 0x586000000e6f7fae */ /* 0x0007e2000f121844 */
[----:B--2---:R-:W-:-:S04]  /*1dc80*/  IMAD.WIDE R60, R252, 0x4, R30 ;  /* 0x00000004fc3c7825 */ /* 0x004fc800078e021e */
[----:B------:R-:W-:Y:S02]  /*1dc90*/  IMAD.WIDE R30, R252, 0x4, R190 ;  /* 0x00000004fc1e7825 */ /* 0x000fe400078e02be */
[----:B------:R-:W4:Y:S01]  /*1dca0*/  LDL.LU.64 R190, [R1+0xfe8] ;  /* 0x000fe80001be7983 */ /* 0x000f220000300a00 */
[----:B------:R-:W-:Y:S01]  /*1dcb0*/  ISETP.GE.U32.AND P0, PT, R0, 0x7ffffecc, PT ;  /* 0x7ffffecc0000780c */ /* 0x000fe20003f06070 */
[C---:B------:R-:W-:Y:S02]  /*1dcc0*/  IMAD.WIDE R46, R252.reuse, 0x4, R46 ;  /* 0x00000004fc2e7825 */ /* 0x040fe400078e022e */
[----:B------:R-:W-:Y:S04]  /*1dcd0*/  STL.64 [R1+0x1c68], R60 ;  /* 0x001c683c01007387 */ /* 0x000fe80000100a00 */
[----:B------:R1:W-:Y:S04]  /*1dce0*/  STL.64 [R1+0x1c70], R46 ;  /* 0x001c702e01007387 */ /* 0x0003e80000100a00 */
[----:B------:R1:W-:Y:S04]  /*1dcf0*/  STL.64 [R1+0x1c78], R30 ;  /* 0x001c781e01007387 */ /* 0x0003e80000100a00 */
[----:B------:R1:W-:Y:S04]  /*1dd00*/  LDGSTS.E [R111+0x5a000], [R60.64], !P0 ;  /* 0x5a0000003c6f7fae */ /* 0x0003e8000c121844 */
[----:B------:R1:W-:Y:S01]  /*1dd10*/  LDGSTS.E [R111+0x5a200], [R46.64], !P0 ;  /* 0x5a2000002e6f7fae */ /* 0x0003e2000c121844 */
[----:B---3--:R-:W-:Y:S01]  /*1dd20*/  IMAD.WIDE R14, R252, 0x4, R206 ;  /* 0x00000004fc0e7825 */ /* 0x008fe200078e02ce */
[----:B------:R-:W-:-:S02]  /*1dd30*/  IADD3 R0, R223, -0xb9, RZ ;  /* 0xffffff47df007810 */ /* 0x000fc40007ffe0ff */
[----:B------:R3:W-:Y:S04]  /*1dd40*/  LDGSTS.E [R111+0x5a400], [R30.64], !P0 ;  /* 0x5a4000001e6f7fae */ /* 0x0007e8000c121844 */
[----:B------:R3:W-:Y:S04]  /*1dd50*/  STL.64 [R1+0x1c80], R14 ;  /* 0x001c800e01007387 */ /* 0x0007e80000100a00 */
[----:B-1----:R-:W2:Y:S04]  /*1dd60*/  LDL.LU.64 R46, [R1+0xfe0] ;  /* 0x000fe000012e7983 */ /* 0x002ea80000300a00 */
[----:B------:R-:W2:Y:S01]  /*1dd70*/  LDL.LU.64 R206, [R1+0xfd8] ;  /* 0x000fd80001ce7983 */ /* 0x000ea20000300a00 */
[----:B------:R-:W-:-:S03]  /*1dd80*/  ISETP.GE.U32.AND P2, PT, R0, 0x7ffffec8, PT ;  /* 0x7ffffec80000780c */ /* 0x000fc60003f46070 */
[----:B------:R1:W-:Y:S01]  /*1dd90*/  LDGSTS.E [R111+0x5a600], [R14.64], !P0 ;  /* 0x5a6000000e6f7fae */ /* 0x0003e2000c121844 */
[----:B------:R-:W-:-:S03]  /*1dda0*/  IMAD.WIDE R76, R252, 0x4, R78 ;  /* 0x00000004fc4c7825 */ /* 0x000fc600078e024e */
[----:B------:R-:W2:Y:S06]  /*1ddb0*/  LDL.LU.64 R78, [R1+0xfd0] ;  /* 0x000fd000014e7983 */ /* 0x000eac0000300a00 */
[----:B------:R2:W-:Y:S01]  /*1ddc0*/  LDGSTS.E [R111+0x5c000], [R76.64], !P2 ;  /* 0x5c0000004c6f7fae */ /* 0x0005e2000d121844 */
[----:B------:R-:W-:-:S03]  /*1ddd0*/  IMAD.WIDE R60, R252, 0x4, R94 ;  /* 0x00000004fc3c7825 */ /* 0x000fc600078e025e */
[----:B------:R-:W2:Y:S01]  /*1dde0*/  LDL.LU.64 R94, [R1+0xfc8] ;  /* 0x000fc800015e7983 */ /* 0x000ea20000300a00 */
[----:B---3--:R-:W-:-:S03]  /*1ddf0*/  IMAD.WIDE R30, R252, 0x4, R126 ;  /* 0x00000004fc1e7825 */ /* 0x008fc600078e027e */
[----:B------:R-:W-:Y:S01]  /*1de00*/  STL.64 [R1+0x1ce0], R76 ;  /* 0x001ce04c01007387 */ /* 0x000fe20000100a00 */
[----:B-1----:R-:W-:-:S03]  /*1de10*/  IMAD.WIDE R14, R252, 0x4, R142 ;  /* 0x00000004fc0e7825 */ /* 0x002fc600078e028e */
[----:B------:R1:W-:Y:S04]  /*1de20*/  STL.64 [R1+0x1ce8], R60 ;  /* 0x001ce83c01007387 */ /* 0x0003e80000100a00 */
[----:B------:R3:W-:Y:S04]  /*1de30*/  STL.64 [R1+0x1cf0], R30 ;  /* 0x001cf01e01007387 */ /* 0x0007e80000100a00 */
[----:B------:R1:W-:Y:S04]  /*1de40*/  STL.64 [R1+0x1d00], R14 ;  /* 0x001d000e01007387 */ /* 0x0003e80000100a00 */
[----:B------:R1:W-:Y:S04]  /*1de50*/  LDGSTS.E [R111+0x5c200], [R60.64], !P2 ;  /* 0x5c2000003c6f7fae */ /* 0x0003e8000d121844 */
[----:B------:R-:W2:Y:S04]  /*1de60*/  LDL.LU.64 R126, [R1+0xfc0] ;  /* 0x000fc000017e7983 */ /* 0x000ea80000300a00 */
[----:B------:R-:W2:Y:S04]  /*1de70*/  LDL.LU.64 R142, [R1+0xfb8] ;  /* 0x000fb800018e7983 */ /* 0x000ea80000300a00 */
[----:B------:R3:W-:Y:S01]  /*1de80*/  LDGSTS.E [R111+0x5c400], [R30.64], !P2 ;  /* 0x5c4000001e6f7fae */ /* 0x0007e2000d121844 */
[----:B----4-:R-:W-:Y:S01]  /*1de90*/  IMAD.WIDE R62, R252, 0x4, R62 ;  /* 0x00000004fc3e7825 */ /* 0x010fe200078e023e */
[----:B------:R-:W-:-:S02]  /*1dea0*/  IADD3 R0, R223, -0xbd, RZ ;  /* 0xffffff43df007810 */ /* 0x000fc40007ffe0ff */
[----:B------:R4:W-:Y:S01]  /*1deb0*/  LDGSTS.E [R111+0x5c600], [R14.64], !P2 ;  /* 0x5c6000000e6f7fae */ /* 0x0009e2000d121844 */
[----:B-1----:R-:W-:-:S03]  /*1dec0*/  IMAD.WIDE R60, R252, 0x4, R158 ;  /* 0x00000004fc3c7825 */ /* 0x002fc600078e029e */
[----:B------:R-:W2:Y:S01]  /*1ded0*/  LDL.LU.64 R158, [R1+0xfb0] ;  /* 0x000fb000019e7983 */ /* 0x000ea20000300a00 */
[----:B---3--:R-:W-:-:S03]  /*1dee0*/  IMAD.WIDE R30, R252, 0x4, R174 ;  /* 0x00000004fc1e7825 */ /* 0x008fc600078e02ae */
[----:B------:R1:W-:Y:S04]  /*1def0*/  STL.64 [R1+0x1d60], R62 ;  /* 0x001d603e01007387 */ /* 0x0003e80000100a00 */
[----:B------:R-:W3:Y:S01]  /*1df00*/  LDL.LU.64 R174, [R1+0xfa8] ;  /* 0x000fa80001ae7983 */ /* 0x000ee20000300a00 */
[----:B------:R-:W-:-:S03]  /*1df10*/  ISETP.GE.U32.AND P3, PT, R0, 0x7ffffec4, PT ;  /* 0x7ffffec40000780c */ /* 0x000fc60003f66070 */
[----:B------:R-:W-:Y:S04]  /*1df20*/  STL.64 [R1+0x1d68], R60 ;  /* 0x001d683c01007387 */ /* 0x000fe80000100a00 */
[----:B------:R1:W-:Y:S06]  /*1df30*/  STL.64 [R1+0x1d70], R30 ;  /* 0x001d701e01007387 */ /* 0x0003ec0000100a00 */
[----:B------:R1:W-:Y:S04]  /*1df40*/  LDGSTS.E [R111+0x5e000], [R62.64], !P3 ;  /* 0x5e0000003e6f7fae */ /* 0x0003e8000d921844 */
[----:B------:R2:W-:Y:S04]  /*1df50*/  LDGSTS.E [R111+0x5e200], [R60.64], !P3 ;  /* 0x5e2000003c6f7fae */ /* 0x0005e8000d921844 */
[----:B------:R1:W-:Y:S01]  /*1df60*/  LDGSTS.E [R111+0x5e400], [R30.64], !P3 ;  /* 0x5e4000001e6f7fae */ /* 0x0003e2000d921844 */
[----:B----4-:R-:W-:-:S05]  /*1df70*/  IMAD.WIDE R14, R252, 0x4, R190 ;  /* 0x00000004fc0e7825 */ /* 0x010fca00078e02be */
[----:B------:R4:W-:Y:S04]  /*1df80*/  STL.64 [R1+0x1d78], R14 ;  /* 0x001d780e01007387 */ /* 0x0009e80000100a00 */
[----:B-1----:R-:W3:Y:S04]  /*1df90*/  LDL.LU.64 R62, [R1+0xfa0] ;  /* 0x000fa000013e7983 */ /* 0x002ee80000300a00 */
[----:B------:R-:W3:Y:S04]  /*1dfa0*/  LDL.LU.64 R30, [R1+0xf98] ;  /* 0x000f9800011e7983 */ /* 0x000ee80000300a00 */
[----:B------:R-:W3:Y:S01]  /*1dfb0*/  LDL.LU.64 R190, [R1+0xf90] ;  /* 0x000f900001be7983 */ /* 0x000ee20000300a00 */
[----:B------:R-:W-:-:S03]  /*1dfc0*/  IADD3 R0, R223, -0xc1, RZ ;  /* 0xffffff3fdf007810 */ /* 0x000fc60007ffe0ff */
[----:B------:R4:W-:Y:S01]  /*1dfd0*/  LDGSTS.E [R111+0x5e600], [R14.64], !P3 ;  /* 0x5e6000000e6f7fae */ /* 0x0009e2000d921844 */
[----:B--2---:R-:W-:-:S03]  /*1dfe0*/  IMAD.WIDE R60, R252, 0x4, R206 ;  /* 0x00000004fc3c7825 */ /* 0x004fc600078e02ce */
[----:B------:R-:W2:Y:S01]  /*1dff0*/  LDL.LU.64 R206, [R1+0xf88] ;  /* 0x000f880001ce7983 */ /* 0x000ea20000300a00 */
[----:B------:R-:W-:Y:S02]  /*1e000*/  ISETP.GE.U32.AND P1, PT, R0, 0x7ffffec0, PT ;  /* 0x7ffffec00000780c */ /* 0x000fe40003f26070 */
[----:B------:R-:W-:Y:S01]  /*1e010*/  IADD3 R0, R223, -0xc5, RZ ;  /* 0xffffff3bdf007810 */ /* 0x000fe20007ffe0ff */
[----:B------:R-:W-:-:S03]  /*1e020*/  IMAD.WIDE R76, R252, 0x4, R46 ;  /* 0x00000004fc4c7825 */ /* 0x000fc600078e022e */
[----:B------:R-:W-:Y:S02]  /*1e030*/  ISETP.GE.U32.AND P4, PT, R0, 0x7ffffebc, PT ;  /* 0x7ffffebc0000780c */ /* 0x000fe40003f86070 */
[----:B------:R1:W-:Y:S04]  /*1e040*/  STL.64 [R1+0x1dd8], R76 ;  /* 0x001dd84c01007387 */ /* 0x0003e80000100a00 */
[----:B------:R1:W-:Y:S04]  /*1e050*/  STL.64 [R1+0x1de8], R60 ;  /* 0x001de83c01007387 */ /* 0x0003e80000100a00 */
[----:B------:R1:W-:Y:S04]  /*1e060*/  LDGSTS.E [R111+0x60000], [R76.64], !P1 ;  /* 0x600000004c6f7fae */ /* 0x0003e8000c921844 */
[----:B------:R1:W-:Y:S01]  /*1e070*/  LDGSTS.E [R111+0x60200], [R60.64], !P1 ;  /* 0x602000003c6f7fae */ /* 0x0003e2000c921844 */
[----:B------:R-:W-:-:S04]  /*1e080*/  IMAD.WIDE R46, R252, 0x4, R78 ;  /* 0x00000004fc2e7825 */ /* 0x000fc800078e024e */
[C---:B----4-:R-:W-:Y:S01]  /*1e090*/  IMAD.WIDE R14, R252.reuse, 0x4, R94 ;  /* 0x00000004fc0e7825 */ /* 0x050fe200078e025e */
[----:B------:R4:W-:Y:S04]  /*1e0a0*/  STL.64 [R1+0x1df0], R46 ;  /* 0x001df02e01007387 */ /* 0x0009e80000100a00 */
[----:B------:R3:W-:Y:S04]  /*1e0b0*/  STL.64 [R1+0x1df8], R14 ;  /* 0x001df80e01007387 */ /* 0x0007e80000100a00 */
[----:B------:R4:W-:Y:S04]  /*1e0c0*/  LDGSTS.E [R111+0x60400], [R46.64], !P1 ;  /* 0x604000002e6f7fae */ /* 0x0009e8000c921844 */
[----:B------:R-:W2:Y:S04]  /*1e0d0*/  LDL.LU.64 R78, [R1+0xf80] ;  /* 0x000f8000014e7983 */ /* 0x000ea80000300a00 */
[----:B------:R3:W-:Y:S04]  /*1e0e0*/  LDGSTS.E [R111+0x60600], [R14.64], !P1 ;  /* 0x606000000e6f7fae */ /* 0x0007e8000c921844 */
[----:B------:R-:W2:Y:S01]  /*1e0f0*/  LDL.LU.64 R94, [R1+0xf78] ;  /* 0x000f7800015e7983 */ /* 0x000ea20000300a00 */
[----:B-1----:R-:W-:-:S03]  /*1e100*/  IMAD.WIDE R76, R252, 0x4, R126 ;  /* 0x00000004fc4c7825 */ /* 0x002fc600078e027e */
[----:B------:R-:W2:Y:S01]  /*1e110*/  LDL.LU.64 R126, [R1+0xf70] ;  /* 0x000f7000017e7983 */ /* 0x000ea20000300a00 */
[----:B------:R-:W-:-:S03]  /*1e120*/  IMAD.WIDE R60, R252, 0x4, R142 ;  /* 0x00000004fc3c7825 */ /* 0x000fc600078e028e */
[----:B------:R-:W2:Y:S04]  /*1e130*/  LDL.LU.64 R142, [R1+0xf68] ;  /* 0x000f6800018e7983 */ /* 0x000ea80000300a00 */
[----:B------:R-:W-:Y:S04]  /*1e140*/  STL.64 [R1+0x1e50], R76 ;  /* 0x001e504c01007387 */ /* 0x000fe80000100a00 */
[----:B------:R-:W-:Y:S04]  /*1e150*/  STL.64 [R1+0x1e60], R60 ;  /* 0x001e603c01007387 */ /* 0x000fe80000100a00 */
[----:B------:R1:W-:Y:S04]  /*1e160*/  LDGSTS.E [R111+0x62000], [R76.64], !P4 ;  /* 0x620000004c6f7fae */ /* 0x0003e8000e121844 */
[----:B------:R1:W-:Y:S01]  /*1e170*/  LDGSTS.E [R111+0x62200], [R60.64], !P4 ;  /* 0x622000003c6f7fae */ /* 0x0003e2000e121844 */
[----:B----4-:R-:W-:-:S04]  /*1e180*/  IMAD.WIDE R46, R252, 0x4, R158 ;  /* 0x00000004fc2e7825 */ /* 0x010fc800078e029e */
[----:B---3--:R-:W-:Y:S01]  /*1e190*/  IMAD.WIDE R14, R252, 0x4, R174 ;  /* 0x00000004fc0e7825 */ /* 0x008fe200078e02ae */
[----:B------:R3:W-:Y:S04]  /*1e1a0*/  STL.64 [R1+0x1e70], R46 ;  /* 0x001e702e01007387 */ /* 0x0007e80000100a00 */
[----:B------:R2:W-:Y:S04]  /*1e1b0*/  STL.64 [R1+0x1e78], R14 ;  /* 0x001e780e01007387 */ /* 0x0005e80000100a00 */
[----:B------:R3:W-:Y:S01]  /*1e1c0*/  LDGSTS.E [R111+0x62400], [R46.64], !P4 ;  /* 0x624000002e6f7fae */ /* 0x0007e2000e121844 */
[----:B------:R-:W-:-:S03]  /*1e1d0*/  IADD3 R0, R223, -0xc9, RZ ;  /* 0xffffff37df007810 */ /* 0x000fc60007ffe0ff */
[----:B------:R2:W-:Y:S04]  /*1e1e0*/  LDGSTS.E [R111+0x62600], [R14.64], !P4 ;  /* 0x626000000e6f7fae */ /* 0x0005e8000e121844 */
[----:B---3--:R-:W3:Y:S04]  /*1e1f0*/  LDL.LU.64 R46, [R1+0xf60] ;  /* 0x000f6000012e7983 */ /* 0x008ee80000300a00 */
[----:B------:R-:W3:Y:S04]  /*1e200*/  LDL.LU.64 R158, [R1+0xf58] ;  /* 0x000f5800019e7983 */ /* 0x000ee80000300a00 */
[----:B------:R-:W3:Y:S01]  /*1e210*/  LDL.LU.64 R174, [R1+0xf50] ;  /* 0x000f500001ae7983 */ /* 0x000ee20000300a00 */
[----:B-1----:R-:W-:-:S04]  /*1e220*/  IMAD.WIDE R60, R252, 0x4, R30 ;  /* 0x00000004fc3c7825 */ /* 0x002fc800078e021e */
[----:B------:R-:W-:Y:S02]  /*1e230*/  IMAD.WIDE R30, R252, 0x4, R190 ;  /* 0x00000004fc1e7825 */ /* 0x000fe400078e02be */
[----:B------:R-:W3:Y:S01]  /*1e240*/  LDL.LU.64 R190, [R1+0xf48] ;  /* 0x000f480001be7983 */ /* 0x000ee20000300a00 */
[----:B------:R-:W-:Y:S01]  /*1e250*/  ISETP.GE.U32.AND P5, PT, R0, 0x7ffffeb8, PT ;  /* 0x7ffffeb80000780c */ /* 0x000fe20003fa6070 */
[----:B------:R-:W-:-:S05]  /*1e260*/  IMAD.WIDE R62, R252, 0x4, R62 ;  /* 0x00000004fc3e7825 */ /* 0x000fca00078e023e */
[----:B------:R1:W-:Y:S04]  /*1e270*/  STL.64 [R1+0x1ec8], R62 ;  /* 0x001ec83e01007387 */ /* 0x0003e80000100a00 */
[----:B------:R1:W-:Y:S04]  /*1e280*/  STL.64 [R1+0x1ed8], R60 ;  /* 0x001ed83c01007387 */ /* 0x0003e80000100a00 */
[----:B------:R1:W-:Y:S04]  /*1e290*/  STL.64 [R1+0x1ee8], R30 ;  /* 0x001ee81e01007387 */ /* 0x0003e80000100a00 */
[----:B------:R1:W-:Y:S01]  /*1e2a0*/  LDGSTS.E [R111+0x64000], [R62.64], !P5 ;  /* 0x640000003e6f7fae */ /* 0x0003e2000e921844 */
[----:B--2---:R-:W-:Y:S01]  /*1e2b0*/  IMAD.WIDE R14, R252, 0x4, R206 ;  /* 0x00000004fc0e7825 */ /* 0x004fe200078e02ce */
[----:B------:R-:W-:-:S02]  /*1e2c0*/  IADD3 R0, R223, -0xcd, RZ ;  /* 0xffffff33df007810 */ /* 0x000fc40007ffe0ff */
[----:B------:R2:W-:Y:S04]  /*1e2d0*/  LDGSTS.E [R111+0x64200], [R60.64], !P5 ;  /* 0x642000003c6f7fae */ /* 0x0005e8000e921844 */
[----:B------:R2:W-:Y:S04]  /*1e2e0*/  STL.64 [R1+0x1ef8], R14 ;  /* 0x001ef80e01007387 */ /* 0x0005e80000100a00 */
[----:B-1----:R-:W4:Y:S04]  /*1e2f0*/  LDL.LU.64 R62, [R1+0xf40] ;  /* 0x000f4000013e7983 */ /* 0x002f280000300a00 */
[----:B------:R-:W4:Y:S01]  /*1e300*/  LDL.LU.64 R206, [R1+0xf38] ;  /* 0x000f380001ce7983 */ /* 0x000f220000300a00 */
[----:B------:R-:W-:-:S03]  /*1e310*/  ISETP.GE.U32.AND P6, PT, R0, 0x7ffffeb4, PT ;  /* 0x7ffffeb40000780c */ /* 0x000fc60003fc6070 */
[----:B------:R1:W-:Y:S04]  /*1e320*/  LDGSTS.E [R111+0x64400], [R30.64], !P5 ;  /* 0x644000001e6f7fae */ /* 0x0003e8000e921844 */
[----:B------:R1:W-:Y:S01]  /*1e330*/  LDGSTS.E [R111+0x64600], [R14.64], !P5 ;  /* 0x646000000e6f7fae */ /* 0x0003e2000e921844 */
[----:B------:R-:W-:-:S03]  /*1e340*/  IMAD.WIDE R76, R252, 0x4, R78 ;  /* 0x00000004fc4c7825 */ /* 0x000fc600078e024e */
[----:B------:R-:W4:Y:S04]  /*1e350*/  LDL.LU.64 R78, [R1+0xf30] ;  /* 0x000f3000014e7983 */ /* 0x000f280000300a00 */
[----:B------:R4:W-:Y:S01]  /*1e360*/  LDGSTS.E [R111+0x66000], [R76.64], !P6 ;  /* 0x660000004c6f7fae */ /* 0x0009e2000f121844 */
[----:B--2---:R-:W-:-:S03]  /*1e370*/  IMAD.WIDE R60, R252, 0x4, R94 ;  /* 0x00000004fc3c7825 */ /* 0x004fc600078e025e */
[----:B------:R-:W2:Y:S01]  /*1e380*/  LDL.LU.64 R94, [R1+0xf28] ;  /* 0x000f2800015e7983 */ /* 0x000ea20000300a00 */
[----:B-1----:R-:W-:-:S03]  /*1e390*/  IMAD.WIDE R30, R252, 0x4, R126 ;  /* 0x00000004fc1e7825 */ /* 0x002fc600078e027e */
[----:B------:R-:W-:Y:S01]  /*1e3a0*/  STL.64 [R1+0x1f48], R76 ;  /* 0x001f484c01007387 */ /* 0x000fe20000100a00 */
[----:B------:R-:W-:-:S03]  /*1e3b0*/  IMAD.WIDE R14, R252, 0x4, R142 ;  /* 0x00000004fc0e7825 */ /* 0x000fc600078e028e */
[----:B------:R3:W-:Y:S04]  /*1e3c0*/  STL.64 [R1+0x1f50], R60 ;  /* 0x001f503c01007387 */ /* 0x0007e80000100a00 */
[----:B------:R3:W-:Y:S04]  /*1e3d0*/  LDGSTS.E [R111+0x66200], [R60.64], !P6 ;  /* 0x662000003c6f7fae */ /* 0x0007e8000f121844 */
[----:B------:R1:W-:Y:S04]  /*1e3e0*/  STL.64 [R1+0x1f58], R30 ;  /* 0x001f581e01007387 */ /* 0x0003e80000100a00 */
[----:B------:R1:W-:Y:S04]  /*1e3f0*/  STL.64 [R1+0x1f60], R14 ;  /* 0x001f600e01007387 */ /* 0x0003e80000100a00 */
[----:B------:R-:W2:Y:S04]  /*1e400*/  LDL.LU.64 R126, [R1+0xf20] ;  /* 0x000f2000017e7983 */ /* 0x000ea80000300a00 */
[----:B------:R-:W2:Y:S04]  /*1e410*/  LDL.LU.64 R142, [R1+0xf18] ;  /* 0x000f1800018e7983 */ /* 0x000ea80000300a00 */
[----:B------:R1:W-:Y:S01]  /*1e420*/  LDGSTS.E [R111+0x66400], [R30.64], !P6 ;  /* 0x664000001e6f7fae */ /* 0x0003e2000f121844 */
[----:B------:R-:W-:-:S03]  /*1e430*/  IADD3 R0, R223, -0xd1, RZ ;  /* 0xffffff2fdf007810 */ /* 0x000fc60007ffe0ff */
[----:B------:R1:W-:Y:S01]  /*1e440*/  LDGSTS.E [R111+0x66600], [R14.64], !P6 ;  /* 0x666000000e6f7fae */ /* 0x0003e2000f121844 */
[----:B---3--:R-:W-:-:S04]  /*1e450*/  IMAD.WIDE R60, R252, 0x4, R46 ;  /* 0x00000004fc3c7825 */ /* 0x008fc800078e022e */
[C---:B------:R-:W-:Y:S02]  /*1e460*/  IMAD.WIDE R46, R252.reuse, 0x4, R158 ;  /* 0x00000004fc2e7825 */ /* 0x040fe400078e029e */
[----:B------:R-:W3:Y:S02]  /*1e470*/  LDL.LU.64 R158, [R1+0xf10] ;  /* 0x000f1000019e7983 */ /* 0x000ee40000300a00 */
[----:B-1----:R-:W-:Y:S02]  /*1e480*/  IMAD.WIDE R30, R252, 0x4, R174 ;  /* 0x00000004fc1e7825 */ /* 0x002fe400078e02ae */
[----:B------:R-:W-:Y:S04]  /*1e490*/  STL.64 [R1+0x1f90], R60 ;  /* 0x001f903c01007387 */ /* 0x000fe80000100a00 */
[----:B------:R-:W3:Y:S01]  /*1e4a0*/  LDL.LU.64 R174, [R1+0xf08] ;  /* 0x000f080001ae7983 */ /* 0x000ee20000300a00 */
[----:B------:R-:W-:-:S03]  /*1e4b0*/  ISETP.GE.U32.AND P0, PT, R0, 0x7ffffeb0, PT ;  /* 0x7ffffeb00000780c */ /* 0x000fc60003f06070 */
[----:B------:R-:W-:Y:S04]  /*1e4c0*/  STL.64 [R1+0x1f98], R46 ;  /* 0x001f982e01007387 */ /* 0x000fe80000100a00 */
[----:B------:R1:W-:Y:S06]  /*1e4d0*/  STL.64 [R1+0x1fa0], R30 ;  /* 0x001fa01e01007387 */ /* 0x0003ec0000100a00 */
[----:B------:R1:W-:Y:S01]  /*1e4e0*/  LDGSTS.E [R111+0x68000], [R60.64], !P0 ;  /* 0x680000003c6f7fae */ /* 0x0003e2000c121844 */
[----:B------:R-:W-:-:S03]  /*1e4f0*/  IMAD.WIDE R14, R252, 0x4, R190 ;  /* 0x00000004fc0e7825 */ /* 0x000fc600078e02be */
[----:B------:R1:W-:Y:S04]  /*1e500*/  LDGSTS.E [R111+0x68200], [R46.64], !P0 ;  /* 0x682000002e6f7fae */ /* 0x0003e8000c121844 */
[----:B------:R2:W-:Y:S04]  /*1e510*/  STL.64 [R1+0x1fa8], R14 ;  /* 0x001fa80e01007387 */ /* 0x0005e80000100a00 */
[----:B------:R1:W-:Y:S01]  /*1e520*/  LDGSTS.E [R111+0x68400], [R30.64], !P0 ;  /* 0x684000001e6f7fae */ /* 0x0003e2000c121844 */
[----:B----4-:R-:W-:-:S03]  /*1e530*/  IMAD.WIDE R76, R252, 0x4, R62 ;  /* 0x00000004fc4c7825 */ /* 0x010fc600078e023e */
[----:B-1----:R-:W4:Y:S04]  /*1e540*/  LDL.LU.64 R30, [R1+0xf00] ;  /* 0x000f0000011e7983 */ /* 0x002f280000300a00 */
[----:B------:R-:W4:Y:S04]  /*1e550*/  LDL.LU.64 R46, [R1+0xef8] ;  /* 0x000ef800012e7983 */ /* 0x000f280000300a00 */
[----:B------:R-:W4:Y:S01]  /*1e560*/  LDL.LU.64 R190, [R1+0xef0] ;  /* 0x000ef00001be7983 */ /* 0x000f220000300a00 */
[----:B------:R-:W-:-:S03]  /*1e570*/  IMAD.WIDE R62, R252, 0x4, R206 ;  /* 0x00000004fc3e7825 */ /* 0x000fc600078e02ce */
[----:B------:R-:W4:Y:S01]  /*1e580*/  LDL.LU.64 R206, [R1+0xee8] ;  /* 0x000ee80001ce7983 */ /* 0x000f220000300a00 */
[----:B------:R-:W-:-:S03]  /*1e590*/  IADD3 R0, R223, -0xd5, RZ ;  /* 0xffffff2bdf007810 */ /* 0x000fc60007ffe0ff */
[----:B------:R2:W-:Y:S01]  /*1e5a0*/  LDGSTS.E [R111+0x68600], [R14.64], !P0 ;  /* 0x686000000e6f7fae */ /* 0x0005e2000c121844 */
        /* <DEDUP_REMOVED lines=8> */
[C---:B--2---:R-:W-:Y:S01]  /*1e630*/  IMAD.WIDE R14, R252.reuse, 0x4, R94 ;  /* 0x00000004fc0e7825 */ /* 0x044fe200078e025e */
[----:B------:R3:W-:Y:S04]  /*1e640*/  STL.64 [R1+0x1fe0], R60 ;  /* 0x001fe03c01007387 */ /* 0x0007e80000100a00 */
[----:B------:R2:W-:Y:S04]  /*1e650*/  STL.64 [R1+0x1fe8], R14 ;  /* 0x001fe80e01007387 */ /* 0x0005e80000100a00 */
[----:B------:R3:W-:Y:S04]  /*1e660*/  LDGSTS.E [R111+0x6a400], [R60.64], !P2 ;  /* 0x6a4000003c6f7fae */ /* 0x0007e8000d121844 */
[----:B------:R-:W4:Y:S04]  /*1e670*/  LDL.LU.64 R78, [R1+0xee0] ;  /* 0x000ee000014e7983 */ /* 0x000f280000300a00 */
[----:B------:R2:W-:Y:S04]  /*1e680*/  LDGSTS.E [R111+0x6a600], [R14.64], !P2 ;  /* 0x6a6000000e6f7fae */ /* 0x0005e8000d121844 */
[----:B------:R-:W4:Y:S01]  /*1e690*/  LDL.LU.64 R94, [R1+0xed8] ;  /* 0x000ed800015e7983 */ /* 0x000f220000300a00 */
[----:B-1----:R-:W-:-:S03]  /*1e6a0*/  IMAD.WIDE R76, R252, 0x4, R126 ;  /* 0x00000004fc4c7825 */ /* 0x002fc600078e027e */
[----:B------:R-:W4:Y:S01]  /*1e6b0*/  LDL.LU.64 R126, [R1+0xed0] ;  /* 0x000ed000017e7983 */ /* 0x000f220000300a00 */
[----:B------:R-:W-:-:S03]  /*1e6c0*/  IMAD.WIDE R62, R252, 0x4, R142 ;  /* 0x00000004fc3e7825 */ /* 0x000fc600078e028e */
[----:B------:R-:W4:Y:S04]  /*1e6d0*/  LDL.LU.64 R142, [R1+0xec8] ;  /* 0x000ec800018e7983 */ /* 0x000f280000300a00 */
[----:B------:R-:W-:Y:S04]  /*1e6e0*/  STL.64 [R1+0x1ff0], R76 ;  /* 0x001ff04c01007387 */ /* 0x000fe80000100a00 */
[----:B------:R1:W-:Y:S04]  /*1e6f0*/  STL.64 [R1+0x1ff8], R62 ;  /* 0x001ff83e01007387 */ /* 0x0003e80000100a00 */
[----:B------:R1:W-:Y:S04]  /*1e700*/  LDGSTS.E [R111+0x6c000], [R76.64], !P3 ;  /* 0x6c0000004c6f7fae */ /* 0x0003e8000d921844 */
[----:B------:R1:W-:Y:S01]  /*1e710*/  LDGSTS.E [R111+0x6c200], [R62.64], !P3 ;  /* 0x6c2000003e6f7fae */ /* 0x0003e2000d921844 */
[----:B---3--:R-:W-:-:S04]  /*1e720*/  IMAD.WIDE R60, R252, 0x4, R158 ;  /* 0x00000004fc3c7825 */ /* 0x008fc800078e029e */
[----:B--2---:R-:W-:Y:S01]  /*1e730*/  IMAD.WIDE R14, R252, 0x4, R174 ;  /* 0x00000004fc0e7825 */ /* 0x004fe200078e02ae */
        /* <DEDUP_REMOVED lines=8> */
[----:B------:R-:W-:Y:S01]  /*1e7c0*/  ISETP.GE.U32.AND P1, PT, R0, 0x7ffffea4, PT ;  /* 0x7ffffea40000780c */ /* 0x000fe20003f26070 */
[----:B----4-:R-:W-:-:S04]  /*1e7d0*/  IMAD.WIDE R60, R252, 0x4, R30 ;  /* 0x00000004fc3c7825 */ /* 0x010fc800078e021e */
[----:B------:R-:W-:-:S08]  /*1e7e0*/  IMAD.WIDE R46, R252, 0x4, R46 ;  /* 0x00000004fc2e7825 */ /* 0x000fd000078e022e */
[----:B------:R1:W-:Y:S01]  /*1e7f0*/  LDGSTS.E [R111+0x6e000], [R60.64], !P1 ;  /* 0x6e0000003c6f7fae */ /* 0x0003e2000c921844 */
[----:B------:R-:W-:-:S03]  /*1e800*/  IMAD.WIDE R30, R252, 0x4, R190 ;  /* 0x00000004fc1e7825 */ /* 0x000fc600078e02be */
[----:B------:R4:W-:Y:S04]  /*1e810*/  LDGSTS.E [R111+0x6e200], [R46.64], !P1 ;  /* 0x6e2000002e6f7fae */ /* 0x0009e8000c921844 */
[----:B------:R-:W3:Y:S01]  /*1e820*/  LDL.LU.64 R190, [R1+0xea8] ;  /* 0x000ea80001be7983 */ /* 0x000ee20000300a00 */
[----:B--2---:R-:W-:-:S03]  /*1e830*/  IMAD.WIDE R14, R252, 0x4, R206 ;  /* 0x00000004fc0e7825 */ /* 0x004fc600078e02ce */
[----:B------:R-:W-:Y:S04]  /*1e840*/  STL.64 [R1+0x2018], R60 ;  /* 0x0020183c01007387 */ /* 0x000fe80000100a00 */
[----:B------:R4:W-:Y:S04]  /*1e850*/  STL.64 [R1+0x2020], R46 ;  /* 0x0020202e01007387 */ /* 0x0009e80000100a00 */
[----:B------:R2:W-:Y:S04]  /*1e860*/  STL.64 [R1+0x2028], R30 ;  /* 0x0020281e01007387 */ /* 0x0005e80000100a00 */
[----:B------:R1:W-:Y:S04]  /*1e870*/  STL.64 [R1+0x2030], R14 ;  /* 0x0020300e01007387 */ /* 0x0003e80000100a00 */
[----:B----4-:R-:W4:Y:S04]  /*1e880*/  LDL.LU.64 R46, [R1+0xea0] ;  /* 0x000ea000012e7983 */ /* 0x010f280000300a00 */
[----:B------:R-:W4:Y:S01]  /*1e890*/  LDL.LU.64 R206, [R1+0xe98] ;  /* 0x000e980001ce7983 */ /* 0x000f220000300a00 */
[----:B------:R-:W-:-:S03]  /*1e8a0*/  IADD3 R0, R223, -0xe1, RZ ;  /* 0xffffff1fdf007810 */ /* 0x000fc60007ffe0ff */
[----:B------:R2:W-:Y:S01]  /*1e8b0*/  LDGSTS.E [R111+0x6e400], [R30.64], !P1 ;  /* 0x6e4000001e6f7fae */ /* 0x0005e2000c921844 */
[----:B------:R-:W-:-:S03]  /*1e8c0*/  ISETP.GE.U32.AND P4, PT, R0, 0x7ffffea0, PT ;  /* 0x7ffffea00000780c */ /* 0x000fc60003f86070 */
[----:B------:R1:W-:Y:S01]  /*1e8d0*/  LDGSTS.E [R111+0x6e600], [R14.64], !P1 ;  /* 0x6e6000000e6f7fae */ /* 0x0003e2000c921844 */
[----:B------:R-:W-:-:S03]  /*1e8e0*/  IMAD.WIDE R76, R252, 0x4, R78 ;  /* 0x00000004fc4c7825 */ /* 0x000fc600078e024e */
[----:B------:R-:W4:Y:S06]  /*1e8f0*/  LDL.LU.64 R78, [R1+0xe90] ;  /* 0x000e9000014e7983 */ /* 0x000f2c0000300a00 */
[----:B------:R4:W-:Y:S01]  /*1e900*/  LDGSTS.E [R111+0x70000], [R76.64], !P4 ;  /* 0x700000004c6f7fae */ /* 0x0009e2000e121844 */
[----:B-1----:R-:W-:-:S03]  /*1e910*/  IMAD.WIDE R60, R252, 0x4, R94 ;  /* 0x00000004fc3c7825 */ /* 0x002fc600078e025e */
[----:B------:R-:W4:Y:S01]  /*1e920*/  LDL.LU.64 R94, [R1+0xe88] ;  /* 0x000e8800015e7983 */ /* 0x000f220000300a00 */
[----:B--2---:R-:W-:-:S03]  /*1e930*/  IMAD.WIDE R30, R252, 0x4, R126 ;  /* 0x00000004fc1e7825 */ /* 0x004fc600078e027e */
[----:B------:R-:W-:Y:S01]  /*1e940*/  STL.64 [R1+0x2098], R76 ;  /* 0x0020984c01007387 */ /* 0x000fe20000100a00 */
[----:B------:R-:W-:-:S03]  /*1e950*/  IMAD.WIDE R14, R252, 0x4, R142 ;  /* 0x00000004fc0e7825 */ /* 0x000fc600078e028e */
[----:B------:R1:W-:Y:S04]  /*1e960*/  STL.64 [R1+0x20a0], R60 ;  /* 0x0020a03c01007387 */ /* 0x0003e80000100a00 */
[----:B------:R2:W-:Y:S04]  /*1e970*/  STL.64 [R1+0x20a8], R30 ;  /* 0x0020a81e01007387 */ /* 0x0005e80000100a00 */
[----:B------:R3:W-:Y:S04]  /*1e980*/  STL.64 [R1+0x20b0], R14 ;  /* 0x0020b00e01007387 */ /* 0x0007e80000100a00 */
[----:B------:R1:W-:Y:S04]  /*1e990*/  LDGSTS.E [R111+0x70200], [R60.64], !P4 ;  /* 0x702000003c6f7fae */ /* 0x0003e8000e121844 */
[----:B------:R-:W4:Y:S04]  /*1e9a0*/  LDL.LU.64 R126, [R1+0xe80] ;  /* 0x000e8000017e7983 */ /* 0x000f280000300a00 */
[----:B------:R-:W4:Y:S04]  /*1e9b0*/  LDL.LU.64 R142, [R1+0xe78] ;  /* 0x000e7800018e7983 */ /* 0x000f280000300a00 */
[----:B------:R2:W-:Y:S01]  /*1e9c0*/  LDGSTS.E [R111+0x70400], [R30.64], !P4 ;  /* 0x704000001e6f7fae */ /* 0x0005e2000e121844 */
[----:B------:R-:W-:Y:S01]  /*1e9d0*/  IMAD.WIDE R62, R252, 0x4, R62 ;  /* 0x00000004fc3e7825 */ /* 0x000fe200078e023e */
[----:B------:R-:W-:-:S02]  /*1e9e0*/  IADD3 R0, R223, -0xe5, RZ ;  /* 0xffffff1bdf007810 */ /* 0x000fc40007ffe0ff */
[----:B------:R3:W-:Y:S01]  /*1e9f0*/  LDGSTS.E [R111+0x70600], [R14.64], !P4 ;  /* 0x706000000e6f7fae */ /* 0x0007e2000e121844 */
[----:B-1----:R-:W-:-:S03]  /*1ea00*/  IMAD.WIDE R60, R252, 0x4, R158 ;  /* 0x00000004fc3c7825 */ /* 0x002fc600078e029e */
[----:B------:R-:W4:Y:S01]  /*1ea10*/  LDL.LU.64 R158, [R1+0xe70] ;  /* 0x000e7000019e7983 */ /* 0x000f220000300a00 */
[----:B--2---:R-:W-:-:S03]  /*1ea20*/  IMAD.WIDE R30, R252, 0x4, R174 ;  /* 0x00000004fc1e7825 */ /* 0x004fc600078e02ae */
[----:B------:R1:W-:Y:S04]  /*1ea30*/  STL.64 [R1+0x2118], R62 ;  /* 0x0021183e01007387 */ /* 0x0003e80000100a00 */
[----:B------:R-:W4:Y:S01]  /*1ea40*/  LDL.LU.64 R174, [R1+0xe68] ;  /* 0x000e680001ae7983 */ /* 0x000f220000300a00 */
[----:B------:R-:W-:-:S03]  /*1ea50*/  ISETP.GE.U32.AND P5, PT, R0, 0x7ffffe9c, PT ;  /* 0x7ffffe9c0000780c */ /* 0x000fc60003fa6070 */
[----:B------:R-:W-:Y:S04]  /*1ea60*/  STL.64 [R1+0x2120], R60 ;  /* 0x0021203c01007387 */ /* 0x000fe80000100a00 */
[----:B------:R1:W-:Y:S06]  /*1ea70*/  STL.64 [R1+0x2128], R30 ;  /* 0x0021281e01007387 */ /* 0x0003ec0000100a00 */
[----:B------:R1:W-:Y:S04]  /*1ea80*/  LDGSTS.E [R111+0x72000], [R62.64], !P5 ;  /* 0x720000003e6f7fae */ /* 0x0003e8000e921844 */
[----:B------:R1:W-:Y:S04]  /*1ea90*/  LDGSTS.E [R111+0x72200], [R60.64], !P5 ;  /* 0x722000003c6f7fae */ /* 0x0003e8000e921844 */
[----:B------:R1:W-:Y:S01]  /*1eaa0*/  LDGSTS.E [R111+0x72400], [R30.64], !P5 ;  /* 0x724000001e6f7fae */ /* 0x0003e2000e921844 */
[----:B---3--:R-:W-:-:S05]  /*1eab0*/  IMAD.WIDE R14, R252, 0x4, R190 ;  /* 0x00000004fc0e7825 */ /* 0x008fca00078e02be */
[----:B------:R3:W-:Y:S04]  /*1eac0*/  STL.64 [R1+0x2130], R14 ;  /* 0x0021300e01007387 */ /* 0x0007e80000100a00 */
[----:B-1----:R-:W2:Y:S04]  /*1ead0*/  LDL.LU.64 R62, [R1+0xe60] ;  /* 0x000e6000013e7983 */ /* 0x002ea80000300a00 */
[----:B------:R-:W2:Y:S04]  /*1eae0*/  LDL.LU.64 R30, [R1+0xe58] ;  /* 0x000e5800011e7983 */ /* 0x000ea80000300a00 */
[----:B------:R-:W2:Y:S01]  /*1eaf0*/  LDL.LU.64 R190, [R1+0xe50] ;  /* 0x000e500001be7983 */ /* 0x000ea20000300a00 */
[----:B------:R-:W-:Y:S01]  /*1eb00*/  IADD3 R0, R223, -0xe9, RZ ;  /* 0xffffff17df007810 */ /* 0x000fe20007ffe0ff */
[----:B----4-:R-:W-:-:S02]  /*1eb10*/  IMAD.WIDE R76, R252, 0x4, R46 ;  /* 0x00000004fc4c7825 */ /* 0x010fc400078e022e */
[----:B------:R3:W-:Y:S02]  /*1eb20*/  LDGSTS.E [R111+0x72600], [R14.64], !P5 ;  /* 0x726000000e6f7fae */ /* 0x0007e4000e921844 */
[----:B------:R-:W-:Y:S02]  /*1eb30*/  IMAD.WIDE R60, R252, 0x4, R206 ;  /* 0x00000004fc3c7825 */ /* 0x000fe400078e02ce */
[----:B------:R-:W4:Y:S01]  /*1eb40*/  LDL.LU.64 R206, [R1+0xe48] ;  /* 0x000e480001ce7983 */ /* 0x000f220000300a00 */
[----:B------:R-:W-:Y:S02]  /*1eb50*/  ISETP.GE.U32.AND P6, PT, R0, 0x7ffffe98, PT ;  /* 0x7ffffe980000780c */ /* 0x000fe40003fc6070 */
[----:B------:R-:W-:Y:S01]  /*1eb60*/  IADD3 R0, R223, -0xed, RZ ;  /* 0xffffff13df007810 */ /* 0x000fe20007ffe0ff */
[----:B------:R-:W-:Y:S03]  /*1eb70*/  STL.64 [R1+0x2198], R76 ;  /* 0x0021984c01007387 */ /* 0x000fe60000100a00 */
[----:B------:R-:W-:Y:S01]  /*1eb80*/  ISETP.GE.U32.AND P0, PT, R0, 0x7ffffe94, PT ;  /* 0x7ffffe940000780c */ /* 0x000fe20003f06070 */
[----:B------:R-:W-:Y:S06]  /*1eb90*/  STL.64 [R1+0x21a0], R60 ;  /* 0x0021a03c01007387 */ /* 0x000fec0000100a00 */
[----:B------:R1:W-:Y:S04]  /*1eba0*/  LDGSTS.E [R111+0x74000], [R76.64], !P6 ;  /* 0x740000004c6f7fae */ /* 0x0003e8000f121844 */
[----:B------:R1:W-:Y:S01]  /*1ebb0*/  LDGSTS.E [R111+0x74200], [R60.64], !P6 ;  /* 0x742000003c6f7fae */ /* 0x0003e2000f121844 */
[----:B------:R-:W-:-:S04]  /*1ebc0*/  IMAD.WIDE R46, R252, 0x4, R78 ;  /* 0x00000004fc2e7825 */ /* 0x000fc800078e024e */
[C---:B---3--:R-:W-:Y:S01]  /*1ebd0*/  IMAD.WIDE R14, R252.reuse, 0x4, R94 ;  /* 0x00000004fc0e7825 */ /* 0x048fe200078e025e */
[----:B------:R3:W-:Y:S04]  /*1ebe0*/  STL.64 [R1+0x21a8], R46 ;  /* 0x0021a82e01007387 */ /* 0x0007e80000100a00 */
[----:B------:R1:W-:Y:S04]  /*1ebf0*/  STL.64 [R1+0x21b0], R14 ;  /* 0x0021b00e01007387 */ /* 0x0003e80000100a00 */
[----:B------:R3:W-:Y:S04]  /*1ec00*/  LDGSTS.E [R111+0x74400], [R46.64], !P6 ;  /* 0x744000002e6f7fae */ /* 0x0007e8000f121844 */
[----:B------:R1:W-:Y:S04]  /*1ec10*/  LDGSTS.E [R111+0x74600], [R14.64], !P6 ;  /* 0x746000000e6f7fae */ /* 0x0003e8000f121844 */
[----:B---3--:R-:W3:Y:S01]  /*1ec20*/  LDL.LU.64 R46, [R1+0xe40] ;  /* 0x000e4000012e7983 */ /* 0x008ee20000300a00 */
[----:B------:R-:W-:-:S03]  /*1ec30*/  IMAD.WIDE R78, R252, 0x4, R126 ;  /* 0x00000004fc4e7825 */ /* 0x000fc600078e027e */
[----:B------:R-:W3:Y:S01]  /*1ec40*/  LDL.LU.64 R94, [R1+0xe38] ;  /* 0x000e3800015e7983 */ /* 0x000ee20000300a00 */
[----:B-1----:R-:W-:-:S03]  /*1ec50*/  IMAD.WIDE R76, R252, 0x4, R142 ;  /* 0x00000004fc4c7825 */ /* 0x002fc600078e028e */
[----:B------:R-:W3:Y:S04]  /*1ec60*/  LDL.LU.64 R126, [R1+0xe30] ;  /* 0x000e3000017e7983 */ /* 0x000ee80000300a00 */
[----:B------:R-:W3:Y:S04]  /*1ec70*/  LDL.LU.64 R142, [R1+0xe28] ;  /* 0x000e2800018e7983 */ /* 0x000ee80000300a00 */
[----:B------:R1:W-:Y:S04]  /*1ec80*/  STL.64 [R1+0x2218], R78 ;  /* 0x0022184e01007387 */ /* 0x0003e80000100a00 */
[----:B------:R-:W-:Y:S04]  /*1ec90*/  STL.64 [R1+0x2220], R76 ;  /* 0x0022204c01007387 */ /* 0x000fe80000100a00 */
[----:B------:R1:W-:Y:S04]  /*1eca0*/  LDGSTS.E [R111+0x76000], [R78.64], !P0 ;  /* 0x760000004e6f7fae */ /* 0x0003e8000c121844 */
[----:B------:R3:W-:Y:S01]  /*1ecb0*/  LDGSTS.E [R111+0x76200], [R76.64], !P0 ;  /* 0x762000004c6f7fae */ /* 0x0007e2000c121844 */
[----:B------:R-:W-:-:S04]  /*1ecc0*/  IMAD.WIDE R60, R252, 0x4, R158 ;  /* 0x00000004fc3c7825 */ /* 0x000fc800078e029e */
[----:B------:R-:W-:Y:S01]  /*1ecd0*/  IMAD.WIDE R14, R252, 0x4, R174 ;  /* 0x00000004fc0e7825 */ /* 0x000fe200078e02ae */
[----:B------:R2:W-:Y:S04]  /*1ece0*/  STL.64 [R1+0x2228], R60 ;  /* 0x0022283c01007387 */ /* 0x0005e80000100a00 */
[----:B------:R4:W-:Y:S04]  /*1ecf0*/  STL.64 [R1+0x2230], R14 ;  /* 0x0022300e01007387 */ /* 0x0009e80000100a00 */
[----:B-1----:R-:W3:Y:S04]  /*1ed00*/  LDL.LU.64 R78, [R1+0xe20] ;  /* 0x000e2000014e7983 */ /* 0x002ee80000300a00 */
[----:B------:R-:W3:Y:S04]  /*1ed10*/  LDL.LU.64 R158, [R1+0xe18] ;  /* 0x000e1800019e7983 */ /* 0x000ee80000300a00 */
[----:B------:R-:W3:Y:S04]  /*1ed20*/  LDL.LU.64 R174, [R1+0xe10] ;  /* 0x000e100001ae7983 */ /* 0x000ee80000300a00 */
[----:B------:R2:W-:Y:S01]  /*1ed30*/  LDGSTS.E [R111+0x76400], [R60.64], !P0 ;  /* 0x764000003c6f7fae */ /* 0x0005e2000c121844 */
[----:B------:R-:W-:-:S03]  /*1ed40*/  IADD3 R0, R223, -0xf1, RZ ;  /* 0xffffff0fdf007810 */ /* 0x000fc60007ffe0ff */
[----:B------:R4:W-:Y:S01]  /*1ed50*/  LDGSTS.E [R111+0x76600], [R14.64], !P0 ;  /* 0x766000000e6f7fae */ /* 0x0009e2000c121844 */
[----:B------:R-:W-:Y:S01]  /*1ed60*/  ISETP.GE.U32.AND P2, PT, R0, 0x7ffffe90, PT ;  /* 0x7ffffe900000780c */ /* 0x000fe20003f46070 */
[----:B--2---:R-:W-:-:S04]  /*1ed70*/  IMAD.WIDE R60, R252, 0x4, R30 ;  /* 0x00000004fc3c7825 */ /* 0x004fc800078e021e */
[C---:B------:R-:W-:Y:S02]  /*1ed80*/  IMAD.WIDE R30, R252.reuse, 0x4, R190 ;  /* 0x00000004fc1e7825 */ /* 0x040fe400078e02be */
[----:B------:R-:W2:Y:S02]  /*1ed90*/  LDL.LU.64 R190, [R1+0xe08] ;  /* 0x000e080001be7983 */ /* 0x000ea40000300a00 */
[----:B------:R-:W-:-:S04]  /*1eda0*/  IMAD.WIDE R62, R252, 0x4, R62 ;  /* 0x00000004fc3e7825 */ /* 0x000fc800078e023e */
[----:B----4-:R-:W-:Y:S01]  /*1edb0*/  IMAD.WIDE R14, R252, 0x4, R206 ;  /* 0x00000004fc0e7825 */ /* 0x010fe200078e02ce */
[----:B------:R1:W-:Y:S04]  /*1edc0*/  STL.64 [R1+0x2298], R62 ;  /* 0x0022983e01007387 */ /* 0x0003e80000100a00 */
[----:B------:R-:W-:Y:S04]  /*1edd0*/  STL.64 [R1+0x22a0], R60 ;  /* 0x0022a03c01007387 */ /* 0x000fe80000100a00 */
[----:B------:R4:W-:Y:S04]  /*1ede0*/  STL.64 [R1+0x22a8], R30 ;  /* 0x0022a81e01007387 */ /* 0x0009e80000100a00 */
[----:B------:R1:W-:Y:S04]  /*1edf0*/  LDGSTS.E [R111+0x78000], [R62.64], !P2 ;  /* 0x780000003e6f7fae */ /* 0x0003e8000d121844 */
[----:B------:R3:W-:Y:S01]  /*1ee00*/  STL.64 [R1+0x22b0], R14 ;  /* 0x0022b00e01007387 */ /* 0x0007e20000100a00 */
[----:B------:R-:W-:-:S03]  /*1ee10*/  IADD3 R0, R223, -0xf5, RZ ;  /* 0xffffff0bdf007810 */ /* 0x000fc60007ffe0ff */
[----:B------:R3:W-:Y:S04]  /*1ee20*/  LDGSTS.E [R111+0x78200], [R60.64], !P2 ;  /* 0x782000003c6f7fae */ /* 0x0007e8000d121844 */
[----:B-1----:R-:W2:Y:S04]  /*1ee30*/  LDL.LU.64 R62, [R1+0xe00] ;  /* 0x000e0000013e7983 */ /* 0x002ea80000300a00 */
[----:B------:R-:W2:Y:S01]  /*1ee40*/  LDL.LU.64 R206, [R1+0xdf8] ;  /* 0x000df80001ce7983 */ /* 0x000ea20000300a00 */
[----:B------:R-:W-:-:S03]  /*1ee50*/  ISETP.GE.U32.AND P3, PT, R0, 0x7ffffe8c, PT ;  /* 0x7ffffe8c0000780c */ /* 0x000fc60003f66070 */
[----:B------:R4:W-:Y:S04]  /*1ee60*/  LDGSTS.E [R111+0x78400], [R30.64], !P2 ;  /* 0x784000001e6f7fae */ /* 0x0009e8000d121844 */
[----:B------:R1:W-:Y:S04]  /*1ee70*/  LDGSTS.E [R111+0x78600], [R14.64], !P2 ;  /* 0x786000000e6f7fae */ /* 0x0003e8000d121844 */
[----:B----4-:R-:W4:Y:S01]  /*1ee80*/  LDL.LU.64 R30, [R1+0xdf0] ;  /* 0x000df000011e7983 */ /* 0x010f220000300a00 */
[----:B---3--:R-:W-:-:S04]  /*1ee90*/  IMAD.WIDE R76, R252, 0x4, R46 ;  /* 0x00000004fc4c7825 */ /* 0x008fc800078e022e */
[C---:B------:R-:W-:Y:S01]  /*1eea0*/  IMAD.WIDE R60, R252.reuse, 0x4, R94 ;  /* 0x00000004fc3c7825 */ /* 0x040fe200078e025e */
[----:B------:R3:W-:Y:S03]  /*1eeb0*/  LDGSTS.E [R111+0x7a000], [R76.64], !P3 ;  /* 0x7a0000004c6f7fae */ /* 0x0007e6000d921844 */
[C---:B------:R-:W-:Y:S01]  /*1eec0*/  IMAD.WIDE R46, R252.reuse, 0x4, R126 ;  /* 0x00000004fc2e7825 */ /* 0x040fe200078e027e */
[----:B------:R-:W4:Y:S03]  /*1eed0*/  LDL.LU.64 R94, [R1+0xde8] ;  /* 0x000de800015e7983 */ /* 0x000f260000300a00 */
[----:B-1----:R-:W-:Y:S01]  /*1eee0*/  IMAD.WIDE R14, R252, 0x4, R142 ;  /* 0x00000004fc0e7825 */ /* 0x002fe200078e028e */
[----:B------:R3:W-:Y:S04]  /*1eef0*/  STL.64 [R1+0x2318], R76 ;  /* 0x0023184c01007387 */ /* 0x0007e80000100a00 */
[----:B------:R1:W-:Y:S04]  /*1ef00*/  STL.64 [R1+0x2320], R60 ;  /* 0x0023203c01007387 */ /* 0x0003e80000100a00 */
[----:B------:R1:W-:Y:S04]  /*1ef10*/  STL.64 [R1+0x2328], R46 ;  /* 0x0023282e01007387 */ /* 0x0003e80000100a00 */
[----:B------:R2:W-:Y:S04]  /*1ef20*/  STL.64 [R1+0x2330], R14 ;  /* 0x0023300e01007387 */ /* 0x0005e80000100a00 */
[----:B------:R1:W-:Y:S04]  /*1ef30*/  LDGSTS.E [R111+0x7a200], [R60.64], !P3 ;  /* 0x7a2000003c6f7fae */ /* 0x0003e8000d921844 */
[----:B------:R-:W4:Y:S04]  /*1ef40*/  LDL.LU.64 R126, [R1+0xde0] ;  /* 0x000de000017e7983 */ /* 0x000f280000300a00 */
[----:B------:R-:W4:Y:S04]  /*1ef50*/  LDL.LU.64 R142, [R1+0xdd8] ;  /* 0x000dd800018e7983 */ /* 0x000f280000300a00 */
[----:B------:R1:W-:Y:S01]  /*1ef60*/  LDGSTS.E [R111+0x7a400], [R46.64], !P3 ;  /* 0x7a4000002e6f7fae */ /* 0x0003e2000d921844 */
[----:B------:R-:W-:-:S03]  /*1ef70*/  IADD3 R0, R223, -0xf9, RZ ;  /* 0xffffff07df007810 */ /* 0x000fc60007ffe0ff */
[----:B------:R2:W-:Y:S01]  /*1ef80*/  LDGSTS.E [R111+0x7a600], [R14.64], !P3 ;  /* 0x7a6000000e6f7fae */ /* 0x0005e2000d921844 */
[----:B---3--:R-:W-:-:S04]  /*1ef90*/  IMAD.WIDE R76, R252, 0x4, R78 ;  /* 0x00000004fc4c7825 */ /* 0x008fc800078e024e */
[C---:B-1----:R-:W-:Y:S02]  /*1efa0*/  IMAD.WIDE R60, R252.reuse, 0x4, R158 ;  /* 0x00000004fc3c7825 */ /* 0x042fe400078e029e */
[----:B------:R-:W4:Y:S02]  /*1efb0*/  LDL.LU.64 R158, [R1+0xdd0] ;  /* 0x000dd000019e7983 */ /* 0x000f240000300a00 */
[----:B------:R-:W-:Y:S02]  /*1efc0*/  IMAD.WIDE R46, R252, 0x4, R174 ;  /* 0x00000004fc2e7825 */ /* 0x000fe400078e02ae */
[----:B------:R-:W-:Y:S04]  /*1efd0*/  STL.64 [R1+0x2398], R76 ;  /* 0x0023984c01007387 */ /* 0x000fe80000100a00 */
[----:B------:R-:W4:Y:S01]  /*1efe0*/  LDL.LU.64 R174, [R1+0xdc8] ;  /* 0x000dc80001ae7983 */ /* 0x000f220000300a00 */
[----:B------:R-:W-:-:S03]  /*1eff0*/  ISETP.GE.U32.AND P1, PT, R0, 0x7ffffe88, PT ;  /* 0x7ffffe880000780c */ /* 0x000fc60003f26070 */
[----:B------:R-:W-:Y:S04]  /*1f000*/  STL.64 [R1+0x23a0], R60 ;  /* 0x0023a03c01007387 */ /* 0x000fe80000100a00 */
[----:B------:R1:W-:Y:S06]  /*1f010*/  STL.64 [R1+0x23a8], R46 ;  /* 0x0023a82e01007387 */ /* 0x0003ec0000100a00 */
[----:B------:R1:W-:Y:S04]  /*1f020*/  LDGSTS.E [R111+0x7c000], [R76.64], !P1 ;  /* 0x7c0000004c6f7fae */ /* 0x0003e8000c921844 */
[----:B------:R1:W-:Y:S04]  /*1f030*/  LDGSTS.E [R111+0x7c200], [R60.64], !P1 ;  /* 0x7c2000003c6f7fae */ /* 0x0003e8000c921844 */
[----:B------:R1:W-:Y:S01]  /*1f040*/  LDGSTS.E [R111+0x7c400], [R46.64], !P1 ;  /* 0x7c4000002e6f7fae */ /* 0x0003e2000c921844 */
[----:B--2---:R-:W-:-:S05]  /*1f050*/  IMAD.WIDE R14, R252, 0x4, R190 ;  /* 0x00000004fc0e7825 */ /* 0x004fca00078e02be */
[----:B------:R2:W-:Y:S04]  /*1f060*/  STL.64 [R1+0x23b0], R14 ;  /* 0x0023b00e01007387 */ /* 0x0005e80000100a00 */
[----:B-1----:R-:W3:Y:S04]  /*1f070*/  LDL.LU.64 R46, [R1+0xd80] ;  /* 0x000d8000012e7983 */ /* 0x002ee80000300a00 */
[----:B------:R-:W3:Y:S04]  /*1f080*/  LDL.LU.64 R78, [R1+0xd78] ;  /* 0x000d7800014e7983 */ /* 0x000ee80000300a00 */
[----:B------:R-:W3:Y:S01]  /*1f090*/  LDL.LU.64 R190, [R1+0xd70] ;  /* 0x000d700001be7983 */ /* 0x000ee20000300a00 */
[----:B------:R-:W-:-:S03]  /*1f0a0*/  IADD3 R0, R223, -0xfd, RZ ;  /* 0xffffff03df007810 */ /* 0x000fc60007ffe0ff */
[----:B------:R2:W-:Y:S01]  /*1f0b0*/  LDGSTS.E [R111+0x7c600], [R14.64], !P1 ;  /* 0x7c6000000e6f7fae */ /* 0x0005e2000c921844 */
[----:B------:R-:W-:-:S03]  /*1f0c0*/  IMAD.WIDE R60, R252, 0x4, R206 ;  /* 0x00000004fc3c7825 */ /* 0x000fc600078e02ce */
[----:B------:R-:W3:Y:S01]  /*1f0d0*/  LDL.LU.64 R206, [R1+0xd68] ;  /* 0x000d680001ce7983 */ /* 0x000ee20000300a00 */
[----:B------:R-:W-:Y:S01]  /*1f0e0*/  ISETP.GE.U32.AND P4, PT, R0, 0x7ffffe84, PT ;  /* 0x7ffffe840000780c */ /* 0x000fe20003f86070 */
[----:B------:R-:W-:Y:S01]  /*1f0f0*/  IMAD.WIDE R62, R252, 0x4, R62 ;  /* 0x00000004fc3e7825 */ /* 0x000fe200078e023e */
[----:B------:R-:W-:-:S04]  /*1f100*/  IADD3 R0, R223, -0x82, RZ ;  /* 0xffffff7edf007810 */ /* 0x000fc80007ffe0ff */
[----:B------:R-:W-:Y:S01]  /*1f110*/  ISETP.GE.U32.AND P5, PT, R0, 0x7ffffeff, PT ;  /* 0x7ffffeff0000780c */ /* 0x000fe20003fa6070 */
[----:B------:R1:W-:Y:S01]  /*1f120*/  STL.64 [R1+0x2418], R62 ;  /* 0x0024183e01007387 */ /* 0x0003e20000100a00 */
[----:B----4-:R-:W-:-:S03]  /*1f130*/  IMAD.WIDE R30, R252, 0x4, R30 ;  /* 0x00000004fc1e7825 */ /* 0x010fc600078e021e */
[----:B------:R4:W-:Y:S04]  /*1f140*/  STL.64 [R1+0x2420], R60 ;  /* 0x0024203c01007387 */ /* 0x0009e80000100a00 */
[----:B------:R1:W-:Y:S04]  /*1f150*/  LDGSTS.E [R111+0x7e000], [R62.64], !P4 ;  /* 0x7e0000003e6f7fae */ /* 0x0003e8000e121844 */
[----:B------:R1:W-:Y:S04]  /*1f160*/  STL.64 [R1+0x2428], R30 ;  /* 0x0024281e01007387 */ /* 0x0003e80000100a00 */
[----:B------:R1:W-:Y:S04]  /*1f170*/  LDGSTS.E [R111+0x7e200], [R60.64], !P4 ;  /* 0x7e2000003c6f7fae */ /* 0x0003e8000e121844 */
[----:B------:R1:W-:Y:S01]  /*1f180*/  LDGSTS.E [R111+0x7e400], [R30.64], !P4 ;  /* 0x7e4000001e6f7fae */ /* 0x0003e2000e121844 */
[----:B--2---:R-:W-:-:S05]  /*1f190*/  IMAD.WIDE R14, R252, 0x4, R94 ;  /* 0x00000004fc0e7825 */ /* 0x004fca00078e025e */
[----:B------:R2:W-:Y:S04]  /*1f1a0*/  STL.64 [R1+0x2430], R14 ;  /* 0x0024300e01007387 */ /* 0x0005e80000100a00 */
[----:B------:R1:W-:Y:S04]  /*1f1b0*/  LDGSTS.E [R111+0x7e600], [R14.64], !P4 ;  /* 0x7e6000000e6f7fae */ /* 0x0003e8000e121844 */
[----:B------:R-:W3:Y:S04]  /*1f1c0*/  LDL.LU.64 R94, [R1+0xd20] ;  /* 0x000d2000015e7983 */ /* 0x000ee80000300a00 */
[----:B-1----:R-:W3:Y:S01]  /*1f1d0*/  LDL.LU.64 R110, [R1+0xd18] ;  /* 0x000d1800016e7983 */ /* 0x002ee20000300a00 */
[----:B------:R-:W-:-:S03]  /*1f1e0*/  IMAD.WIDE R62, R252, 0x4, R126 ;  /* 0x00000004fc3e7825 */ /* 0x000fc600078e027e */
[----:B------:R-:W3:Y:S01]  /*1f1f0*/  LDL.LU.64 R126, [R1+0xd10] ;  /* 0x000d1000017e7983 */ /* 0x000ee20000300a00 */
[----:B----4-:R-:W-:-:S03]  /*1f200*/  IMAD.WIDE R60, R252, 0x4, R142 ;  /* 0x00000004fc3c7825 */ /* 0x010fc600078e028e */
[----:B------:R-:W4:Y:S04]  /*1f210*/  LDL.LU.64 R142, [R1+0xd08] ;  /* 0x000d0800018e7983 */ /* 0x000f280000300a00 */
[----:B------:R1:W-:Y:S04]  /*1f220*/  STL.64 [R1+0x1968], R62 ;  /* 0x0019683e01007387 */ /* 0x0003e80000100a00 */
[----:B------:R-:W-:Y:S04]  /*1f230*/  STL.64 [R1+0x1960], R60 ;  /* 0x0019603c01007387 */ /* 0x000fe80000100a00 */
[----:B------:R1:W-:Y:S04]  /*1f240*/  LDGSTS.E [R222+0x40800], [R62.64], !P5 ;  /* 0x408000003ede7fae */ /* 0x0003e8000e921844 */
[----:B------:R1:W-:Y:S01]  /*1f250*/  LDGSTS.E [R222+0x40a00], [R60.64], !P5 ;  /* 0x40a000003cde7fae */ /* 0x0003e2000e921844 */
[----:B------:R-:W-:-:S04]  /*1f260*/  IMAD.WIDE R30, R252, 0x4, R158 ;  /* 0x00000004fc1e7825 */ /* 0x000fc800078e029e */
[C---:B--2---:R-:W-:Y:S01]  /*1f270*/  IMAD.WIDE R14, R252.reuse, 0x4, R174 ;  /* 0x00000004fc0e7825 */ /* 0x044fe200078e02ae */
[----:B------:R3:W-:Y:S04]  /*1f280*/  STL.64 [R1+0x1958], R30 ;  /* 0x0019581e01007387 */ /* 0x0007e80000100a00 */
[----:B------:R2:W-:Y:S04]  /*1f290*/  STL.64 [R1+0x1950], R14 ;  /* 0x0019500e01007387 */ /* 0x0005e80000100a00 */
[----:B-1----:R-:W4:Y:S04]  /*1f2a0*/  LDL.LU.64 R62, [R1+0xcc0] ;  /* 0x000cc000013e7983 */ /* 0x002f280000300a00 */
[----:B------:R-:W4:Y:S04]  /*1f2b0*/  LDL.LU.64 R158, [R1+0xcb8] ;  /* 0x000cb800019e7983 */ /* 0x000f280000300a00 */
[----:B------:R-:W4:Y:S04]  /*1f2c0*/  LDL.LU.64 R174, [R1+0xcb0] ;  /* 0x000cb00001ae7983 */ /* 0x000f280000300a00 */
[----:B------:R3:W-:Y:S04]  /*1f2d0*/  LDGSTS.E [R222+0x40c00], [R30.64], !P5 ;  /* 0x40c000001ede7fae */ /* 0x0007e8000e921844 */
[----:B------:R2:W-:Y:S01]  /*1f2e0*/  LDGSTS.E [R222+0x40e00], [R14.64], !P5 ;  /* 0x40e000000ede7fae */ /* 0x0005e2000e921844 */
[----:B---3--:R-:W-:-:S03]  /*1f2f0*/  IMAD.WIDE R30, R252, 0x4, R190 ;  /* 0x00000004fc1e7825 */ /* 0x008fc600078e02be */
[----:B------:R-:W3:Y:S01]  /*1f300*/  LDL.LU.64 R190, [R1+0xca8] ;  /* 0x000ca80001be7983 */ /* 0x000ee20000300a00 */
[----:B------:R-:W-:-:S04]  /*1f310*/  IMAD.WIDE R60, R252, 0x4, R46 ;  /* 0x00000004fc3c7825 */ /* 0x000fc800078e022e */
[C---:B------:R-:W-:Y:S01]  /*1f320*/  IMAD.WIDE R46, R252.reuse, 0x4, R78 ;  /* 0x00000004fc2e7825 */ /* 0x040fe200078e024e */
[----:B------:R1:W-:Y:S04]  /*1f330*/  STL.64 [R1+0x1948], R60 ;  /* 0x0019483c01007387 */ /* 0x0003e80000100a00 */
[----:B------:R1:W-:Y:S04]  /*1f340*/  STL.64 [R1+0x1940], R46 ;  /* 0x0019402e01007387 */ /* 0x0003e80000100a00 */
[----:B------:R1:W-:Y:S01]  /*1f350*/  STL.64 [R1+0x1938], R30 ;  /* 0x0019381e01007387 */ /* 0x0003e20000100a00 */
[----:B--2---:R-:W-:-:S05]  /*1f360*/  IMAD.WIDE R14, R252, 0x4, R206 ;  /* 0x00000004fc0e7825 */ /* 0x004fca00078e02ce */
[----:B------:R4:W-:Y:S04]  /*1f370*/  STL.64 [R1+0x1930], R14 ;  /* 0x0019300e01007387 */ /* 0x0009e80000100a00 */
[----:B------:R-:W2:Y:S04]  /*1f380*/  LDL.LU.64 R78, [R1+0xc60] ;  /* 0x000c6000014e7983 */ /* 0x000ea80000300a00 */
[----:B------:R-:W2:Y:S01]  /*1f390*/  LDL.LU.64 R206, [R1+0xc58] ;  /* 0x000c580001ce7983 */ /* 0x000ea20000300a00 */
[----:B------:R-:W-:-:S04]  /*1f3a0*/  IADD3 R0, R223, -0x86, RZ ;  /* 0xffffff7adf007810 */ /* 0x000fc80007ffe0ff */
[----:B------:R-:W-:Y:S02]  /*1f3b0*/  ISETP.GE.U32.AND P6, PT, R0, 0x7ffffefb, PT ;  /* 0x7ffffefb0000780c */ /* 0x000fe40003fc6070 */
[----:B------:R-:W-:-:S04]  /*1f3c0*/  IADD3 R0, R223, -0x8a, RZ ;  /* 0xffffff76df007810 */ /* 0x000fc80007ffe0ff */
[----:B------:R-:W-:-:S07]  /*1f3d0*/  ISETP.GE.U32.AND P0, PT, R0, 0x7ffffef7, PT ;  /* 0x7ffffef70000780c */ /* 0x000fce0003f06070 */
[----:B------:R1:W-:Y:S04]  /*1f3e0*/  LDGSTS.E [R222+0x42800], [R60.64], !P6 ;  /* 0x428000003cde7fae */ /* 0x0003e8000f121844 */
[----:B------:R1:W-:Y:S04]  /*1f3f0*/  LDGSTS.E [R222+0x42a00], [R46.64], !P6 ;  /* 0x42a000002ede7fae */ /* 0x0003e8000f121844 */
[----:B------:R1:W-:Y:S04]  /*1f400*/  LDGSTS.E [R222+0x42c00], [R30.64], !P6 ;  /* 0x42c000001ede7fae */ /* 0x0003e8000f121844 */
[----:B------:R4:W-:Y:S01]  /*1f410*/  LDGSTS.E [R222+0x42e00], [R14.64], !P6 ;  /* 0x42e000000ede7fae */ /* 0x0009e2000f121844 */
[----:B-1----:R-:W-:-:S03]  /*1f420*/  IMAD.WIDE R60, R252, 0x4, R94 ;  /* 0x00000004fc3c7825 */ /* 0x002fc600078e025e */
[----:B------:R-:W2:Y:S04]  /*1f430*/  LDL.LU.64 R94, [R1+0xc50] ;  /* 0x000c5000015e7983 */ /* 0x000ea80000300a00 */
[----:B------:R1:W-:Y:S01]  /*1f440*/  LDGSTS.E [R222+0x44800], [R60.64], !P0 ;  /* 0x448000003cde7fae */ /* 0x0003e2000c121844 */
[----:B------:R-:W-:-:S03]  /*1f450*/  IMAD.WIDE R46, R252, 0x4, R110 ;  /* 0x00000004fc2e7825 */ /* 0x000fc600078e026e */
[----:B------:R-:W2:Y:S01]  /*1f460*/  LDL.LU.64 R110, [R1+0xc48] ;  /* 0x000c4800016e7983 */ /* 0x000ea20000300a00 */
[----:B------:R-:W-:-:S03]  /*1f470*/  IMAD.WIDE R30, R252, 0x4, R126 ;  /* 0x00000004fc1e7825 */ /* 0x000fc600078e027e */
[----:B------:R1:W-:Y:S01]  /*1f480*/  STL.64 [R1+0x1928], R60 ;  /* 0x0019283c01007387 */ /* 0x0003e20000100a00 */
[----:B----4-:R-:W-:-:S03]  /*1f490*/  IMAD.WIDE R14, R252, 0x4, R142 ;  /* 0x00000004fc0e7825 */ /* 0x010fc600078e028e */
[----:B------:R4:W-:Y:S04]  /*1f4a0*/  STL.64 [R1+0x1920], R46 ;  /* 0x0019202e01007387 */ /* 0x0009e80000100a00 */
[----:B------:R1:W-:Y:S04]  /*1f4b0*/  STL.64 [R1+0x1918], R30 ;  /* 0x0019181e01007387 */ /* 0x0003e80000100a00 */
[----:B------:R3:W-:Y:S04]  /*1f4c0*/  STL.64 [R1+0x1910], R14 ;  /* 0x0019100e01007387 */ /* 0x0007e80000100a00 */
[----:B------:R4:W-:Y:S04]  /*1f4d0*/  LDGSTS.E [R222+0x44a00], [R46.64], !P0 ;  /* 0x44a000002ede7fae */ /* 0x0009e8000c121844 */
[----:B------:R-:W2:Y:S04]  /*1f4e0*/  LDL.LU.64 R126, [R1+0xc00] ;  /* 0x000c0000017e7983 */ /* 0x000ea80000300a00 */
[----:B------:R-:W2:Y:S04]  /*1f4f0*/  LDL.LU.64 R142, [R1+0xbf8] ;  /* 0x000bf800018e7983 */ /* 0x000ea80000300a00 */
[----:B------:R1:W-:Y:S01]  /*1f500*/  LDGSTS.E [R222+0x44c00], [R30.64], !P0 ;  /* 0x44c000001ede7fae */ /* 0x0003e2000c121844 */
[----:B------:R-:W-:-:S03]  /*1f510*/  IADD3 R0, R223, -0x8e, RZ ;  /* 0xffffff72df007810 */ /* 0x000fc60007ffe0ff */
[----:B------:R3:W-:Y:S01]  /*1f520*/  LDGSTS.E [R222+0x44e00], [R14.64], !P0 ;  /* 0x44e000000ede7fae */ /* 0x0007e2000c121844 */
[----:B-1----:R-:W-:-:S04]  /*1f530*/  IMAD.WIDE R60, R252, 0x4, R62 ;  /* 0x00000004fc3c7825 */ /* 0x002fc800078e023e */
[C---:B----4-:R-:W-:Y:S02]  /*1f540*/  IMAD.WIDE R46, R252.reuse, 0x4, R158 ;  /* 0x00000004fc2e7825 */ /* 0x050fe400078e029e */
[----:B------:R-:W2:Y:S02]  /*1f550*/  LDL.LU.64 R158, [R1+0xbf0] ;  /* 0x000bf000019e7983 */ /* 0x000ea40000300a00 */
[----:B------:R-:W-:Y:S02]  /*1f560*/  IMAD.WIDE R30, R252, 0x4, R174 ;  /* 0x00000004fc1e7825 */ /* 0x000fe400078e02ae */
[----:B------:R-:W-:Y:S04]  /*1f570*/  STL.64 [R1+0x1908], R60 ;  /* 0x0019083c01007387 */ /* 0x000fe80000100a00 */
[----:B------:R-:W2:Y:S01]  /*1f580*/  LDL.LU.64 R174, [R1+0xbe8] ;  /* 0x000be80001ae7983 */ /* 0x000ea20000300a00 */
[----:B------:R-:W-:-:S03]  /*1f590*/  ISETP.GE.U32.AND P2, PT, R0, 0x7ffffef3, PT ;  /* 0x7ffffef30000780c */ /* 0x000fc60003f46070 */
[----:B------:R1:W-:Y:S04]  /*1f5a0*/  STL.64 [R1+0x1900], R46 ;  /* 0x0019002e01007387 */ /* 0x0003e80000100a00 */
[----:B------:R1:W-:Y:S06]  /*1f5b0*/  STL.64 [R1+0x18f8], R30 ;  /* 0x0018f81e01007387 */ /* 0x0003ec0000100a00 */
[----:B------:R2:W-:Y:S04]  /*1f5c0*/  LDGSTS.E [R222+0x46800], [R60.64], !P2 ;  /* 0x468000003cde7fae */ /* 0x0005e8000d121844 */
[----:B------:R1:W-:Y:S01]  /*1f5d0*/  LDGSTS.E [R222+0x46a00], [R46.64], !P2 ;  /* 0x46a000002ede7fae */ /* 0x0003e2000d121844 */
[----:B---3--:R-:W-:Y:S01]  /*1f5e0*/  IMAD.WIDE R14, R252, 0x4, R190 ;  /* 0x00000004fc0e7825 */ /* 0x008fe200078e02be */
[----:B------:R-:W-:-:S02]  /*1f5f0*/  IADD3 R0, R223, -0x92, RZ ;  /* 0xffffff6edf007810 */ /* 0x000fc40007ffe0ff */
[----:B------:R3:W-:Y:S04]  /*1f600*/  LDGSTS.E [R222+0x46c00], [R30.64], !P2 ;  /* 0x46c000001ede7fae */ /* 0x0007e8000d121844 */
[----:B------:R2:W-:Y:S04]  /*1f610*/  STL.64 [R1+0x18f0], R14 ;  /* 0x0018f00e01007387 */ /* 0x0005e80000100a00 */
[----:B-1----:R-:W4:Y:S04]  /*1f620*/  LDL.LU.64 R46, [R1+0xba0] ;  /* 0x000ba000012e7983 */ /* 0x002f280000300a00 */
[----:B------:R-:W4:Y:S04]  /*1f630*/  LDL.LU.64 R62, [R1+0xb98] ;  /* 0x000b9800013e7983 */ /* 0x000f280000300a00 */
[----:B------:R-:W4:Y:S01]  /*1f640*/  LDL.LU.64 R190, [R1+0xb90] ;  /* 0x000b900001be7983 */ /* 0x000f220000300a00 */
[----:B--2---:R-:W-:Y:S01]  /*1f650*/  IMAD.WIDE R60, R252, 0x4, R206 ;  /* 0x00000004fc3c7825 */ /* 0x004fe200078e02ce */
[----:B------:R-:W-:-:S02]  /*1f660*/  ISETP.GE.U32.AND P3, PT, R0, 0x7ffffeef, PT ;  /* 0x7ffffeef0000780c */ /* 0x000fc40003f66070 */
[----:B------:R-:W2:Y:S01]  /*1f670*/  LDL.LU.64 R206, [R1+0xb88] ;  /* 0x000b880001ce7983 */ /* 0x000ea20000300a00 */
[----:B------:R-:W-:-:S03]  /*1f680*/  IMAD.WIDE R76, R252, 0x4, R78 ;  /* 0x00000004fc4c7825 */ /* 0x000fc600078e024e */
[----:B------:R1:W-:Y:S04]  /*1f690*/  LDGSTS.E [R222+0x46e00], [R14.64], !P2 ;  /* 0x46e000000ede7fae */ /* 0x0003e8000d121844 */
[----:B------:R1:W-:Y:S04]  /*1f6a0*/  STL.64 [R1+0x18e8], R76 ;  /* 0x0018e84c01007387 */ /* 0x0003e80000100a00 */
[----:B------:R1:W-:Y:S04]  /*1f6b0*/  STL.64 [R1+0x18e0], R60 ;  /* 0x0018e03c01007387 */ /* 0x0003e80000100a00 */
[----:B------:R1:W-:Y:S04]  /*1f6c0*/  LDGSTS.E [R222+0x48800], [R76.64], !P3 ;  /* 0x488000004cde7fae */ /* 0x0003e8000d921844 */
[----:B------:R1:W-:Y:S01]  /*1f6d0*/  LDGSTS.E [R222+0x48a00], [R60.64], !P3 ;  /* 0x48a000003cde7fae */ /* 0x0003e2000d921844 */
[----:B---3--:R-:W-:-:S04]  /*1f6e0*/  IMAD.WIDE R30, R252, 0x4, R94 ;  /* 0x00000004fc1e7825 */ /* 0x008fc800078e025e */
[C---:B-1----:R-:W-:Y:S01]  /*1f6f0*/  IMAD.WIDE R14, R252.reuse, 0x4, R110 ;  /* 0x00000004fc0e7825 */ /* 0x042fe200078e026e */
[----:B------:R1:W-:Y:S04]  /*1f700*/  STL.64 [R1+0x18d8], R30 ;  /* 0x0018d81e01007387 */ /* 0x0003e80000100a00 */
[----:B------:R3:W-:Y:S04]  /*1f710*/  STL.64 [R1+0x18d0], R14 ;  /* 0x0018d00e01007387 */ /* 0x0007e80000100a00 */
[----:B------:R1:W-:Y:S04]  /*1f720*/  LDGSTS.E [R222+0x48c00], [R30.64], !P3 ;  /* 0x48c000001ede7fae */ /* 0x0003e8000d921844 */
[----:B------:R-:W2:Y:S04]  /*1f730*/  LDL.LU.64 R94, [R1+0xb40] ;  /* 0x000b4000015e7983 */ /* 0x000ea80000300a00 */
[----:B------:R3:W-:Y:S04]  /*1f740*/  LDGSTS.E [R222+0x48e00], [R14.64], !P3 ;  /* 0x48e000000ede7fae */ /* 0x0007e8000d921844 */
[----:B------:R-:W2:Y:S01]  /*1f750*/  LDL.LU.64 R110, [R1+0xb38] ;  /* 0x000b3800016e7983 */ /* 0x000ea20000300a00 */
[----:B------:R-:W-:-:S03]  /*1f760*/  IMAD.WIDE R76, R252, 0x4, R126 ;  /* 0x00000004fc4c7825 */ /* 0x000fc600078e027e */
[----:B------:R-:W2:Y:S01]  /*1f770*/  LDL.LU.64 R126, [R1+0xb30] ;  /* 0x000b3000017e7983 */ /* 0x000ea20000300a00 */
[----:B------:R-:W-:-:S03]  /*1f780*/  IMAD.WIDE R60, R252, 0x4, R142 ;  /* 0x00000004fc3c7825 */ /* 0x000fc600078e028e */
[----:B------:R-:W2:Y:S04]  /*1f790*/  LDL.LU.64 R142, [R1+0xb28] ;  /* 0x000b2800018e7983 */ /* 0x000ea80000300a00 */
[----:B------:R-:W-:Y:S04]  /*1f7a0*/  STL.64 [R1+0x18c8], R76 ;  /* 0x0018c84c01007387 */ /* 0x000fe80000100a00 */
[----:B------:R-:W-:Y:S01]  /*1f7b0*/  STL.64 [R1+0x18c0], R60 ;  /* 0x0018c03c01007387 */ /* 0x000fe20000100a00 */
[----:B-1----:R-:W-:-:S04]  /*1f7c0*/  IMAD.WIDE R30, R252, 0x4, R158 ;  /* 0x00000004fc1e7825 */ /* 0x002fc800078e029e */
[----:B---3--:R-:W-:Y:S01]  /*1f7d0*/  IMAD.WIDE R14, R252, 0x4, R174 ;  /* 0x00000004fc0e7825 */ /* 0x008fe200078e02ae */
[----:B------:R4:W-:Y:S04]  /*1f7e0*/  STL.64 [R1+0x18b8], R30 ;  /* 0x0018b81e01007387 */ /* 0x0009e80000100a00 */
[----:B------:R2:W-:Y:S04]  /*1f7f0*/  STL.64 [R1+0x18b0], R14 ;  /* 0x0018b00e01007387 */ /* 0x0005e80000100a00 */
[----:B------:R-:W3:Y:S04]  /*1f800*/  LDL.LU.64 R78, [R1+0xad8] ;  /* 0x000ad800014e7983 */ /* 0x000ee80000300a00 */
[----:B------:R-:W3:Y:S04]  /*1f810*/  LDL.LU.64 R158, [R1+0xad0] ;  /* 0x000ad000019e7983 */ /* 0x000ee80000300a00 */
[----:B------:R-:W3:Y:S01]  /*1f820*/  LDL.LU.64 R174, [R1+0xac8] ;  /* 0x000ac80001ae7983 */ /* 0x000ee20000300a00 */
[----:B------:R-:W-:-:S04]  /*1f830*/  IADD3 R0, R223, -0x96, RZ ;  /* 0xffffff6adf007810 */ /* 0x000fc80007ffe0ff */
[----:B------:R-:W-:-:S13]  /*1f840*/  ISETP.GE.U32.AND P1, PT, R0, 0x7ffffeeb, PT ;  /* 0x7ffffeeb0000780c */ /* 0x000fda0003f26070 */
[----:B------:R1:W-:Y:S04]  /*1f850*/  LDGSTS.E [R222+0x4a800], [R76.64], !P1 ;  /* 0x4a8000004cde7fae */ /* 0x0003e8000c921844 */
[----:B------:R1:W-:Y:S04]  /*1f860*/  LDGSTS.E [R222+0x4aa00], [R60.64], !P1 ;  /* 0x4aa000003cde7fae */ /* 0x0003e8000c921844 */
[----:B------:R4:W-:Y:S04]  /*1f870*/  LDGSTS.E [R222+0x4ac00], [R30.64], !P1 ;  /* 0x4ac000001ede7fae */ /* 0x0009e8000c921844 */
[----:B------:R2:W-:Y:S01]  /*1f880*/  LDGSTS.E [R222+0x4ae00], [R14.64], !P1 ;  /* 0x4ae000000ede7fae */ /* 0x0005e2000c921844 */
[----:B----4-:R-:W-:-:S03]  /*1f890*/  IMAD.WIDE R30, R252, 0x4, R190 ;  /* 0x00000004fc1e7825 */ /* 0x010fc600078e02be */
[----:B------:R-:W4:Y:S01]  /*1f8a0*/  LDL.LU.64 R190, [R1+0xac0] ;  /* 0x000ac00001be7983 */ /* 0x000f220000300a00 */
[----:B-1----:R-:W-:-:S04]  /*1f8b0*/  IMAD.WIDE R60, R252, 0x4, R46 ;  /* 0x00000004fc3c7825 */ /* 0x002fc800078e022e */
[C---:B------:R-:W-:Y:S01]  /*1f8c0*/  IMAD.WIDE R46, R252.reuse, 0x4, R62 ;  /* 0x00000004fc2e7825 */ /* 0x040fe200078e023e */
[----:B------:R1:W-:Y:S04]  /*1f8d0*/  STL.64 [R1+0x18a8], R60 ;  /* 0x0018a83c01007387 */ /* 0x0003e80000100a00 */
[----:B------:R1:W-:Y:S01]  /*1f8e0*/  STL.64 [R1+0x18a0], R46 ;  /* 0x0018a02e01007387 */ /* 0x0003e20000100a00 */
[----:B--2---:R-:W-:-:S03]  /*1f8f0*/  IMAD.WIDE R14, R252, 0x4, R206 ;  /* 0x00000004fc0e7825 */ /* 0x004fc600078e02ce */
[----:B------:R2:W-:Y:S04]  /*1f900*/  STL.64 [R1+0x1898], R30 ;  /* 0x0018981e01007387 */ /* 0x0005e80000100a00 */
[----:B------:R1:W-:Y:S04]  /*1f910*/  STL.64 [R1+0x1890], R14 ;  /* 0x0018900e01007387 */ /* 0x0003e80000100a00 */
[----:B------:R-:W4:Y:S04]  /*1f920*/  LDL.LU.64 R62, [R1+0xa78] ;  /* 0x000a7800013e7983 */ /* 0x000f280000300a00 */
[----:B------:R-:W4:Y:S01]  /*1f930*/  LDL.LU.64 R206, [R1+0xa70] ;  /* 0x000a700001ce7983 */ /* 0x000f220000300a00 */
[----:B------:R-:W-:-:S04]  /*1f940*/  IADD3 R0, R223, -0x9a, RZ ;  /* 0xffffff66df007810 */ /* 0x000fc80007ffe0ff */
[----:B------:R-:W-:Y:S02]  /*1f950*/  ISETP.GE.U32.AND P4, PT, R0, 0x7ffffee7, PT ;  /* 0x7ffffee70000780c */ /* 0x000fe40003f86070 */
[----:B------:R-:W-:-:S04]  /*1f960*/  IADD3 R0, R223, -0x9e, RZ ;  /* 0xffffff62df007810 */ /* 0x000fc80007ffe0ff */
[----:B------:R-:W-:-:S07]  /*1f970*/  ISETP.GE.U32.AND P5, PT, R0, 0x7ffffee3, PT ;  /* 0x7ffffee30000780c */ /* 0x000fce0003fa6070 */
[----:B------:R1:W-:Y:S04]  /*1f980*/  LDGSTS.E [R222+0x4c800], [R60.64], !P4 ;  /* 0x4c8000003cde7fae */ /* 0x0003e8000e121844 */
[----:B------:R1:W-:Y:S04]  /*1f990*/  LDGSTS.E [R222+0x4ca00], [R46.64], !P4 ;  /* 0x4ca000002ede7fae */ /* 0x0003e8000e121844 */
[----:B------:R2:W-:Y:S04]  /*1f9a0*/  LDGSTS.E [R222+0x4cc00], [R30.64], !P4 ;  /* 0x4cc000001ede7fae */ /* 0x0005e8000e121844 */
[----:B------:R1:W-:Y:S02]  /*1f9b0*/  LDGSTS.E [R222+0x4ce00], [R14.64], !P4 ;  /* 0x4ce000000ede7fae */ /* 0x0003e4000e121844 */
[----:B-1----:R-:W-:-:S02]  /*1f9c0*/  IMAD.WIDE R60, R252, 0x4, R94 ;  /* 0x00000004fc3c7825 */ /* 0x002fc400078e025e */
[----:B------:R-:W4:Y:S04]  /*1f9d0*/  LDL.LU.64 R94, [R1+0xa68] ;  /* 0x000a6800015e7983 */ /* 0x000f280000300a00 */
[----:B------:R3:W-:Y:S01]  /*1f9e0*/  LDGSTS.E [R222+0x4e800], [R60.64], !P5 ;  /* 0x4e8000003cde7fae */ /* 0x0007e2000e921844 */
[----:B------:R-:W-:-:S03]  /*1f9f0*/  IMAD.WIDE R46, R252, 0x4, R110 ;  /* 0x00000004fc2e7825 */ /* 0x000fc600078e026e */
[----:B------:R-:W4:Y:S01]  /*1fa00*/  LDL.LU.64 R110, [R1+0xa60] ;  /* 0x000a6000016e7983 */ /* 0x000f220000300a00 */
[----:B--2---:R-:W-:-:S03]  /*1fa10*/  IMAD.WIDE R30, R252, 0x4, R126 ;  /* 0x00000004fc1e7825 */ /* 0x004fc600078e027e */
[----:B------:R3:W-:Y:S01]  /*1fa20*/  STL.64 [R1+0x1888], R60 ;  /* 0x0018883c01007387 */ /* 0x0007e20000100a00 */
        /* <DEDUP_REMOVED lines=12> */
[----:B------:R-:W3:Y:S02]  /*1faf0*/  LDL.LU.64 R158, [R1+0xa08] ;  /* 0x000a0800019e7983 */ /* 0x000ee40000300a00 */
[----:B--2---:R-:W-:Y:S02]  /*1fb00*/  IMAD.WIDE R30, R252, 0x4, R174 ;  /* 0x00000004fc1e7825 */ /* 0x004fe400078e02ae */
[----:B------:R-:W-:Y:S04]  /*1fb10*/  STL.64 [R1+0x1868], R60 ;  /* 0x0018683c01007387 */ /* 0x000fe80000100a00 */
[----:B------:R-:W3:Y:S01]  /*1fb20*/  LDL.LU.64 R174, [R1+0xa00] ;  /* 0x000a000001ae7983 */ /* 0x000ee20000300a00 */
[----:B------:R-:W-:-:S03]  /*1fb30*/  ISETP.GE.U32.AND P6, PT, R0, 0x7ffffedf, PT ;  /* 0x7ffffedf0000780c */ /* 0x000fc60003fc6070 */
[----:B------:R1:W-:Y:S04]  /*1fb40*/  STL.64 [R1+0x1860], R46 ;  /* 0x0018602e01007387 */ /* 0x0003e80000100a00 */
[----:B------:R1:W-:Y:S06]  /*1fb50*/  STL.64 [R1+0x1858], R30 ;  /* 0x0018581e01007387 */ /* 0x0003ec0000100a00 */
[----:B------:R1:W-:Y:S04]  /*1fb60*/  LDGSTS.E [R222+0x50800], [R60.64], !P6 ;  /* 0x508000003cde7fae */ /* 0x0003e8000f121844 */
[----:B------:R1:W-:Y:S01]  /*1fb70*/  LDGSTS.E [R222+0x50a00], [R46.64], !P6 ;  /* 0x50a000002ede7fae */ /* 0x0003e2000f121844 */
[----:B----4-:R-:W-:Y:S01]  /*1fb80*/  IMAD.WIDE R14, R252, 0x4, R190 ;  /* 0x00000004fc0e7825 */ /* 0x010fe200078e02be */
[----:B------:R-:W-:-:S02]  /*1fb90*/  IADD3 R0, R223, -0xa6, RZ ;  /* 0xffffff5adf007810 */ /* 0x000fc40007ffe0ff */
[----:B------:R4:W-:Y:S04]  /*1fba0*/  LDGSTS.E [R222+0x50c00], [R30.64], !P6 ;  /* 0x50c000001ede7fae */ /* 0x0009e8000f121844 */
[----:B------:R4:W-:Y:S04]  /*1fbb0*/  STL.64 [R1+0x1850], R14 ;  /* 0x0018500e01007387 */ /* 0x0009e80000100a00 */
[----:B-1----:R-:W2:Y:S04]  /*1fbc0*/  LDL.LU.64 R46, [R1+0x9b8] ;  /* 0x0009b800012e7983 */ /* 0x002ea80000300a00 */
[----:B------:R-:W2:Y:S04]  /*1fbd0*/  LDL.LU.64 R78, [R1+0x9b0] ;  /* 0x0009b000014e7983 */ /* 0x000ea80000300a00 */
[----:B------:R-:W2:Y:S01]  /*1fbe0*/  LDL.LU.64 R190, [R1+0x9a8] ;  /* 0x0009a80001be7983 */ /* 0x000ea20000300a00 */
[----:B------:R-:W-:Y:S01]  /*1fbf0*/  IMAD.WIDE R60, R252, 0x4, R206 ;  /* 0x00000004fc3c7825 */ /* 0x000fe200078e02ce */
[----:B------:R-:W-:-:S02]  /*1fc00*/  ISETP.GE.U32.AND P0, PT, R0, 0x7ffffedb, PT ;  /* 0x7ffffedb0000780c */ /* 0x000fc40003f06070 */
[----:B------:R-:W2:Y:S01]  /*1fc10*/  LDL.LU.64 R206, [R1+0x9a0] ;  /* 0x0009a00001ce7983 */ /* 0x000ea20000300a00 */
[----:B------:R-:W-:Y:S01]  /*1fc20*/  IADD3 R0, R223, -0xaa, RZ ;  /* 0xffffff56df007810 */ /* 0x000fe20007ffe0ff */
[----:B------:R-:W-:Y:S02]  /*1fc30*/  IMAD.WIDE R62, R252, 0x4, R62 ;  /* 0x00000004fc3e7825 */ /* 0x000fe400078e023e */
[----:B------:R1:W-:Y:S01]  /*1fc40*/  LDGSTS.E [R222+0x50e00], [R14.64], !P6 ;  /* 0x50e000000ede7fae */ /* 0x0003e2000f121844 */
[----:B------:R-:W-:-:S03]  /*1fc50*/  ISETP.GE.U32.AND P2, PT, R0, 0x7ffffed7, PT ;  /* 0x7ffffed70000780c */ /* 0x000fc60003f46070 */
[----:B------:R1:W-:Y:S04]  /*1fc60*/  STL.64 [R1+0x1848], R62 ;  /* 0x0018483e01007387 */ /* 0x0003e80000100a00 */
[----:B------:R1:W-:Y:S04]  /*1fc70*/  STL.64 [R1+0x1840], R60 ;  /* 0x0018403c01007387 */ /* 0x0003e80000100a00 */
[----:B------:R1:W-:Y:S04]  /*1fc80*/  LDGSTS.E [R222+0x52800], [R62.64], !P0 ;  /* 0x528000003ede7fae */ /* 0x0003e8000c121844 */
[----:B------:R1:W-:Y:S01]  /*1fc90*/  LDGSTS.E [R222+0x52a00], [R60.64], !P0 ;  /* 0x52a000003cde7fae */ /* 0x0003e2000c121844 */
[----:B----4-:R-:W-:-:S04]  /*1fca0*/  IMAD.WIDE R30, R252, 0x4, R94 ;  /* 0x00000004fc1e7825 */ /* 0x010fc800078e025e */
[C---:B-1----:R-:W-:Y:S01]  /*1fcb0*/  IMAD.WIDE R14, R252.reuse, 0x4, R110 ;  /* 0x00000004fc0e7825 */ /* 0x042fe200078e026e */
[----:B------:R3:W-:Y:S04]  /*1fcc0*/  STL.64 [R1+0x1838], R30 ;  /* 0x0018381e01007387 */ /* 0x0007e80000100a00 */
[----:B------:R1:W-:Y:S04]  /*1fcd0*/  STL.64 [R1+0x1830], R14 ;  /* 0x0018300e01007387 */ /* 0x0003e80000100a00 */
[----:B------:R3:W-:Y:S04]  /*1fce0*/  LDGSTS.E [R222+0x52c00], [R30.64], !P0 ;  /* 0x52c000001ede7fae */ /* 0x0007e8000c121844 */
[----:B------:R-:W4:Y:S04]  /*1fcf0*/  LDL.LU.64 R94, [R1+0x958] ;  /* 0x00095800015e7983 */ /* 0x000f280000300a00 */
[----:B------:R1:W-:Y:S04]  /*1fd00*/  LDGSTS.E [R222+0x52e00], [R14.64], !P0 ;  /* 0x52e000000ede7fae */ /* 0x0003e8000c121844 */
[----:B------:R-:W4:Y:S01]  /*1fd10*/  LDL.LU.64 R110, [R1+0x950] ;  /* 0x00095000016e7983 */ /* 0x000f220000300a00 */
[----:B------:R-:W-:-:S03]  /*1fd20*/  IMAD.WIDE R62, R252, 0x4, R126 ;  /* 0x00000004fc3e7825 */ /* 0x000fc600078e027e */
[----:B------:R-:W4:Y:S01]  /*1fd30*/  LDL.LU.64 R126, [R1+0x948] ;  /* 0x00094800017e7983 */ /* 0x000f220000300a00 */
[----:B------:R-:W-:-:S03]  /*1fd40*/  IMAD.WIDE R60, R252, 0x4, R142 ;  /* 0x00000004fc3c7825 */ /* 0x000fc600078e028e */
[----:B------:R-:W4:Y:S04]  /*1fd50*/  LDL.LU.64 R142, [R1+0x940] ;  /* 0x00094000018e7983 */ /* 0x000f280000300a00 */
[----:B------:R1:W-:Y:S04]  /*1fd60*/  STL.64 [R1+0x1828], R62 ;  /* 0x0018283e01007387 */ /* 0x0003e80000100a00 */
[----:B------:R-:W-:Y:S04]  /*1fd70*/  STL.64 [R1+0x1820], R60 ;  /* 0x0018203c01007387 */ /* 0x000fe80000100a00 */
[----:B------:R1:W-:Y:S04]  /*1fd80*/  LDGSTS.E [R222+0x54800], [R62.64], !P2 ;  /* 0x548000003ede7fae */ /* 0x0003e8000d121844 */
[----:B------:R1:W-:Y:S01]  /*1fd90*/  LDGSTS.E [R222+0x54a00], [R60.64], !P2 ;  /* 0x54a000003cde7fae */ /* 0x0003e2000d121844 */
[----:B---3--:R-:W-:-:S04]  /*1fda0*/  IMAD.WIDE R30, R252, 0x4, R158 ;  /* 0x00000004fc1e7825 */ /* 0x008fc800078e029e */
[C---:B-1----:R-:W-:Y:S01]  /*1fdb0*/  IMAD.WIDE R14, R252.reuse, 0x4, R174 ;  /* 0x00000004fc0e7825 */ /* 0x042fe200078e02ae */
[----:B------:R2:W-:Y:S04]  /*1fdc0*/  STL.64 [R1+0x1818], R30 ;  /* 0x0018181e01007387 */ /* 0x0005e80000100a00 */
[----:B------:R1:W-:Y:S04]  /*1fdd0*/  STL.64 [R1+0x1810], R14 ;  /* 0x0018100e01007387 */ /* 0x0003e80000100a00 */
[----:B------:R-:W3:Y:S04]  /*1fde0*/  LDL.LU.64 R62, [R1+0x8f8] ;  /* 0x0008f800013e7983 */ /* 0x000ee80000300a00 */
[----:B------:R-:W3:Y:S04]  /*1fdf0*/  LDL.LU.64 R158, [R1+0x8f0] ;  /* 0x0008f000019e7983 */ /* 0x000ee80000300a00 */
[----:B------:R-:W3:Y:S04]  /*1fe00*/  LDL.LU.64 R174, [R1+0x8e8] ;  /* 0x0008e80001ae7983 */ /* 0x000ee80000300a00 */
[----:B------:R2:W-:Y:S04]  /*1fe10*/  LDGSTS.E [R222+0x54c00], [R30.64], !P2 ;  /* 0x54c000001ede7fae */ /* 0x0005e8000d121844 */
[----:B------:R1:W-:Y:S01]  /*1fe20*/  LDGSTS.E [R222+0x54e00], [R14.64], !P2 ;  /* 0x54e000000ede7fae */ /* 0x0003e2000d121844 */
[----:B--2---:R-:W-:-:S03]  /*1fe30*/  IMAD.WIDE R30, R252, 0x4, R190 ;  /* 0x00000004fc1e7825 */ /* 0x004fc600078e02be */
[----:B------:R-:W2:Y:S01]  /*1fe40*/  LDL.LU.64 R190, [R1+0x8e0] ;  /* 0x0008e00001be7983 */ /* 0x000ea20000300a00 */
[----:B------:R-:W-:-:S04]  /*1fe50*/  IMAD.WIDE R60, R252, 0x4, R46 ;  /* 0x00000004fc3c7825 */ /* 0x000fc800078e022e */
[C---:B------:R-:W-:Y:S01]  /*1fe60*/  IMAD.WIDE R46, R252.reuse, 0x4, R78 ;  /* 0x00000004fc2e7825 */ /* 0x040fe200078e024e */
[----:B------:R4:W-:Y:S03]  /*1fe70*/  STL.64 [R1+0x1808], R60 ;  /* 0x0018083c01007387 */ /* 0x0009e60000100a00 */
[----:B-1----:R-:W-:Y:S01]  /*1fe80*/  IMAD.WIDE R14, R252, 0x4, R206 ;  /* 0x00000004fc0e7825 */ /* 0x002fe200078e02ce */
[----:B------:R1:W-:Y:S04]  /*1fe90*/  STL.64 [R1+0x1800], R46 ;  /* 0x0018002e01007387 */ /* 0x0003e80000100a00 */
[----:B------:R1:W-:Y:S04]  /*1fea0*/  STL.64 [R1+0x17f8], R30 ;  /* 0x0017f81e01007387 */ /* 0x0003e80000100a00 */
        /* <DEDUP_REMOVED lines=11> */
[----:B----4-:R-:W-:-:S03]  /*1ff60*/  IMAD.WIDE R60, R252, 0x4, R94 ;  /* 0x00000004fc3c7825 */ /* 0x010fc600078e025e */
[----:B------:R-:W4:Y:S04]  /*1ff70*/  LDL.LU.64 R94, [R1+0x8a0] ;  /* 0x0008a000015e7983 */ /* 0x000f280000300a00 */
[----:B------:R3:W-:Y:S01]  /*1ff80*/  LDGSTS.E [R222+0x58800], [R60.64], !P1 ;  /* 0x588000003cde7fae */ /* 0x0007e2000c921844 */
[----:B-1----:R-:W-:-:S03]  /*1ff90*/  IMAD.WIDE R46, R252, 0x4, R110 ;  /* 0x00000004fc2e7825 */ /* 0x002fc600078e026e */
[----:B------:R-:W4:Y:S01]  /*1ffa0*/  LDL.LU.64 R110, [R1+0x898] ;  /* 0x00089800016e7983 */ /* 0x000f220000300a00 */
[----:B------:R-:W-:-:S03]  /*1ffb0*/  IMAD.WIDE R30, R252, 0x4, R126 ;  /* 0x00000004fc1e7825 */ /* 0x000fc600078e027e */
        /* <DEDUP_REMOVED lines=18> */
[----:B------:R1:W-:Y:S04]  /*200e0*/  STL.64 [R1+0x1a98], R46 ;  /* 0x001a982e01007387 */ /* 0x0003e80000100a00 */
[----:B------:R4:W-:Y:S06]  /*200f0*/  STL.64 [R1+0x1aa0], R30 ;  /* 0x001aa01e01007387 */ /* 0x0009ec0000100a00 */
[----:B------:R1:W-:Y:S04]  /*20100*/  LDGSTS.E [R222+0x5a800], [R60.64], !P4 ;  /* 0x5a8000003cde7fae */ /* 0x0003e8000e121844 */
[----:B------:R1:W-:Y:S01]  /*20110*/  LDGSTS.E [R222+0x5aa00], [R46.64], !P4 ;  /* 0x5aa000002ede7fae */ /* 0x0003e2000e121844 */
[----:B--2---:R-:W-:Y:S01]  /*20120*/  IMAD.WIDE R14, R252, 0x4, R190 ;  /* 0x00000004fc0e7825 */ /* 0x004fe200078e02be */
[----:B------:R-:W-:-:S02]  /*20130*/  IADD3 R0, R223, -0xba, RZ ;  /* 0xffffff46df007810 */ /* 0x000fc40007ffe0ff */
[----:B------:R4:W-:Y:S04]  /*20140*/  LDGSTS.E [R222+0x5ac00], [R30.64], !P4 ;  /* 0x5ac000001ede7fae */ /* 0x0009e8000e121844 */
[----:B------:R2:W-:Y:S04]  /*20150*/  STL.64 [R1+0x1aa8], R14 ;  /* 0x001aa80e01007387 */ /* 0x0005e80000100a00 */
[----:B-1----:R-:W3:Y:S04]  /*20160*/  LDL.LU.64 R46, [R1+0x830] ;  /* 0x00083000012e7983 */ /* 0x002ee80000300a00 */
[----:B------:R-:W3:Y:S04]  /*20170*/  LDL.LU.64 R62, [R1+0x828] ;  /* 0x00082800013e7983 */ /* 0x000ee80000300a00 */
[----:B------:R-:W3:Y:S01]  /*20180*/  LDL.LU.64 R190, [R1+0x820] ;  /* 0x0008200001be7983 */ /* 0x000ee20000300a00 */
[----:B------:R-:W-:Y:S01]  /*20190*/  IMAD.WIDE R60, R252, 0x4, R206 ;  /* 0x00000004fc3c7825 */ /* 0x000fe200078e02ce */
[----:B------:R-:W-:-:S02]  /*201a0*/  ISETP.GE.U32.AND P5, PT, R0, 0x7ffffec7, PT ;  /* 0x7ffffec70000780c */ /* 0x000fc40003fa6070 */
[----:B------:R-:W3:Y:S01]  /*201b0*/  LDL.LU.64 R206, [R1+0x818] ;  /* 0x0008180001ce7983 */ /* 0x000ee20000300a00 */
[----:B------:R-:W-:-:S03]  /*201c0*/  IMAD.WIDE R76, R252, 0x4, R78 ;  /* 0x00000004fc4c7825 */ /* 0x000fc600078e024e */
[----:B------:R2:W-:Y:S04]  /*201d0*/  LDGSTS.E [R222+0x5ae00], [R14.64], !P4 ;  /* 0x5ae000000ede7fae */ /* 0x0005e8000e121844 */
[----:B------:R1:W-:Y:S04]  /*201e0*/  STL.64 [R1+0x1af0], R76 ;  /* 0x001af04c01007387 */ /* 0x0003e80000100a00 */
[----:B------:R1:W-:Y:S04]  /*201f0*/  STL.64 [R1+0x1af8], R60 ;  /* 0x001af83c01007387 */ /* 0x0003e80000100a00 */
[----:B------:R1:W-:Y:S04]  /*20200*/  LDGSTS.E [R222+0x5c800], [R76.64], !P5 ;  /* 0x5c8000004cde7fae */ /* 0x0003e8000e921844 */
[----:B------:R1:W-:Y:S01]  /*20210*/  LDGSTS.E [R222+0x5ca00], [R60.64], !P5 ;  /* 0x5ca000003cde7fae */ /* 0x0003e2000e921844 */
[----:B----4-:R-:W-:-:S04]  /*20220*/  IMAD.WIDE R30, R252, 0x4, R94 ;  /* 0x00000004fc1e7825 */ /* 0x010fc800078e025e */
[C---:B--2---:R-:W-:Y:S01]  /*20230*/  IMAD.WIDE R14, R252.reuse, 0x4, R110 ;  /* 0x00000004fc0e7825 */ /* 0x044fe200078e026e */
        /* <DEDUP_REMOVED lines=11> */
[----:B------:R-:W-:Y:S01]  /*202f0*/  STL.64 [R1+0x1b58], R60 ;  /* 0x001b583c01007387 */ /* 0x000fe20000100a00 */
[----:B--2---:R-:W-:-:S04]  /*20300*/  IMAD.WIDE R30, R252, 0x4, R158 ;  /* 0x00000004fc1e7825 */ /* 0x004fc800078e029e */
[----:B----4-:R-:W-:Y:S01]  /*20310*/  IMAD.WIDE R14, R252, 0x4, R174 ;  /* 0x00000004fc0e7825 */ /* 0x010fe200078e02ae */
[----:B------:R3:W-:Y:S04]  /*20320*/  STL.64 [R1+0x1b60], R30 ;  /* 0x001b601e01007387 */ /* 0x0007e80000100a00 */
[----:B------:R1:W-:Y:S04]  /*20330*/  STL.64 [R1+0x1b68], R14 ;  /* 0x001b680e01007387 */ /* 0x0003e80000100a00 */
[----:B------:R-:W2:Y:S04]  /*20340*/  LDL.LU.64 R78, [R1+0x7b0] ;  /* 0x0007b000014e7983 */ /* 0x000ea80000300a00 */
[----:B------:R-:W4:Y:S04]  /*20350*/  LDL.LU.64 R158, [R1+0x7a8] ;  /* 0x0007a800019e7983 */ /* 0x000f280000300a00 */
[----:B------:R-:W4:Y:S01]  /*20360*/  LDL.LU.64 R174, [R1+0x7a0] ;  /* 0x0007a00001ae7983 */ /* 0x000f220000300a00 */
[----:B------:R-:W-:-:S04]  /*20370*/  IADD3 R0, R223, -0xbe, RZ ;  /* 0xffffff42df007810 */ /* 0x000fc80007ffe0ff */
[----:B------:R-:W-:-:S13]  /*20380*/  ISETP.GE.U32.AND P6, PT, R0, 0x7ffffec3, PT ;  /* 0x7ffffec30000780c */ /* 0x000fda0003fc6070 */
[----:B------:R1:W-:Y:S04]  /*20390*/  LDGSTS.E [R222+0x5e800], [R76.64], !P6 ;  /* 0x5e8000004cde7fae */ /* 0x0003e8000f121844 */
[----:B------:R1:W-:Y:S04]  /*203a0*/  LDGSTS.E [R222+0x5ea00], [R60.64], !P6 ;  /* 0x5ea000003cde7fae */ /* 0x0003e8000f121844 */
[----:B------:R3:W-:Y:S04]  /*203b0*/  LDGSTS.E [R222+0x5ec00], [R30.64], !P6 ;  /* 0x5ec000001ede7fae */ /* 0x0007e8000f121844 */
[----:B------:R1:W-:Y:S01]  /*203c0*/  LDGSTS.E [R222+0x5ee00], [R14.64], !P6 ;  /* 0x5ee000000ede7fae */ /* 0x0003e2000f121844 */
[----:B---3--:R-:W-:-:S03]  /*203d0*/  IMAD.WIDE R30, R252, 0x4, R190 ;  /* 0x00000004fc1e7825 */ /* 0x008fc600078e02be */
[----:B------:R-:W3:Y:S01]  /*203e0*/  LDL.LU.64 R190, [R1+0x798] ;  /* 0x0007980001be7983 */ /* 0x000ee20000300a00 */
[----:B-1----:R-:W-:-:S04]  /*203f0*/  IMAD.WIDE R60, R252, 0x4, R46 ;  /* 0x00000004fc3c7825 */ /* 0x002fc800078e022e */
[C---:B------:R-:W-:Y:S01]  /*20400*/  IMAD.WIDE R46, R252.reuse, 0x4, R62 ;  /* 0x00000004fc2e7825 */ /* 0x040fe200078e023e */
[----:B------:R1:W-:Y:S03]  /*20410*/  STL.64 [R1+0x1bb0], R60 ;  /* 0x001bb03c01007387 */ /* 0x0003e60000100a00 */
[----:B------:R-:W-:Y:S01]  /*20420*/  IMAD.WIDE R14, R252, 0x4, R206 ;  /* 0x00000004fc0e7825 */ /* 0x000fe200078e02ce */
[----:B------:R1:W-:Y:S04]  /*20430*/  STL.64 [R1+0x1bb8], R46 ;  /* 0x001bb82e01007387 */ /* 0x0003e80000100a00 */
[----:B------:R1:W-:Y:S04]  /*20440*/  STL.64 [R1+0x1bc0], R30 ;  /* 0x001bc01e01007387 */ /* 0x0003e80000100a00 */
[----:B------:R1:W-:Y:S04]  /*20450*/  STL.64 [R1+0x1bc8], R14 ;  /* 0x001bc80e01007387 */ /* 0x0003e80000100a00 */
[----:B------:R-:W3:Y:S04]  /*20460*/  LDL.LU.64 R62, [R1+0x770] ;  /* 0x00077000013e7983 */ /* 0x000ee80000300a00 */
[----:B------:R-:W3:Y:S01]  /*20470*/  LDL.LU.64 R206, [R1+0x768] ;  /* 0x0007680001ce7983 */ /* 0x000ee20000300a00 */
        /* <DEDUP_REMOVED lines=9> */
[----:B------:R-:W3:Y:S04]  /*20510*/  LDL.LU.64 R94, [R1+0x760] ;  /* 0x00076000015e7983 */ /* 0x000ee80000300a00 */
[----:B------:R2:W-:Y:S01]  /*20520*/  LDGSTS.E [R222+0x62800], [R60.64], !P2 ;  /* 0x628000003cde7fae */ /* 0x0005e2000d121844 */
[----:B------:R-:W-:-:S03]  /*20530*/  IMAD.WIDE R46, R252, 0x4, R110 ;  /* 0x00000004fc2e7825 */ /* 0x000fc600078e026e */
[----:B------:R-:W3:Y:S01]  /*20540*/  LDL.LU.64 R110, [R1+0x758] ;  /* 0x00075800016e7983 */ /* 0x000ee20000300a00 */
[----:B------:R-:W-:-:S03]  /*20550*/  IMAD.WIDE R30, R252, 0x4, R126 ;  /* 0x00000004fc1e7825 */ /* 0x000fc600078e027e */
[----:B------:R2:W-:Y:S01]  /*20560*/  STL.64 [R1+0x1c28], R60 ;  /* 0x001c283c01007387 */ /* 0x0005e20000100a00 */
[----:B------:R-:W-:-:S03]  /*20570*/  IMAD.WIDE R14, R252, 0x4, R142 ;  /* 0x00000004fc0e7825 */ /* 0x000fc600078e028e */
[----:B------:R4:W-:Y:S04]  /*20580*/  STL.64 [R1+0x1c30], R46 ;  /* 0x001c302e01007387 */ /* 0x0009e80000100a00 */
[----:B------:R1:W-:Y:S04]  /*20590*/  STL.64 [R1+0x1c38], R30 ;  /* 0x001c381e01007387 */ /* 0x0003e80000100a00 */
[----:B------:R3:W-:Y:S04]  /*205a0*/  STL.64 [R1+0x1c40], R14 ;  /* 0x001c400e01007387 */ /* 0x0007e80000100a00 */
[----:B------:R4:W-:Y:S04]  /*205b0*/  LDGSTS.E [R222+0x62a00], [R46.64], !P2 ;  /* 0x62a000002ede7fae */ /* 0x0009e8000d121844 */
[----:B------:R-:W3:Y:S04]  /*205c0*/  LDL.LU.64 R126, [R1+0x730] ;  /* 0x00073000017e7983 */ /* 0x000ee80000300a00 */
[----:B------:R-:W3:Y:S04]  /*205d0*/  LDL.LU.64 R142, [R1+0x728] ;  /* 0x00072800018e7983 */ /* 0x000ee80000300a00 */
[----:B------:R1:W-:Y:S01]  /*205e0*/  LDGSTS.E [R222+0x62c00], [R30.64], !P2 ;  /* 0x62c000001ede7fae */ /* 0x0003e2000d121844 */
[----:B------:R-:W-:-:S03]  /*205f0*/  IADD3 R0, R223, -0xca, RZ ;  /* 0xffffff36df007810 */ /* 0x000fc60007ffe0ff */
[----:B------:R3:W-:Y:S01]  /*20600*/  LDGSTS.E [R222+0x62e00], [R14.64], !P2 ;  /* 0x62e000000ede7fae */ /* 0x0007e2000d121844 */
[----:B--2---:R-:W-:-:S04]  /*20610*/  IMAD.WIDE R60, R252, 0x4, R78 ;  /* 0x00000004fc3c7825 */ /* 0x004fc800078e024e */
[C---:B----4-:R-:W-:Y:S02]  /*20620*/  IMAD.WIDE R46, R252.reuse, 0x4, R158 ;  /* 0x00000004fc2e7825 */ /* 0x050fe400078e029e */
[----:B------:R-:W2:Y:S02]  /*20630*/  LDL.LU.64 R158, [R1+0x720] ;  /* 0x00072000019e7983 */ /* 0x000ea40000300a00 */
[----:B-1----:R-:W-:Y:S02]  /*20640*/  IMAD.WIDE R30, R252, 0x4, R174 ;  /* 0x00000004fc1e7825 */ /* 0x002fe400078e02ae */
        /* <DEDUP_REMOVED lines=14> */
[----:B------:R-:W-:Y:S01]  /*20730*/  IMAD.WIDE R60, R252, 0x4, R206 ;  /* 0x00000004fc3c7825 */ /* 0x000fe200078e02ce */
[----:B------:R-:W-:-:S02]  /*20740*/  ISETP.GE.U32.AND P1, PT, R0, 0x7ffffeb3, PT ;  /* 0x7ffffeb30000780c */ /* 0x000fc40003f26070 */
[----:B------:R-:W4:Y:S01]  /*20750*/  LDL.LU.64 R206, [R1+0x6d8] ;  /* 0x0006d80001ce7983 */ /* 0x000f220000300a00 */
        /* <DEDUP_REMOVED lines=13> */
[----:B------:R-:W3:Y:S04]  /*20830*/  LDL.LU.64 R94, [R1+0x6b0] ;  /* 0x0006b000015e7983 */ /* 0x000ee80000300a00 */
[----:B------:R1:W-:Y:S04]  /*20840*/  LDGSTS.E [R222+0x66e00], [R14.64], !P1 ;  /* 0x66e000000ede7fae */ /* 0x0003e8000c921844 */
[----:B------:R-:W3:Y:S01]  /*20850*/  LDL.LU.64 R110, [R1+0x6a8] ;  /* 0x0006a800016e7983 */ /* 0x000ee20000300a00 */
[----:B------:R-:W-:-:S03]  /*20860*/  IMAD.WIDE R62, R252, 0x4, R126 ;  /* 0x00000004fc3e7825 */ /* 0x000fc600078e027e */
[----:B------:R-:W3:Y:S01]  /*20870*/  LDL.LU.64 R126, [R1+0x6a0] ;  /* 0x0006a000017e7983 */ /* 0x000ee20000300a00 */
[----:B------:R-:W-:-:S03]  /*20880*/  IMAD.WIDE R60, R252, 0x4, R142 ;  /* 0x00000004fc3c7825 */ /* 0x000fc600078e028e */
[----:B------:R-:W3:Y:S04]  /*20890*/  LDL.LU.64 R142, [R1+0x698] ;  /* 0x00069800018e7983 */ /* 0x000ee80000300a00 */
[----:B------:R1:W-:Y:S04]  /*208a0*/  STL.64 [R1+0x1da8], R62 ;  /* 0x001da83e01007387 */ /* 0x0003e80000100a00 */
[----:B------:R-:W-:Y:S04]  /*208b0*/  STL.64 [R1+0x1db0], R60 ;  /* 0x001db03c01007387 */ /* 0x000fe80000100a00 */
[----:B------:R1:W-:Y:S04]  /*208c0*/  LDGSTS.E [R222+0x68800], [R62.64], !P4 ;  /* 0x688000003ede7fae */ /* 0x0003e8000e121844 */
[----:B------:R1:W-:Y:S01]  /*208d0*/  LDGSTS.E [R222+0x68a00], [R60.64], !P4 ;  /* 0x68a000003cde7fae */ /* 0x0003e2000e121844 */
[----:B--2---:R-:W-:-:S04]  /*208e0*/  IMAD.WIDE R30, R252, 0x4, R158 ;  /* 0x00000004fc1e7825 */ /* 0x004fc800078e029e */
[C---:B-1----:R-:W-:Y:S01]  /*208f0*/  IMAD.WIDE R14, R252.reuse, 0x4, R174 ;  /* 0x00000004fc0e7825 */ /* 0x042fe200078e02ae */
[----:B------:R4:W-:Y:S04]  /*20900*/  STL.64 [R1+0x1db8], R30 ;  /* 0x001db81e01007387 */ /* 0x0009e80000100a00 */
[----:B------:R1:W-:Y:S04]  /*20910*/  STL.64 [R1+0x1dc0], R14 ;  /* 0x001dc00e01007387 */ /* 0x0003e80000100a00 */
[----:B------:R-:W2:Y:S04]  /*20920*/  LDL.LU.64 R62, [R1+0x670] ;  /* 0x00067000013e7983 */ /* 0x000ea80000300a00 */
[----:B------:R-:W2:Y:S04]  /*20930*/  LDL.LU.64 R158, [R1+0x668] ;  /* 0x00066800019e7983 */ /* 0x000ea80000300a00 */
[----:B------:R-:W2:Y:S04]  /*20940*/  LDL.LU.64 R174, [R1+0x660] ;  /* 0x0006600001ae7983 */ /* 0x000ea80000300a00 */
[----:B------:R4:W-:Y:S04]  /*20950*/  LDGSTS.E [R222+0x68c00], [R30.64], !P4 ;  /* 0x68c000001ede7fae */ /* 0x0009e8000e121844 */
[----:B------:R1:W-:Y:S01]  /*20960*/  LDGSTS.E [R222+0x68e00], [R14.64], !P4 ;  /* 0x68e000000ede7fae */ /* 0x0003e2000e121844 */
[----:B----4-:R-:W-:-:S03]  /*20970*/  IMAD.WIDE R30, R252, 0x4, R190 ;  /* 0x00000004fc1e7825 */ /* 0x010fc600078e02be */
[----:B------:R-:W4:Y:S01]  /*20980*/  LDL.LU.64 R190, [R1+0x658] ;  /* 0x0006580001be7983 */ /* 0x000f220000300a00 */
[----:B------:R-:W-:-:S04]  /*20990*/  IMAD.WIDE R60, R252, 0x4, R46 ;  /* 0x00000004fc3c7825 */ /* 0x000fc800078e022e */
[C---:B------:R-:W-:Y:S01]  /*209a0*/  IMAD.WIDE R46, R252.reuse, 0x4, R78 ;  /* 0x00000004fc2e7825 */ /* 0x040fe200078e024e */
[----:B------:R3:W-:Y:S03]  /*209b0*/  STL.64 [R1+0x1e28], R60 ;  /* 0x001e283c01007387 */ /* 0x0007e60000100a00 */
[----:B-1----:R-:W-:Y:S01]  /*209c0*/  IMAD.WIDE R14, R252, 0x4, R206 ;  /* 0x00000004fc0e7825 */ /* 0x002fe200078e02ce */
[----:B------:R1:W-:Y:S04]  /*209d0*/  STL.64 [R1+0x1e30], R46 ;  /* 0x001e302e01007387 */ /* 0x0003e80000100a00 */
        /* <DEDUP_REMOVED lines=12> */
[----:B---3--:R-:W-:-:S03]  /*20aa0*/  IMAD.WIDE R60, R252, 0x4, R94 ;  /* 0x00000004fc3c7825 */ /* 0x008fc600078e025e */
[----:B------:R-:W3:Y:S04]  /*20ab0*/  LDL.LU.64 R94, [R1+0x620] ;  /* 0x00062000015e7983 */ /* 0x000ee80000300a00 */
[----:B------:R2:W-:Y:S01]  /*20ac0*/  LDGSTS.E [R222+0x6c800], [R60.64], !P6 ;  /* 0x6c8000003cde7fae */ /* 0x0005e2000f121844 */
[----:B-1----:R-:W-:-:S03]  /*20ad0*/  IMAD.WIDE R46, R252, 0x4, R110 ;  /* 0x00000004fc2e7825 */ /* 0x002fc600078e026e */
        /* <DEDUP_REMOVED lines=14> */
[C---:B-1----:R-:W-:Y:S02]  /*20bc0*/  IMAD.WIDE R46, R252.reuse, 0x4, R158 ;  /* 0x00000004fc2e7825 */ /* 0x042fe400078e029e */
[----:B------:R-:W3:Y:S02]  /*20bd0*/  LDL.LU.64 R158, [R1+0x5e0] ;  /* 0x0005e000019e7983 */ /* 0x000ee40000300a00 */
[----:B------:R-:W-:Y:S02]  /*20be0*/  IMAD.WIDE R30, R252, 0x4, R174 ;  /* 0x00000004fc1e7825 */ /* 0x000fe400078e02ae */
        /* <DEDUP_REMOVED lines=23> */
[----:B------:R-:W-:Y:S01]  /*20d60*/  IADD3 R0, R223, -0xe6, RZ ;  /* 0xffffff1adf007810 */ /* 0x000fe20007ffe0ff */
[----:B---3--:R-:W-:-:S04]  /*20d70*/  IMAD.WIDE R30, R252, 0x4, R94 ;  /* 0x00000004fc1e7825 */ /* 0x008fc800078e025e */
        /* <DEDUP_REMOVED lines=12> */
[----:B------:R-:W-:Y:S01]  /*20e40*/  STL.64 [R1+0x2140], R60 ;  /* 0x0021403c01007387 */ /* 0x000fe20000100a00 */
[----:B---3--:R-:W-:-:S04]  /*20e50*/  IMAD.WIDE R30, R252, 0x4, R158 ;  /* 0x00000004fc1e7825 */ /* 0x008fc800078e029e */
[----:B----4-:R-:W-:Y:S01]  /*20e60*/  IMAD.WIDE R14, R252, 0x4, R174 ;  /* 0x00000004fc0e7825 */ /* 0x010fe200078e02ae */
[----:B------:R2:W-:Y:S04]  /*20e70*/  STL.64 [R1+0x2148], R30 ;  /* 0x0021481e01007387 */ /* 0x0005e80000100a00 */
[----:B------:R1:W-:Y:S04]  /*20e80*/  STL.64 [R1+0x2150], R14 ;  /* 0x0021500e01007387 */ /* 0x0003e80000100a00 */
[----:B------:R-:W3:Y:S04]  /*20e90*/  LDL.LU.64 R78, [R1+0x530] ;  /* 0x00053000014e7983 */ /* 0x000ee80000300a00 */
[----:B------:R-:W4:Y:S04]  /*20ea0*/  LDL.LU.64 R158, [R1+0x528] ;  /* 0x00052800019e7983 */ /* 0x000f280000300a00 */
[----:B------:R-:W4:Y:S01]  /*20eb0*/  LDL.LU.64 R174, [R1+0x520] ;  /* 0x0005200001ae7983 */ /* 0x000f220000300a00 */
[----:B------:R-:W-:-:S13]  /*20ec0*/  ISETP.GE.U32.AND P3, PT, R0, 0x7ffffe9b, PT ;  /* 0x7ffffe9b0000780c */ /* 0x000fda0003f66070 */
[----:B------:R1:W-:Y:S04]  /*20ed0*/  LDGSTS.E [R222+0x72800], [R76.64], !P3 ;  /* 0x728000004cde7fae */ /* 0x0003e8000d921844 */
[----:B------:R1:W-:Y:S04]  /*20ee0*/  LDGSTS.E [R222+0x72a00], [R60.64], !P3 ;  /* 0x72a000003cde7fae */ /* 0x0003e8000d921844 */
[----:B------:R2:W-:Y:S04]  /*20ef0*/  LDGSTS.E [R222+0x72c00], [R30.64], !P3 ;  /* 0x72c000001ede7fae */ /* 0x0005e8000d921844 */
[----:B------:R1:W-:Y:S01]  /*20f00*/  LDGSTS.E [R222+0x72e00], [R14.64], !P3 ;  /* 0x72e000000ede7fae */ /* 0x0003e2000d921844 */
[----:B--2---:R-:W-:-:S03]  /*20f10*/  IMAD.WIDE R30, R252, 0x4, R190 ;  /* 0x00000004fc1e7825 */ /* 0x004fc600078e02be */
[----:B------:R-:W2:Y:S01]  /*20f20*/  LDL.LU.64 R190, [R1+0x518] ;  /* 0x0005180001be7983 */ /* 0x000ea20000300a00 */
[----:B-1----:R-:W-:-:S04]  /*20f30*/  IMAD.WIDE R60, R252, 0x4, R46 ;  /* 0x00000004fc3c7825 */ /* 0x002fc800078e022e */
[C---:B------:R-:W-:Y:S01]  /*20f40*/  IMAD.WIDE R46, R252.reuse, 0x4, R62 ;  /* 0x00000004fc2e7825 */ /* 0x040fe200078e023e */
[----:B------:R1:W-:Y:S03]  /*20f50*/  STL.64 [R1+0x21b8], R60 ;  /* 0x0021b83c01007387 */ /* 0x0003e60000100a00 */
[----:B------:R-:W-:Y:S01]  /*20f60*/  IMAD.WIDE R14, R252, 0x4, R206 ;  /* 0x00000004fc0e7825 */ /* 0x000fe200078e02ce */
        /* <DEDUP_REMOVED lines=14> */
[----:B------:R-:W2:Y:S04]  /*21050*/  LDL.LU.64 R94, [R1+0x4e0] ;  /* 0x0004e000015e7983 */ /* 0x000ea80000300a00 */
[----:B------:R3:W-:Y:S01]  /*21060*/  LDGSTS.E [R222+0x76800], [R60.64], !P4 ;  /* 0x768000003cde7fae */ /* 0x0007e2000e121844 */
[----:B------:R-:W-:-:S03]  /*21070*/  IMAD.WIDE R46, R252, 0x4, R110 ;  /* 0x00000004fc2e7825 */ /* 0x000fc600078e026e */
[----:B------:R-:W2:Y:S01]  /*21080*/  LDL.LU.64 R110, [R1+0x4d8] ;  /* 0x0004d800016e7983 */ /* 0x000ea20000300a00 */
[----:B------:R-:W-:-:S03]  /*21090*/  IMAD.WIDE R30, R252, 0x4, R126 ;  /* 0x00000004fc1e7825 */ /* 0x000fc600078e027e */
[----:B------:R3:W-:Y:S01]  /*210a0*/  STL.64 [R1+0x2238], R60 ;  /* 0x0022383c01007387 */ /* 0x0007e20000100a00 */
[----:B------:R-:W-:-:S03]  /*210b0*/  IMAD.WIDE R14, R252, 0x4, R142 ;  /* 0x00000004fc0e7825 */ /* 0x000fc600078e028e */
        /* <DEDUP_REMOVED lines=9> */
[----:B---3--:R-:W-:-:S04]  /*21150*/  IMAD.WIDE R60, R252, 0x4, R78 ;  /* 0x00000004fc3c7825 */ /* 0x008fc800078e024e */
[C---:B----4-:R-:W-:Y:S02]  /*21160*/  IMAD.WIDE R46, R252.reuse, 0x4, R158 ;  /* 0x00000004fc2e7825 */ /* 0x050fe400078e029e */
[----:B------:R-:W3:Y:S02]  /*21170*/  LDL.LU.64 R158, [R1+0x4a0] ;  /* 0x0004a000019e7983 */ /* 0x000ee40000300a00 */
[----:B-1----:R-:W-:Y:S02]  /*21180*/  IMAD.WIDE R30, R252, 0x4, R174 ;  /* 0x00000004fc1e7825 */ /* 0x002fe400078e02ae */
[----:B------:R-:W-:Y:S04]  /*21190*/  STL.64 [R1+0x22b8], R60 ;  /* 0x0022b83c01007387 */ /* 0x000fe80000100a00 */
[----:B------:R-:W3:Y:S01]  /*211a0*/  LDL.LU.64 R174, [R1+0x498] ;  /* 0x0004980001ae7983 */ /* 0x000ee20000300a00 */
        /* <DEDUP_REMOVED lines=23> */
[----:B--2---:R-:W-:-:S04]  /*21320*/  IMAD.WIDE R30, R252, 0x4, R94 ;  /* 0x00000004fc1e7825 */ /* 0x004fc800078e025e */
        /* <DEDUP_REMOVED lines=43> */
[----:B------:R-:W-:Y:S01]  /*215e0*/  IADD3 R0, R223, -0x87, RZ ;  /* 0xffffff79df007810 */ /* 0x000fe20007ffe0ff */
[----:B--2---:R-:W-:-:S02]  /*215f0*/  IMAD.WIDE R60, R252, 0x4, R94 ;  /* 0x00000004fc3c7825 */ /* 0x004fc400078e025e */
[----:B------:R-:W2:Y:S04]  /*21600*/  LDL.LU.64 R94, [R1+0xcf0] ;  /* 0x000cf000015e7983 */ /* 0x000ea80000300a00 */
[----:B------:R3:W-:Y:S01]  /*21610*/  LDGSTS.E [R239+0x41000], [R60.64], !P3 ;  /* 0x410000003cef7fae */ /* 0x0007e2000d921844 */
[----:B-1----:R-:W-:-:S03]  /*21620*/  IMAD.WIDE R46, R252, 0x4, R110 ;  /* 0x00000004fc2e7825 */ /* 0x002fc600078e026e */
        /* <DEDUP_REMOVED lines=11> */
[----:B------:R-:W-:-:S03]  /*216e0*/  ISETP.GE.U32.AND P1, PT, R0, 0x7ffffefa, PT ;  /* 0x7ffffefa0000780c */ /* 0x000fc60003f26070 */
[----:B------:R4:W-:Y:S01]  /*216f0*/  LDGSTS.E [R239+0x41600], [R14.64], !P3 ;  /* 0x416000000eef7fae */ /* 0x0009e2000d921844 */
[----:B---3--:R-:W-:-:S04]  /*21700*/  IMAD.WIDE R60, R252, 0x4, R62 ;  /* 0x00000004fc3c7825 */ /* 0x008fc800078e023e */
[----:B-1----:R-:W-:-:S05]  /*21710*/  IMAD.WIDE R46, R252, 0x4, R158 ;  /* 0x00000004fc2e7825 */ /* 0x002fca00078e029e */
[----:B------:R1:W-:Y:S01]  /*21720*/  LDGSTS.E [R239+0x43000], [R60.64], !P1 ;  /* 0x430000003cef7fae */ /* 0x0003e2000c921844 */
[----:B------:R-:W-:-:S03]  /*21730*/  IMAD.WIDE R30, R252, 0x4, R174 ;  /* 0x00000004fc1e7825 */ /* 0x000fc600078e02ae */
[----:B------:R-:W2:Y:S04]  /*21740*/  LDL.LU.64 R158, [R1+0xc90] ;  /* 0x000c9000019e7983 */ /* 0x000ea80000300a00 */
[----:B------:R-:W-:Y:S04]  /*21750*/  STL.64 [R1+0x17a8], R60 ;  /* 0x0017a83c01007387 */ /* 0x000fe80000100a00 */
[----:B------:R-:W2:Y:S04]  /*21760*/  LDL.LU.64 R174, [R1+0xc88] ;  /* 0x000c880001ae7983 */ /* 0x000ea80000300a00 */
[----:B------:R1:W-:Y:S04]  /*21770*/  STL.64 [R1+0x1760], R46 ;  /* 0x0017602e01007387 */ /* 0x0003e80000100a00 */
[----:B------:R2:W-:Y:S04]  /*21780*/  STL.64 [R1+0x12b8], R30 ;  /* 0x0012b81e01007387 */ /* 0x0005e80000100a00 */
[----:B------:R1:W-:Y:S01]  /*21790*/  LDGSTS.E [R239+0x43200], [R46.64], !P1 ;  /* 0x432000002eef7fae */ /* 0x0003e2000c921844 */
[----:B------:R-:W-:-:S03]  /*217a0*/  IADD3 R0, R223, -0x8b, RZ ;  /* 0xffffff75df007810 */ /* 0x000fc60007ffe0ff */
[----:B------:R2:W-:Y:S01]  /*217b0*/  LDGSTS.E [R239+0x43400], [R30.64], !P1 ;  /* 0x434000001eef7fae */ /* 0x0005e2000c921844 */
[----:B----4-:R-:W-:-:S05]  /*217c0*/  IMAD.WIDE R14, R252, 0x4, R190 ;  /* 0x00000004fc0e7825 */ /* 0x010fca00078e02be */
        /* <DEDUP_REMOVED lines=13> */
[----:B------:R-:W-:-:S04]  /*218a0*/  IADD3 R0, R223, -0x8f, RZ ;  /* 0xffffff71df007810 */ /* 0x000fc80007ffe0ff */
[----:B------:R-:W-:Y:S01]  /*218b0*/  ISETP.GE.U32.AND P5, PT, R0, 0x7ffffef2, PT ;  /* 0x7ffffef20000780c */ /* 0x000fe20003fa6070 */
[----:B--2---:R-:W-:-:S04]  /*218c0*/  IMAD.WIDE R30, R252, 0x4, R94 ;  /* 0x00000004fc1e7825 */ /* 0x004fc800078e025e */
        /* <DEDUP_REMOVED lines=12> */
[----:B------:R-:W-:Y:S04]  /*21990*/  STL.64 [R1+0x1258], R60 ;  /* 0x0012583c01007387 */ /* 0x000fe80000100a00 */
[----:B------:R1:W-:Y:S04]  /*219a0*/  LDGSTS.E [R239+0x47000], [R76.64], !P5 ;  /* 0x470000004cef7fae */ /* 0x0003e8000e921844 */
[----:B------:R1:W-:Y:S01]  /*219b0*/  LDGSTS.E [R239+0x47200], [R60.64], !P5 ;  /* 0x472000003cef7fae */ /* 0x0003e2000e921844 */
[----:B--2---:R-:W-:-:S04]  /*219c0*/  IMAD.WIDE R30, R252, 0x4, R158 ;  /* 0x00000004fc1e7825 */ /* 0x004fc800078e029e */
[C---:B----4-:R-:W-:Y:S01]  /*219d0*/  IMAD.WIDE R14, R252.reuse, 0x4, R174 ;  /* 0x00000004fc0e7825 */ /* 0x050fe200078e02ae */
[----:B------:R3:W-:Y:S04]  /*219e0*/  STL.64 [R1+0x1250], R30 ;  /* 0x0012501e01007387 */ /* 0x0007e80000100a00 */
[----:B------:R2:W-:Y:S04]  /*219f0*/  STL.64 [R1+0x1248], R14 ;  /* 0x0012480e01007387 */ /* 0x0005e80000100a00 */
[----:B------:R-:W4:Y:S04]  /*21a00*/  LDL.LU.64 R78, [R1+0xb80] ;  /* 0x000b8000014e7983 */ /* 0x000f280000300a00 */
[----:B------:R-:W4:Y:S04]  /*21a10*/  LDL.LU.64 R158, [R1+0xb78] ;  /* 0x000b7800019e7983 */ /* 0x000f280000300a00 */
[----:B------:R-:W4:Y:S04]  /*21a20*/  LDL.LU.64 R174, [R1+0xb70] ;  /* 0x000b700001ae7983 */ /* 0x000f280000300a00 */
[----:B------:R3:W-:Y:S04]  /*21a30*/  LDGSTS.E [R239+0x47400], [R30.64], !P5 ;  /* 0x474000001eef7fae */ /* 0x0007e8000e921844 */
[----:B------:R2:W-:Y:S01]  /*21a40*/  LDGSTS.E [R239+0x47600], [R14.64], !P5 ;  /* 0x476000000eef7fae */ /* 0x0005e2000e921844 */
[----:B---3--:R-:W-:-:S03]  /*21a50*/  IMAD.WIDE R30, R252, 0x4, R190 ;  /* 0x00000004fc1e7825 */ /* 0x008fc600078e02be */
[----:B------:R-:W3:Y:S01]  /*21a60*/  LDL.LU.64 R190, [R1+0xb68] ;  /* 0x000b680001be7983 */ /* 0x000ee20000300a00 */
[----:B-1----:R-:W-:-:S04]  /*21a70*/  IMAD.WIDE R60, R252, 0x4, R46 ;  /* 0x00000004fc3c7825 */ /* 0x002fc800078e022e */
[C---:B------:R-:W-:Y:S01]  /*21a80*/  IMAD.WIDE R46, R252.reuse, 0x4, R62 ;  /* 0x00000004fc2e7825 */ /* 0x040fe200078e023e */
[----:B------:R1:W-:Y:S03]  /*21a90*/  STL.64 [R1+0x1240], R60 ;  /* 0x0012403c01007387 */ /* 0x0003e60000100a00 */
[----:B--2---:R-:W-:Y:S01]  /*21aa0*/  IMAD.WIDE R14, R252, 0x4, R206 ;  /* 0x00000004fc0e7825 */ /* 0x004fe200078e02ce */
        /* <DEDUP_REMOVED lines=13> */
[----:B------:R-:W-:-:S04]  /*21b80*/  IADD3 R0, R223, -0x9b, RZ ;  /* 0xffffff65df007810 */ /* 0x000fc80007ffe0ff */
[----:B------:R-:W-:Y:S01]  /*21b90*/  ISETP.GE.U32.AND P2, PT, R0, 0x7ffffee6, PT ;  /* 0x7ffffee60000780c */ /* 0x000fe20003f46070 */
[C---:B-1----:R-:W-:Y:S02]  /*21ba0*/  IMAD.WIDE R60, R252.reuse, 0x4, R94 ;  /* 0x00000004fc3c7825 */ /* 0x042fe400078e025e */
[----:B------:R-:W3:Y:S04]  /*21bb0*/  LDL.LU.64 R94, [R1+0xb08] ;  /* 0x000b0800015e7983 */ /* 0x000ee80000300a00 */
[----:B------:R4:W-:Y:S01]  /*21bc0*/  LDGSTS.E [R239+0x4b000], [R60.64], !P0 ;  /* 0x4b0000003cef7fae */ /* 0x0009e2000c121844 */
[----:B--2---:R-:W-:-:S03]  /*21bd0*/  IMAD.WIDE R46, R252, 0x4, R110 ;  /* 0x00000004fc2e7825 */ /* 0x004fc600078e026e */
        /* <DEDUP_REMOVED lines=10> */
[----:B------:R1:W-:Y:S04]  /*21c80*/  LDGSTS.E [R239+0x4b400], [R30.64], !P0 ;  /* 0x4b4000001eef7fae */ /* 0x0003e8000c121844 */
[----:B------:R3:W-:Y:S01]  /*21c90*/  LDGSTS.E [R239+0x4b600], [R14.64], !P0 ;  /* 0x4b6000000eef7fae */ /* 0x0007e2000c121844 */
[----:B----4-:R-:W-:-:S04]  /*21ca0*/  IMAD.WIDE R60, R252, 0x4, R78 ;  /* 0x00000004fc3c7825 */ /* 0x010fc800078e024e */
[C---:B-1----:R-:W-:Y:S01]  /*21cb0*/  IMAD.WIDE R46, R252.reuse, 0x4, R158 ;  /* 0x00000004fc2e7825 */ /* 0x042fe200078e029e */
[----:B------:R1:W-:Y:S03]  /*21cc0*/  LDGSTS.E [R239+0x4d000], [R60.64], !P2 ;  /* 0x4d0000003cef7fae */ /* 0x0003e6000d121844 */
[----:B------:R-:W-:Y:S01]  /*21cd0*/  IMAD.WIDE R30, R252, 0x4, R174 ;  /* 0x00000004fc1e7825 */ /* 0x000fe200078e02ae */
[----:B------:R-:W4:Y:S04]  /*21ce0*/  LDL.LU.64 R158, [R1+0xaa8] ;  /* 0x000aa800019e7983 */ /* 0x000f280000300a00 */
[----:B------:R-:W-:Y:S04]  /*21cf0*/  STL.64 [R1+0x11d8], R60 ;  /* 0x0011d83c01007387 */ /* 0x000fe80000100a00 */
[----:B------:R-:W4:Y:S04]  /*21d00*/  LDL.LU.64 R174, [R1+0xaa0] ;  /* 0x000aa00001ae7983 */ /* 0x000f280000300a00 */
[----:B------:R1:W-:Y:S04]  /*21d10*/  STL.64 [R1+0x11d0], R46 ;  /* 0x0011d02e01007387 */ /* 0x0003e80000100a00 */
[----:B------:R1:W-:Y:S04]  /*21d20*/  STL.64 [R1+0x11a8], R30 ;  /* 0x0011a81e01007387 */ /* 0x0003e80000100a00 */
[----:B------:R1:W-:Y:S01]  /*21d30*/  LDGSTS.E [R239+0x4d200], [R46.64], !P2 ;  /* 0x4d2000002eef7fae */ /* 0x0003e2000d121844 */
[----:B------:R-:W-:-:S03]  /*21d40*/  IADD3 R0, R223, -0x9f, RZ ;  /* 0xffffff61df007810 */ /* 0x000fc60007ffe0ff */
[----:B------:R1:W-:Y:S01]  /*21d50*/  LDGSTS.E [R239+0x4d400], [R30.64], !P2 ;  /* 0x4d4000001eef7fae */ /* 0x0003e2000d121844 */
[----:B---3--:R-:W-:-:S05]  /*21d60*/  IMAD.WIDE R14, R252, 0x4, R190 ;  /* 0x00000004fc0e7825 */ /* 0x008fca00078e02be */
[----:B------:R2:W-:Y:S04]  /*21d70*/  STL.64 [R1+0x11a0], R14 ;  /* 0x0011a00e01007387 */ /* 0x0005e80000100a00 */
[----:B-1----:R-:W3:Y:S04]  /*21d80*/  LDL.LU.64 R46, [R1+0xa58] ;  /* 0x000a5800012e7983 */ /* 0x002ee80000300a00 */
[----:B------:R-:W3:Y:S04]  /*21d90*/  LDL.LU.64 R78, [R1+0xa50] ;  /* 0x000a5000014e7983 */ /* 0x000ee80000300a00 */
[----:B------:R-:W3:Y:S01]  /*21da0*/  LDL.LU.64 R190, [R1+0xa48] ;  /* 0x000a480001be7983 */ /* 0x000ee20000300a00 */
[----:B------:R-:W-:Y:S01]  /*21db0*/  IMAD.WIDE R60, R252, 0x4, R206 ;  /* 0x00000004fc3c7825 */ /* 0x000fe200078e02ce */
[----:B------:R-:W-:-:S02]  /*21dc0*/  ISETP.GE.U32.AND P3, PT, R0, 0x7ffffee2, PT ;  /* 0x7ffffee20000780c */ /* 0x000fc40003f66070 */
[----:B------:R-:W3:Y:S01]  /*21dd0*/  LDL.LU.64 R206, [R1+0xa40] ;  /* 0x000a400001ce7983 */ /* 0x000ee20000300a00 */
        /* <DEDUP_REMOVED lines=8> */
[----:B------:R-:W-:-:S04]  /*21e60*/  IMAD.WIDE R30, R252, 0x4, R94 ;  /* 0x00000004fc1e7825 */ /* 0x000fc800078e025e */
        /* <DEDUP_REMOVED lines=11> */
[----:B------:R1:W-:Y:S04]  /*21f20*/  STL.64 [R1+0x1158], R62 ;  /* 0x0011583e01007387 */ /* 0x0003e80000100a00 */
[----:B------:R-:W-:Y:S04]  /*21f30*/  STL.64 [R1+0x1150], R60 ;  /* 0x0011503c01007387 */ /* 0x000fe80000100a00 */
[----:B------:R1:W-:Y:S04]  /*21f40*/  LDGSTS.E [R239+0x51000], [R62.64], !P1 ;  /* 0x510000003eef7fae */ /* 0x0003e8000c921844 */
[----:B------:R1:W-:Y:S01]  /*21f50*/  LDGSTS.E [R239+0x51200], [R60.64], !P1 ;  /* 0x512000003cef7fae */ /* 0x0003e2000c921844 */
[----:B----4-:R-:W-:-:S04]  /*21f60*/  IMAD.WIDE R30, R252, 0x4, R158 ;  /* 0x00000004fc1e7825 */ /* 0x010fc800078e029e */
        /* <DEDUP_REMOVED lines=89> */
[----:B----4-:R-:W-:-:S04]  /*22500*/  IMAD.WIDE R30, R252, 0x4, R158 ;  /* 0x00000004fc1e7825 */ /* 0x010fc800078e029e */
[C---:B--2---:R-:W-:Y:S01]  /*22510*/  IMAD.WIDE R14, R252.reuse, 0x4, R174 ;  /* 0x00000004fc0e7825 */ /* 0x044fe200078e02ae */
        /* <DEDUP_REMOVED lines=278> */
[----:B------:R-:W3:Y:S01]  /*23680*/  LDL.64 R190, [R1+0x438] ;  /* 0x0004380001be7983 */ /* 0x000ee20000100a00 */
        /* <DEDUP_REMOVED lines=59> */
[----:B------:R1:W-:Y:S01]  /*23a40*/  LDGSTS.E [R238+0x41800], [R76.64], !P6 ;  /* 0x418000004cee7fae */ /* 0x0003e2000f121844 */
[----:B------:R-:W-:-:S03]  /*23a50*/  IADD3 R0, R223, -0x88, RZ ;  /* 0xffffff78df007810 */ /* 0x000fc60007ffe0ff */
[----:B------:R1:W-:Y:S01]  /*23a60*/  LDGSTS.E [R238+0x41a00], [R60.64], !P6 ;  /* 0x41a000003cee7fae */ /* 0x0003e2000f121844 */
        /* <DEDUP_REMOVED lines=17> */
[----:B----4-:R-:W-:-:S04]  /*23b80*/  IMAD.WIDE R30, R252, 0x4, R158 ;  /* 0x00000004fc1e7825 */ /* 0x010fc800078e029e */
[C---:B--2---:R-:W-:Y:S01]  /*23b90*/  IMAD.WIDE R14, R252.reuse, 0x4, R174 ;  /* 0x00000004fc0e7825 */ /* 0x044fe200078e02ae */
[----:B------:R2:W-:Y:S04]  /*23ba0*/  STL.64 [R1+0xe28], R30 ;  /* 0x000e281e01007387 */ /* 0x0005e80000100a00 */
[----:B------:R4:W-:Y:S04]  /*23bb0*/  STL.64 [R1+0xe20], R14 ;  /* 0x000e200e01007387 */ /* 0x0009e80000100a00 */
[----:B------:R-:W3:Y:S04]  /*23bc0*/  LDL.LU.64 R78, [R1+0xc20] ;  /* 0x000c2000014e7983 */ /* 0x000ee80000300a00 */
[----:B------:R-:W3:Y:S04]  /*23bd0*/  LDL.LU.64 R158, [R1+0xc18] ;  /* 0x000c1800019e7983 */ /* 0x000ee80000300a00 */
[----:B------:R-:W3:Y:S04]  /*23be0*/  LDL.LU.64 R174, [R1+0xc10] ;  /* 0x000c100001ae7983 */ /* 0x000ee80000300a00 */
[----:B------:R2:W-:Y:S04]  /*23bf0*/  LDGSTS.E [R238+0x43c00], [R30.64], !P0 ;  /* 0x43c000001eee7fae */ /* 0x0005e8000c121844 */
[----:B------:R4:W-:Y:S01]  /*23c00*/  LDGSTS.E [R238+0x43e00], [R14.64], !P0 ;  /* 0x43e000000eee7fae */ /* 0x0009e2000c121844 */
[----:B---3--:R-:W-:-:S04]  /*23c10*/  IMAD.WIDE R60, R252, 0x4, R46 ;  /* 0x00000004fc3c7825 */ /* 0x008fc800078e022e */
[C---:B--2---:R-:W-:Y:S02]  /*23c20*/  IMAD.WIDE R30, R252.reuse, 0x4, R190 ;  /* 0x00000004fc1e7825 */ /* 0x044fe400078e02be */
[----:B------:R-:W2:Y:S02]  /*23c30*/  LDL.LU.64 R190, [R1+0xc08] ;  /* 0x000c080001be7983 */ /* 0x000ea40000300a00 */
[C---:B------:R-:W-:Y:S02]  /*23c40*/  IMAD.WIDE R46, R252.reuse, 0x4, R62 ;  /* 0x00000004fc2e7825 */ /* 0x040fe400078e023e */
[----:B------:R3:W-:Y:S02]  /*23c50*/  STL.64 [R1+0xe18], R60 ;  /* 0x000e183c01007387 */ /* 0x0007e40000100a00 */
[----:B----4-:R-:W-:Y:S02]  /*23c60*/  IMAD.WIDE R14, R252, 0x4, R206 ;  /* 0x00000004fc0e7825 */ /* 0x010fe400078e02ce */
        /* <DEDUP_REMOVED lines=15> */
[C---:B---3--:R-:W-:Y:S02]  /*23d60*/  IMAD.WIDE R60, R252.reuse, 0x4, R94 ;  /* 0x00000004fc3c7825 */ /* 0x048fe400078e025e */
[----:B------:R-:W3:Y:S04]  /*23d70*/  LDL.LU.64 R94, [R1+0xbb0] ;  /* 0x000bb000015e7983 */ /* 0x000ee80000300a00 */
[----:B------:R1:W-:Y:S01]  /*23d80*/  LDGSTS.E [R238+0x47800], [R60.64], !P3 ;  /* 0x478000003cee7fae */ /* 0x0003e2000d921844 */
[----:B----4-:R-:W-:-:S03]  /*23d90*/  IMAD.WIDE R46, R252, 0x4, R110 ;  /* 0x00000004fc2e7825 */ /* 0x010fc600078e026e */
[----:B------:R-:W4:Y:S01]  /*23da0*/  LDL.LU.64 R110, [R1+0xba8] ;  /* 0x000ba800016e7983 */ /* 0x000f220000300a00 */
[----:B-1----:R-:W-:-:S03]  /*23db0*/  IMAD.WIDE R30, R252, 0x4, R126 ;  /* 0x00000004fc1e7825 */ /* 0x002fc600078e027e */
        /* <DEDUP_REMOVED lines=8> */
[----:B------:R1:W-:Y:S04]  /*23e40*/  LDGSTS.E [R238+0x47c00], [R30.64], !P3 ;  /* 0x47c000001eee7fae */ /* 0x0003e8000d921844 */
[----:B------:R2:W-:Y:S01]  /*23e50*/  LDGSTS.E [R238+0x47e00], [R14.64], !P3 ;  /* 0x47e000000eee7fae */ /* 0x0005e2000d921844 */
[----:B-1----:R-:W-:-:S04]  /*23e60*/  IMAD.WIDE R60, R252, 0x4, R78 ;  /* 0x00000004fc3c7825 */ /* 0x002fc800078e024e */
[C---:B------:R-:W-:Y:S01]  /*23e70*/  IMAD.WIDE R46, R252.reuse, 0x4, R158 ;  /* 0x00000004fc2e7825 */ /* 0x040fe200078e029e */
        /* <DEDUP_REMOVED lines=10> */
[----:B--2---:R-:W-:-:S05]  /*23f20*/  IMAD.WIDE R14, R252, 0x4, R190 ;  /* 0x00000004fc0e7825 */ /* 0x004fca00078e02be */
        /* <DEDUP_REMOVED lines=35> */
[----:B-1----:R-:W2:Y:S04]  /*24160*/  LDL.LU.64 R62, [R1+0xa38] ;  /* 0x000a3800013e7983 */ /* 0x002ea80000300a00 */
[----:B------:R-:W2:Y:S04]  /*24170*/  LDL.LU.64 R158, [R1+0xa30] ;  /* 0x000a3000019e7983 */ /* 0x000ea80000300a00 */
[----:B------:R-:W2:Y:S04]  /*24180*/  LDL.LU.64 R174, [R1+0xa28] ;  /* 0x000a280001ae7983 */ /* 0x000ea80000300a00 */
[----:B------:R3:W-:Y:S04]  /*24190*/  LDGSTS.E [R238+0x4dc00], [R30.64], !P5 ;  /* 0x4dc000001eee7fae */ /* 0x0007e8000e921844 */
[----:B------:R4:W-:Y:S01]  /*241a0*/  LDGSTS.E [R238+0x4de00], [R14.64], !P5 ;  /* 0x4de000000eee7fae */ /* 0x0009e2000e921844 */
[----:B------:R-:W-:-:S04]  /*241b0*/  IMAD.WIDE R60, R252, 0x4, R46 ;  /* 0x00000004fc3c7825 */ /* 0x000fc800078e022e */
[C---:B---3--:R-:W-:Y:S02]  /*241c0*/  IMAD.WIDE R30, R252.reuse, 0x4, R190 ;  /* 0x00000004fc1e7825 */ /* 0x048fe400078e02be */
[----:B------:R-:W3:Y:S02]  /*241d0*/  LDL.LU.64 R190, [R1+0xa20] ;  /* 0x000a200001be7983 */ /* 0x000ee40000300a00 */
[C---:B------:R-:W-:Y:S02]  /*241e0*/  IMAD.WIDE R46, R252.reuse, 0x4, R78 ;  /* 0x00000004fc2e7825 */ /* 0x040fe400078e024e */
[----:B------:R2:W-:Y:S02]  /*241f0*/  STL.64 [R1+0x988], R60 ;  /* 0x0009883c01007387 */ /* 0x0005e40000100a00 */
[----:B----4-:R-:W-:Y:S02]  /*24200*/  IMAD.WIDE R14, R252, 0x4, R206 ;  /* 0x00000004fc0e7825 */ /* 0x010fe400078e02ce */
        /* <DEDUP_REMOVED lines=15> */
[C---:B--2---:R-:W-:Y:S02]  /*24300*/  IMAD.WIDE R60, R252.reuse, 0x4, R94 ;  /* 0x00000004fc3c7825 */ /* 0x044fe400078e025e */
[----:B------:R-:W2:Y:S04]  /*24310*/  LDL.LU.64 R94, [R1+0x9c8] ;  /* 0x0009c800015e7983 */ /* 0x000ea80000300a00 */
[----:B------:R4:W-:Y:S01]  /*24320*/  LDGSTS.E [R238+0x51800], [R60.64], !P0 ;  /* 0x518000003cee7fae */ /* 0x0009e2000c121844 */
[----:B-1----:R-:W-:-:S03]  /*24330*/  IMAD.WIDE R46, R252, 0x4, R110 ;  /* 0x00000004fc2e7825 */ /* 0x002fc600078e026e */
[----:B------:R-:W2:Y:S01]  /*24340*/  LDL.LU.64 R110, [R1+0x9c0] ;  /* 0x0009c000016e7983 */ /* 0x000ea20000300a00 */
[----:B----4-:R-:W-:-:S03]  /*24350*/  IMAD.WIDE R30, R252, 0x4, R126 ;  /* 0x00000004fc1e7825 */ /* 0x010fc600078e027e */
        /* <DEDUP_REMOVED lines=10> */
[----:B-1----:R-:W-:-:S04]  /*24400*/  IMAD.WIDE R60, R252, 0x4, R62 ;  /* 0x00000004fc3c7825 */ /* 0x002fc800078e023e */
[C---:B----4-:R-:W-:Y:S01]  /*24410*/  IMAD.WIDE R46, R252.reuse, 0x4, R158 ;  /* 0x00000004fc2e7825 */ /* 0x050fe200078e029e */
        /* <DEDUP_REMOVED lines=12> */
[----:B-1----:R-:W4:Y:S04]  /*244e0*/  LDL.LU.64 R46, [R1+0x918] ;  /* 0x00091800012e7983 */ /* 0x002f280000300a00 */
[----:B------:R-:W4:Y:S04]  /*244f0*/  LDL.LU.64 R62, [R1+0x910] ;  /* 0x00091000013e7983 */ /* 0x000f280000300a00 */
[----:B------:R-:W4:Y:S01]  /*24500*/  LDL.LU.64 R190, [R1+0x908] ;  /* 0x0009080001be7983 */ /* 0x000f220000300a00 */
[----:B------:R-:W-:Y:S01]  /*24510*/  IMAD.WIDE R60, R252, 0x4, R206 ;  /* 0x00000004fc3c7825 */ /* 0x000fe200078e02ce */
[----:B------:R-:W-:-:S02]  /*24520*/  ISETP.GE.U32.AND P3, PT, R0, 0x7ffffed5, PT ;  /* 0x7ffffed50000780c */ /* 0x000fc40003f66070 */
[----:B------:R-:W4:Y:S01]  /*24530*/  LDL.LU.64 R206, [R1+0x900] ;  /* 0x0009000001ce7983 */ /* 0x000f220000300a00 */
[----:B------:R-:W-:-:S03]  /*24540*/  IMAD.WIDE R76, R252, 0x4, R78 ;  /* 0x00000004fc4c7825 */ /* 0x000fc600078e024e */
[----:B------:R3:W-:Y:S01]  /*24550*/  LDGSTS.E [R238+0x53e00], [R14.64], !P2 ;  /* 0x53e000000eee7fae */ /* 0x0007e2000d121844 */
[----:B------:R-:W-:-:S03]  /*24560*/  IADD3 R0, R223, -0xb0, RZ ;  /* 0xffffff50df007810 */ /* 0x000fc60007ffe0ff */
[----:B------:R1:W-:Y:S01]  /*24570*/  STL.64 [R1+0x8d8], R76 ;  /* 0x0008d84c01007387 */ /* 0x0003e20000100a00 */
[----:B------:R-:W-:-:S03]  /*24580*/  ISETP.GE.U32.AND P1, PT, R0, 0x7ffffed1, PT ;  /* 0x7ffffed10000780c */ /* 0x000fc60003f26070 */
[----:B------:R1:W-:Y:S04]  /*24590*/  STL.64 [R1+0x8d0], R60 ;  /* 0x0008d03c01007387 */ /* 0x0003e80000100a00 */
[----:B------:R1:W-:Y:S04]  /*245a0*/  LDGSTS.E [R238+0x55800], [R76.64], !P3 ;  /* 0x558000004cee7fae */ /* 0x0003e8000d921844 */
[----:B------:R1:W-:Y:S01]  /*245b0*/  LDGSTS.E [R238+0x55a00], [R60.64], !P3 ;  /* 0x55a000003cee7fae */ /* 0x0003e2000d921844 */
[----:B--2---:R-:W-:-:S04]  /*245c0*/  IMAD.WIDE R30, R252, 0x4, R94 ;  /* 0x00000004fc1e7825 */ /* 0x004fc800078e025e */
[C---:B---3--:R-:W-:Y:S01]  /*245d0*/  IMAD.WIDE R14, R252.reuse, 0x4, R110 ;  /* 0x00000004fc0e7825 */ /* 0x048fe200078e026e */
        /* <DEDUP_REMOVED lines=23> */
[----:B-1----:R-:W-:-:S04]  /*24750*/  IMAD.WIDE R60, R252, 0x4, R46 ;  /* 0x00000004fc3c7825 */ /* 0x002fc800078e022e */
[C---:B--2---:R-:W-:Y:S02]  /*24760*/  IMAD.WIDE R30, R252.reuse, 0x4, R190 ;  /* 0x00000004fc1e7825 */ /* 0x044fe400078e02be */
[----:B------:R-:W2:Y:S02]  /*24770*/  LDL.LU.64 R190, [R1+0x1270] ;  /* 0x0012700001be7983 */ /* 0x000ea40000300a00 */
[C---:B------:R-:W-:Y:S02]  /*24780*/  IMAD.WIDE R46, R252.reuse, 0x4, R62 ;  /* 0x00000004fc2e7825 */ /* 0x040fe400078e023e */
[----:B------:R-:W-:Y:S02]  /*24790*/  STL.64 [R1+0x880], R60 ;  /* 0x0008803c01007387 */ /* 0x000fe40000100a00 */
[----:B----4-:R-:W-:Y:S02]  /*247a0*/  IMAD.WIDE R14, R252, 0x4, R206 ;  /* 0x00000004fc0e7825 */ /* 0x010fe400078e02ce */
[----:B------:R1:W-:Y:S04]  /*247b0*/  STL.64 [R1+0x878], R46 ;  /* 0x0008782e01007387 */ /* 0x0003e80000100a00 */
[----:B------:R4:W-:Y:S04]  /*247c0*/  STL.64 [R1+0x870], R30 ;  /* 0x0008701e01007387 */ /* 0x0009e80000100a00 */
[----:B------:R1:W-:Y:S04]  /*247d0*/  STL.64 [R1+0x868], R14 ;  /* 0x0008680e01007387 */ /* 0x0003e80000100a00 */
[----:B------:R-:W2:Y:S01]  /*247e0*/  LDL.LU.64 R206, [R1+0x1280] ;  /* 0x0012800001ce7983 */ /* 0x000ea20000300a00 */
[----:B------:R-:W-:-:S04]  /*247f0*/  IADD3 R0, R223, -0xb4, RZ ;  /* 0xffffff4cdf007810 */ /* 0x000fc80007ffe0ff */
[----:B------:R-:W-:Y:S02]  /*24800*/  ISETP.GE.U32.AND P4, PT, R0, 0x7ffffecd, PT ;  /* 0x7ffffecd0000780c */ /* 0x000fe40003f86070 */
[----:B------:R-:W-:-:S04]  /*24810*/  IADD3 R0, R223, -0xb8, RZ ;  /* 0xffffff48df007810 */ /* 0x000fc80007ffe0ff */
[----:B------:R-:W-:Y:S02]  /*24820*/  ISETP.GE.U32.AND P5, PT, R0, 0x7ffffec9, PT ;  /* 0x7ffffec90000780c */ /* 0x000fe40003fa6070 */
[----:B------:R-:W-:-:S05]  /*24830*/  IADD3 R0, R223, -0xbc, RZ ;  /* 0xffffff44df007810 */ /* 0x000fca0007ffe0ff */
[----:B------:R1:W-:Y:S04]  /*24840*/  LDGSTS.E [R238+0x59800], [R60.64], !P4 ;  /* 0x598000003cee7fae */ /* 0x0003e8000e121844 */
[----:B------:R1:W-:Y:S04]  /*24850*/  LDGSTS.E [R238+0x59a00], [R46.64], !P4 ;  /* 0x59a000002eee7fae */ /* 0x0003e8000e121844 */
[----:B------:R4:W-:Y:S04]  /*24860*/  LDGSTS.E [R238+0x59c00], [R30.64], !P4 ;  /* 0x59c000001eee7fae */ /* 0x0009e8000e121844 */
[----:B------:R3:W-:Y:S04]  /*24870*/  LDGSTS.E [R238+0x59e00], [R14.64], !P4 ;  /* 0x59e000000eee7fae */ /* 0x0007e8000e121844 */
[----:B-1----:R-:W2:Y:S01]  /*24880*/  LDL.LU.64 R46, [R1+0x1288] ;  /* 0x00128800012e7983 */ /* 0x002ea20000300a00 */
[----:B------:R-:W-:Y:S01]  /*24890*/  ISETP.GE.U32.AND P6, PT, R0, 0x7ffffec5, PT ;  /* 0x7ffffec50000780c */ /* 0x000fe20003fc6070 */
[----:B---3--:R-:W-:-:S02]  /*248a0*/  IMAD.WIDE R62, R252, 0x4, R94 ;  /* 0x00000004fc3e7825 */ /* 0x008fc400078e025e */
[----:B------:R-:W3:Y:S02]  /*248b0*/  LDL.LU.64 R94, [R1+0x1290] ;  /* 0x00129000015e7983 */ /* 0x000ee40000300a00 */
[C---:B------:R-:W-:Y:S02]  /*248c0*/  IMAD.WIDE R60, R252.reuse, 0x4, R110 ;  /* 0x00000004fc3c7825 */ /* 0x040fe400078e026e */
[----:B------:R1:W-:Y:S02]  /*248d0*/  STL.64 [R1+0x860], R62 ;  /* 0x0008603e01007387 */ /* 0x0003e40000100a00 */
[C---:B----4-:R-:W-:Y:S02]  /*248e0*/  IMAD.WIDE R30, R252.reuse, 0x4, R126 ;  /* 0x00000004fc1e7825 */ /* 0x050fe400078e027e */
[----:B------:R-:W4:Y:S02]  /*248f0*/  LDL.LU.64 R110, [R1+0x1298] ;  /* 0x00129800016e7983 */ /* 0x000f240000300a00 */
[----:B------:R-:W-:-:S02]  /*24900*/  IMAD.WIDE R14, R252, 0x4, R142 ;  /* 0x00000004fc0e7825 */ /* 0x000fc400078e028e */
[----:B------:R1:W-:Y:S04]  /*24910*/  STL.64 [R1+0x858], R60 ;  /* 0x0008583c01007387 */ /* 0x0003e80000100a00 */
[----:B------:R1:W-:Y:S04]  /*24920*/  LDGSTS.E [R238+0x5b800], [R62.64], !P5 ;  /* 0x5b8000003eee7fae */ /* 0x0003e8000e921844 */
        /* <DEDUP_REMOVED lines=12> */
[----:B------:R1:W-:Y:S04]  /*249f0*/  STL.64 [R1+0x840], R62 ;  /* 0x0008403e01007387 */ /* 0x0003e80000100a00 */
        /* <DEDUP_REMOVED lines=14> */
[----:B------:R-:W-:-:S03]  /*24ae0*/  IADD3 R0, R223, -0xc4, RZ ;  /* 0xffffff3cdf007810 */ /* 0x000fc60007ffe0ff */
[----:B------:R4:W-:Y:S01]  /*24af0*/  LDGSTS.E [R238+0x5de00], [R14.64], !P6 ;  /* 0x5de000000eee7fae */ /* 0x0009e2000f121844 */
[----:B------:R-:W-:-:S03]  /*24b00*/  ISETP.GE.U32.AND P2, PT, R0, 0x7ffffebd, PT ;  /* 0x7ffffebd0000780c */ /* 0x000fc60003f46070 */
[----:B------:R1:W-:Y:S04]  /*24b10*/  STL.64 [R1+0x800], R60 ;  /* 0x0008003c01007387 */ /* 0x0003e80000100a00 */
[----:B------:R1:W-:Y:S01]  /*24b20*/  LDGSTS.E [R238+0x5f800], [R60.64], !P0 ;  /* 0x5f8000003cee7fae */ /* 0x0003e2000c121844 */
[----:B------:R-:W-:-:S05]  /*24b30*/  IMAD.WIDE R46, R252, 0x4, R46 ;  /* 0x00000004fc2e7825 */ /* 0x000fca00078e022e */
[----:B------:R1:W-:Y:S04]  /*24b40*/  STL.64 [R1+0x7f8], R46 ;  /* 0x0007f82e01007387 */ /* 0x0003e80000100a00 */
[----:B------:R1:W-:Y:S01]  /*24b50*/  LDGSTS.E [R238+0x5fa00], [R46.64], !P0 ;  /* 0x5fa000002eee7fae */ /* 0x0003e2000c121844 */
[----:B---3--:R-:W-:-:S05]  /*24b60*/  IMAD.WIDE R30, R252, 0x4, R94 ;  /* 0x00000004fc1e7825 */ /* 0x008fca00078e025e */
[----:B------:R3:W-:Y:S04]  /*24b70*/  STL.64 [R1+0x7f0], R30 ;  /* 0x0007f01e01007387 */ /* 0x0007e80000100a00 */
[----:B------:R3:W-:Y:S01]  /*24b80*/  LDGSTS.E [R238+0x5fc00], [R30.64], !P0 ;  /* 0x5fc000001eee7fae */ /* 0x0007e2000c121844 */
[----:B----4-:R-:W-:-:S05]  /*24b90*/  IMAD.WIDE R14, R252, 0x4, R110 ;  /* 0x00000004fc0e7825 */ /* 0x010fca00078e026e */
[----:B------:R4:W-:Y:S04]  /*24ba0*/  STL.64 [R1+0x7e8], R14 ;  /* 0x0007e80e01007387 */ /* 0x0009e80000100a00 */
[----:B------:R-:W2:Y:S04]  /*24bb0*/  LDL.LU.64 R94, [R1+0x1300] ;  /* 0x00130000015e7983 */ /* 0x000ea80000300a00 */
[----:B------:R4:W-:Y:S04]  /*24bc0*/  LDGSTS.E [R238+0x5fe00], [R14.64], !P0 ;  /* 0x5fe000000eee7fae */ /* 0x0009e8000c121844 */
[----:B------:R-:W2:Y:S01]  /*24bd0*/  LDL.LU.64 R110, [R1+0x1308] ;  /* 0x00130800016e7983 */ /* 0x000ea20000300a00 */
[----:B-1----:R-:W-:-:S03]  /*24be0*/  IMAD.WIDE R60, R252, 0x4, R126 ;  /* 0x00000004fc3c7825 */ /* 0x002fc600078e027e */
[----:B------:R-:W2:Y:S01]  /*24bf0*/  LDL.LU.64 R126, [R1+0x1310] ;  /* 0x00131000017e7983 */ /* 0x000ea20000300a00 */
[----:B------:R-:W-:-:S03]  /*24c00*/  IMAD.WIDE R46, R252, 0x4, R142 ;  /* 0x00000004fc2e7825 */ /* 0x000fc600078e028e */
[----:B------:R1:W-:Y:S04]  /*24c10*/  STL.64 [R1+0x7e0], R60 ;  /* 0x0007e03c01007387 */ /* 0x0003e80000100a00 */
[----:B------:R-:W2:Y:S04]  /*24c20*/  LDL.LU.64 R142, [R1+0x1318] ;  /* 0x00131800018e7983 */ /* 0x000ea80000300a00 */
[----:B------:R1:W-:Y:S04]  /*24c30*/  STL.64 [R1+0x7d8], R46 ;  /* 0x0007d82e01007387 */ /* 0x0003e80000100a00 */
[----:B------:R1:W-:Y:S04]  /*24c40*/  LDGSTS.E [R238+0x61800], [R60.64], !P2 ;  /* 0x618000003cee7fae */ /* 0x0003e8000d121844 */
[----:B------:R1:W-:Y:S01]  /*24c50*/  LDGSTS.E [R238+0x61a00], [R46.64], !P2 ;  /* 0x61a000002eee7fae */ /* 0x0003e2000d121844 */
[----:B---3--:R-:W-:-:S04]  /*24c60*/  IMAD.WIDE R30, R252, 0x4, R158 ;  /* 0x00000004fc1e7825 */ /* 0x008fc800078e029e */
[C---:B----4-:R-:W-:Y:S01]  /*24c70*/  IMAD.WIDE R14, R252.reuse, 0x4, R174 ;  /* 0x00000004fc0e7825 */ /* 0x050fe200078e02ae */
[----:B------:R3:W-:Y:S04]  /*24c80*/  STL.64 [R1+0x7d0], R30 ;  /* 0x0007d01e01007387 */ /* 0x0007e80000100a00 */
[----:B------:R4:W-:Y:S04]  /*24c90*/  STL.64 [R1+0x7c8], R14 ;  /* 0x0007c80e01007387 */ /* 0x0009e80000100a00 */
[----:B------:R-:W2:Y:S04]  /*24ca0*/  LDL.LU.64 R158, [R1+0x1320] ;  /* 0x00132000019e7983 */ /* 0x000ea80000300a00 */
[----:B------:R-:W2:Y:S04]  /*24cb0*/  LDL.LU.64 R174, [R1+0x1328] ;  /* 0x0013280001ae7983 */ /* 0x000ea80000300a00 */
[----:B------:R3:W-:Y:S04]  /*24cc0*/  LDGSTS.E [R238+0x61c00], [R30.64], !P2 ;  /* 0x61c000001eee7fae */ /* 0x0007e8000d121844 */
[----:B------:R4:W-:Y:S01]  /*24cd0*/  LDGSTS.E [R238+0x61e00], [R14.64], !P2 ;  /* 0x61e000000eee7fae */ /* 0x0009e2000d121844 */
[----:B-1----:R-:W-:-:S04]  /*24ce0*/  IMAD.WIDE R60, R252, 0x4, R62 ;  /* 0x00000004fc3c7825 */ /* 0x002fc800078e023e */
[----:B------:R-:W-:-:S04]  /*24cf0*/  IMAD.WIDE R46, R252, 0x4, R78 ;  /* 0x00000004fc2e7825 */ /* 0x000fc800078e024e */
[C---:B---3--:R-:W-:Y:S02]  /*24d00*/  IMAD.WIDE R30, R252.reuse, 0x4, R190 ;  /* 0x00000004fc1e7825 */ /* 0x048fe400078e02be */
[----:B------:R-:W3:Y:S04]  /*24d10*/  LDL.LU.64 R190, [R1+0x1330] ;  /* 0x0013300001be7983 */ /* 0x000ee80000300a00 */
[----:B------:R-:W-:Y:S01]  /*24d20*/  STL.64 [R1+0x7c0], R60 ;  /* 0x0007c03c01007387 */ /* 0x000fe20000100a00 */
[----:B----4-:R-:W-:-:S03]  /*24d30*/  IMAD.WIDE R14, R252, 0x4, R206 ;  /* 0x00000004fc0e7825 */ /* 0x010fc600078e02ce */
[----:B------:R-:W-:Y:S04]  /*24d40*/  STL.64 [R1+0x7b8], R46 ;  /* 0x0007b82e01007387 */ /* 0x000fe80000100a00 */
[----:B------:R-:W4:Y:S01]  /*24d50*/  LDL.LU.64 R206, [R1+0x1338] ;  /* 0x0013380001ce7983 */ /* 0x000f220000300a00 */
[----:B------:R-:W-:-:S04]  /*24d60*/  IADD3 R0, R223, -0xc8, RZ ;  /* 0xffffff38df007810 */ /* 0x000fc80007ffe0ff */
[----:B------:R-:W-:Y:S02]  /*24d70*/  ISETP.GE.U32.AND P3, PT, R0, 0x7ffffeb9, PT ;  /* 0x7ffffeb90000780c */ /* 0x000fe40003f66070 */
[----:B------:R-:W-:-:S04]  /*24d80*/  IADD3 R0, R223, -0xcc, RZ ;  /* 0xffffff34df007810 */ /* 0x000fc80007ffe0ff */
[----:B------:R-:W-:Y:S01]  /*24d90*/  ISETP.GE.U32.AND P1, PT, R0, 0x7ffffeb5, PT ;  /* 0x7ffffeb50000780c */ /* 0x000fe20003f26070 */
[----:B------:R1:W-:Y:S04]  /*24da0*/  STL.64 [R1+0x7b0], R30 ;  /* 0x0007b01e01007387 */ /* 0x0003e80000100a00 */
[----:B------:R1:W-:Y:S04]  /*24db0*/  STL.64 [R1+0x7a8], R14 ;  /* 0x0007a80e01007387 */ /* 0x0003e80000100a00 */
[----:B------:R1:W-:Y:S04]  /*24dc0*/  LDGSTS.E [R238+0x63800], [R60.64], !P3 ;  /* 0x638000003cee7fae */ /* 0x0003e8000d921844 */
[----:B------:R1:W-:Y:S04]  /*24dd0*/  LDGSTS.E [R238+0x63a00], [R46.64], !P3 ;  /* 0x63a000002eee7fae */ /* 0x0003e8000d921844 */
[----:B------:R1:W-:Y:S04]  /*24de0*/  LDGSTS.E [R238+0x63c00], [R30.64], !P3 ;  /* 0x63c000001eee7fae */ /* 0x0003e8000d921844 */
[----:B------:R2:W-:Y:S04]  /*24df0*/  LDGSTS.E [R238+0x63e00], [R14.64], !P3 ;  /* 0x63e000000eee7fae */ /* 0x0005e8000d921844 */
[----:B-1----:R-:W4:Y:S04]  /*24e00*/  LDL.LU.64 R30, [R1+0x1340] ;  /* 0x00134000011e7983 */ /* 0x002f280000300a00 */
[----:B------:R-:W4:Y:S04]  /*24e10*/  LDL.LU.64 R46, [R1+0x1348] ;  /* 0x00134800012e7983 */ /* 0x000f280000300a00 */
[----:B------:R-:W4:Y:S01]  /*24e20*/  LDL.LU.64 R62, [R1+0x1350] ;  /* 0x00135000013e7983 */ /* 0x000f220000300a00 */
[----:B--2---:R-:W-:-:S05]  /*24e30*/  IMAD.WIDE R92, R252, 0x4, R94 ;  /* 0x00000004fc5c7825 */ /* 0x004fca00078e025e */
[----:B------:R1:W-:Y:S01]  /*24e40*/  STL.64 [R1+0x7a0], R92 ;  /* 0x0007a05c01007387 */ /* 0x0003e20000100a00 */
[----:B------:R-:W-:-:S03]  /*24e50*/  IMAD.WIDE R76, R252, 0x4, R110 ;  /* 0x00000004fc4c7825 */ /* 0x000fc600078e026e */
[----:B------:R-:W2:Y:S04]  /*24e60*/  LDL.LU.64 R78, [R1+0x1358] ;  /* 0x00135800014e7983 */ /* 0x000ea80000300a00 */
[----:B------:R1:W-:Y:S01]  /*24e70*/  LDGSTS.E [R238+0x65800], [R92.64], !P1 ;  /* 0x658000005cee7fae */ /* 0x0003e2000c921844 */
[----:B------:R-:W-:-:S03]  /*24e80*/  IMAD.WIDE R60, R252, 0x4, R126 ;  /* 0x00000004fc3c7825 */ /* 0x000fc600078e027e */
[----:B------:R1:W-:Y:S01]  /*24e90*/  STL.64 [R1+0x798], R76 ;  /* 0x0007984c01007387 */ /* 0x0003e20000100a00 */
[----:B------:R-:W-:-:S03]  /*24ea0*/  IMAD.WIDE R14, R252, 0x4, R142 ;  /* 0x00000004fc0e7825 */ /* 0x000fc600078e028e */
[----:B------:R3:W-:Y:S04]  /*24eb0*/  STL.64 [R1+0x790], R60 ;  /* 0x0007903c01007387 */ /* 0x0007e80000100a00 */
[----:B------:R1:W-:Y:S04]  /*24ec0*/  LDGSTS.E [R238+0x65a00], [R76.64], !P1 ;  /* 0x65a000004cee7fae */ /* 0x0003e8000c921844 */
[----:B------:R4:W-:Y:S04]  /*24ed0*/  STL.64 [R1+0x788], R14 ;  /* 0x0007880e01007387 */ /* 0x0009e80000100a00 */
[----:B------:R-:W2:Y:S04]  /*24ee0*/  LDL.LU.64 R94, [R1+0x1360] ;  /* 0x00136000015e7983 */ /* 0x000ea80000300a00 */
[----:B------:R-:W2:Y:S04]  /*24ef0*/  LDL.LU.64 R110, [R1+0x1368] ;  /* 0x00136800016e7983 */ /* 0x000ea80000300a00 */
[----:B------:R3:W-:Y:S04]  /*24f00*/  LDGSTS.E [R238+0x65c00], [R60.64], !P1 ;  /* 0x65c000003cee7fae */ /* 0x0007e8000c921844 */
[----:B------:R4:W-:Y:S01]  /*24f10*/  LDGSTS.E [R238+0x65e00], [R14.64], !P1 ;  /* 0x65e000000eee7fae */ /* 0x0009e2000c921844 */
[----:B-1----:R-:W-:-:S04]  /*24f20*/  IMAD.WIDE R92, R252, 0x4, R158 ;  /* 0x00000004fc5c7825 */ /* 0x002fc800078e029e */
[C---:B------:R-:W-:Y:S01]  /*24f30*/  IMAD.WIDE R76, R252.reuse, 0x4, R174 ;  /* 0x00000004fc4c7825 */ /* 0x040fe200078e02ae */
[----:B------:R-:W-:Y:S04]  /*24f40*/  STL.64 [R1+0x780], R92 ;  /* 0x0007805c01007387 */ /* 0x000fe80000100a00 */
[----:B------:R-:W2:Y:S04]  /*24f50*/  LDL.LU.64 R126, [R1+0x1370] ;  /* 0x00137000017e7983 */ /* 0x000ea80000300a00 */
[----:B------:R-:W-:Y:S04]  /*24f60*/  STL.64 [R1+0x778], R76 ;  /* 0x0007784c01007387 */ /* 0x000fe80000100a00 */
[----:B------:R-:W2:Y:S04]  /*24f70*/  LDL.LU.64 R142, [R1+0x1378] ;  /* 0x00137800018e7983 */ /* 0x000ea80000300a00 */
[----:B------:R-:W2:Y:S04]  /*24f80*/  LDL.LU.64 R158, [R1+0x1380] ;  /* 0x00138000019e7983 */ /* 0x000ea80000300a00 */
[----:B------:R-:W2:Y:S01]  /*24f90*/  LDL.LU.64 R174, [R1+0x13d8] ;  /* 0x0013d80001ae7983 */ /* 0x000ea20000300a00 */
[----:B---3--:R-:W-:-:S05]  /*24fa0*/  IMAD.WIDE R60, R252, 0x4, R190 ;  /* 0x00000004fc3c7825 */ /* 0x008fca00078e02be */
[----:B------:R1:W-:Y:S04]  /*24fb0*/  STL.64 [R1+0x770], R60 ;  /* 0x0007703c01007387 */ /* 0x0003e80000100a00 */
[----:B------:R-:W3:Y:S01]  /*24fc0*/  LDL.LU.64 R190, [R1+0x13d0] ;  /* 0x0013d00001be7983 */ /* 0x000ee20000300a00 */
[----:B----4-:R-:W-:-:S03]  /*24fd0*/  IMAD.WIDE R14, R252, 0x4, R206 ;  /* 0x00000004fc0e7825 */ /* 0x010fc600078e02ce */
[----:B------:R-:W4:Y:S01]  /*24fe0*/  LDL.LU.64 R206, [R1+0x13c8] ;  /* 0x0013c80001ce7983 */ /* 0x000f220000300a00 */
[----:B------:R-:W-:-:S04]  /*24ff0*/  IADD3 R0, R223, -0xd0, RZ ;  /* 0xffffff30df007810 */ /* 0x000fc80007ffe0ff */
[----:B------:R-:W-:Y:S02]  /*25000*/  ISETP.GE.U32.AND P4, PT, R0, 0x7ffffeb1, PT ;  /* 0x7ffffeb10000780c */ /* 0x000fe40003f86070 */
[----:B------:R-:W-:-:S04]  /*25010*/  IADD3 R0, R223, -0xd4, RZ ;  /* 0xffffff2cdf007810 */ /* 0x000fc80007ffe0ff */
[----:B------:R-:W-:Y:S02]  /*25020*/  ISETP.GE.U32.AND P5, PT, R0, 0x7ffffead, PT ;  /* 0x7ffffead0000780c */ /* 0x000fe40003fa6070 */
[----:B------:R-:W-:-:S05]  /*25030*/  IADD3 R0, R223, -0xd8, RZ ;  /* 0xffffff28df007810 */ /* 0x000fca0007ffe0ff */
[----:B------:R1:W-:Y:S04]  /*25040*/  LDGSTS.E [R238+0x67800], [R92.64], !P4 ;  /* 0x678000005cee7fae */ /* 0x0003e8000e121844 */
[----:B------:R1:W-:Y:S01]  /*25050*/  LDGSTS.E [R238+0x67a00], [R76.64], !P4 ;  /* 0x67a000004cee7fae */ /* 0x0003e2000e121844 */
[----:B------:R-:W-:-:S03]  /*25060*/  ISETP.GE.U32.AND P6, PT, R0, 0x7ffffea9, PT ;  /* 0x7ffffea90000780c */ /* 0x000fc60003fc6070 */
[----:B------:R1:W-:Y:S04]  /*25070*/  LDGSTS.E [R238+0x67c00], [R60.64], !P4 ;  /* 0x67c000003cee7fae */ /* 0x0003e8000e121844 */
[----:B------:R2:W-:Y:S04]  /*25080*/  STL.64 [R1+0x668], R14 ;  /* 0x0006680e01007387 */ /* 0x0005e80000100a00 */
[----:B------:R2:W-:Y:S01]  /*25090*/  LDGSTS.E [R238+0x67e00], [R14.64], !P4 ;  /* 0x67e000000eee7fae */ /* 0x0005e2000e121844 */
[----:B-1----:R-:W-:-:S04]  /*250a0*/  IMAD.WIDE R60, R252, 0x4, R30 ;  /* 0x00000004fc3c7825 */ /* 0x002fc800078e021e */
[C---:B------:R-:W-:Y:S01]  /*250b0*/  IMAD.WIDE R46, R252.reuse, 0x4, R46 ;  /* 0x00000004fc2e7825 */ /* 0x040fe200078e022e */
[----:B------:R-:W-:Y:S03]  /*250c0*/  STL.64 [R1+0x660], R60 ;  /* 0x0006603c01007387 */ /* 0x000fe60000100a00 */
[C---:B------:R-:W-:Y:S01]  /*250d0*/  IMAD.WIDE R30, R252.reuse, 0x4, R62 ;  /* 0x00000004fc1e7825 */ /* 0x040fe200078e023e */
[----:B------:R-:W-:Y:S04]  /*250e0*/  STL.64 [R1+0x658], R46 ;  /* 0x0006582e01007387 */ /* 0x000fe80000100a00 */
[----:B------:R3:W-:Y:S04]  /*250f0*/  LDGSTS.E [R238+0x69800], [R60.64], !P5 ;  /* 0x698000003cee7fae */ /* 0x0007e8000e921844 */
[----:B------:R1:W-:Y:S04]  /*25100*/  STL.64 [R1+0x650], R30 ;  /* 0x0006501e01007387 */ /* 0x0003e80000100a00 */
[----:B------:R1:W-:Y:S04]  /*25110*/  LDGSTS.E [R238+0x69a00], [R46.64], !P5 ;  /* 0x69a000002eee7fae */ /* 0x0003e8000e921844 */
[----:B------:R1:W-:Y:S01]  /*25120*/  LDGSTS.E [R238+0x69c00], [R30.64], !P5 ;  /* 0x69c000001eee7fae */ /* 0x0003e2000e921844 */
[----:B--2---:R-:W-:-:S05]  /*25130*/  IMAD.WIDE R14, R252, 0x4, R78 ;  /* 0x00000004fc0e7825 */ /* 0x004fca00078e024e */
[----:B------:R-:W-:Y:S04]  /*25140*/  STL.64 [R1+0x648], R14 ;  /* 0x0006480e01007387 */ /* 0x000fe80000100a00 */
[----:B-1----:R-:W2:Y:S04]  /*25150*/  LDL.LU.64 R30, [R1+0x13c0] ;  /* 0x0013c000011e7983 */ /* 0x002ea80000300a00 */
[----:B------:R-:W2:Y:S04]  /*25160*/  LDL.LU.64 R46, [R1+0x13b8] ;  /* 0x0013b800012e7983 */ /* 0x000ea80000300a00 */
[----:B------:R-:W2:Y:S04]  /*25170*/  LDL.LU.64 R62, [R1+0x13b0] ;  /* 0x0013b000013e7983 */ /* 0x000ea80000300a00 */
[----:B------:R-:W2:Y:S04]  /*25180*/  LDL.LU.64 R78, [R1+0x13a8] ;  /* 0x0013a800014e7983 */ /* 0x000ea80000300a00 */
[----:B------:R4:W-:Y:S01]  /*25190*/  LDGSTS.E [R238+0x69e00], [R14.64], !P5 ;  /* 0x69e000000eee7fae */ /* 0x0009e2000e921844 */
[----:B------:R-:W-:-:S04]  /*251a0*/  IMAD.WIDE R94, R252, 0x4, R94 ;  /* 0x00000004fc5e7825 */ /* 0x000fc800078e025e */
[C---:B------:R-:W-:Y:S01]  /*251b0*/  IMAD.WIDE R92, R252.reuse, 0x4, R110 ;  /* 0x00000004fc5c7825 */ /* 0x040fe200078e026e */
[----:B------:R1:W-:Y:S04]  /*251c0*/  STL.64 [R1+0x640], R94 ;  /* 0x0006405e01007387 */ /* 0x0003e80000100a00 */
[----:B------:R-:W-:Y:S04]  /*251d0*/  STL.64 [R1+0x910], R92 ;  /* 0x0009105c01007387 */ /* 0x000fe80000100a00 */
[----:B------:R1:W-:Y:S01]  /*251e0*/  LDGSTS.E [R238+0x6b800], [R94.64], !P6 ;  /* 0x6b8000005eee7fae */ /* 0x0003e2000f121844 */
[----:B------:R-:W-:-:S04]  /*251f0*/  IMAD.WIDE R250, R252, 0x4, R126 ;  /* 0x00000004fcfa7825 */ /* 0x000fc800078e027e */
[----:B------:R-:W-:-:S04]  /*25200*/  IMAD.WIDE R76, R252, 0x4, R174 ;  /* 0x00000004fc4c7825 */ /* 0x000fc800078e02ae */
[C---:B------:R-:W-:Y:S01]  /*25210*/  IMAD.WIDE R248, R252.reuse, 0x4, R142 ;  /* 0x00000004fcf87825 */ /* 0x040fe200078e028e */
[----:B------:R-:W-:Y:S04]  /*25220*/  STL.64 [R1+0x8b8], R76 ;  /* 0x0008b84c01007387 */ /* 0x000fe80000100a00 */
[----:B-1----:R-:W2:Y:S01]  /*25230*/  LDL.LU.64 R94, [R1+0x13a0] ;  /* 0x0013a000015e7983 */ /* 0x002ea20000300a00 */
[C---:B------:R-:W-:Y:S01]  /*25240*/  IMAD.WIDE R246, R252.reuse, 0x4, R158 ;  /* 0x00000004fcf67825 */ /* 0x040fe200078e029e */
[----:B------:R-:W-:Y:S02]  /*25250*/  IADD3 R0, R223, -0xdc, RZ ;  /* 0xffffff24df007810 */ /* 0x000fe40007ffe0ff */
[----:B------:R1:W-:Y:S01]  /*25260*/  LDGSTS.E [R238+0x6ba00], [R250.64], !P6 ;  /* 0x6ba00000faee7fae */ /* 0x0003e2000f121844 */
[----:B---3--:R-:W-:-:S04]  /*25270*/  IMAD.WIDE R60, R252, 0x4, R190 ;  /* 0x00000004fc3c7825 */ /* 0x008fc800078e02be */
[----:B----4-:R-:W-:Y:S01]  /*25280*/  IMAD.WIDE R14, R252, 0x4, R206 ;  /* 0x00000004fc0e7825 */ /* 0x010fe200078e02ce */
[----:B------:R2:W-:Y:S04]  /*25290*/  STL.64 [R1+0x900], R60 ;  /* 0x0009003c01007387 */ /* 0x0005e80000100a00 */
[----:B------:R-:W3:Y:S04]  /*252a0*/  LDL.LU.64 R110, [R1+0x1398] ;  /* 0x00139800016e7983 */ /* 0x000ee80000300a00 */
[----:B------:R4:W-:Y:S04]  /*252b0*/  STL.64 [R1+0x908], R14 ;  /* 0x0009080e01007387 */ /* 0x0009e80000100a00 */
[----:B------:R-:W3:Y:S04]  /*252c0*/  LDL.LU.64 R126, [R1+0x1390] ;  /* 0x00139000017e7983 */ /* 0x000ee80000300a00 */
[----:B------:R-:W3:Y:S04]  /*252d0*/  LDL.LU.64 R142, [R1+0x1388] ;  /* 0x00138800018e7983 */ /* 0x000ee80000300a00 */
[----:B------:R-:W3:Y:S04]  /*252e0*/  LDL.LU.64 R158, [R1+0x14b8] ;  /* 0x0014b800019e7983 */ /* 0x000ee80000300a00 */
[----:B------:R-:W3:Y:S04]  /*252f0*/  LDL.LU.64 R174, [R1+0x14b0] ;  /* 0x0014b00001ae7983 */ /* 0x000ee80000300a00 */
[----:B------:R-:W3:Y:S04]  /*25300*/  LDL.LU.64 R190, [R1+0x14a8] ;  /* 0x0014a80001be7983 */ /* 0x000ee80000300a00 */
[----:B------:R-:W3:Y:S01]  /*25310*/  LDL.LU.64 R206, [R1+0x14a0] ;  /* 0x0014a00001ce7983 */ /* 0x000ee20000300a00 */
[----:B------:R-:W-:-:S02]  /*25320*/  ISETP.GE.U32.AND P0, PT, R0, 0x7ffffea5, PT ;  /* 0x7ffffea50000780c */ /* 0x000fc40003f06070 */
[C---:B------:R-:W-:Y:S01]  /*25330*/  IADD3 R0, R223.reuse, -0xe0, RZ ;  /* 0xffffff20df007810 */ /* 0x040fe20007ffe0ff */
[----:B------:R1:W-:Y:S03]  /*25340*/  LDGSTS.E [R238+0x6bc00], [R248.64], !P6 ;  /* 0x6bc00000f8ee7fae */ /* 0x0003e6000f121844 */
[----:B------:R-:W-:Y:S01]  /*25350*/  ISETP.GE.U32.AND P2, PT, R0, 0x7ffffea1, PT ;  /* 0x7ffffea10000780c */ /* 0x000fe20003f46070 */
[----:B------:R1:W-:Y:S01]  /*25360*/  LDGSTS.E [R238+0x6be00], [R246.64], !P6 ;  /* 0x6be00000f6ee7fae */ /* 0x0003e2000f121844 */
[----:B------:R-:W-:-:S04]  /*25370*/  IADD3 R0, R223, -0xe4, RZ ;  /* 0xffffff1cdf007810 */ /* 0x000fc80007ffe0ff */
[----:B------:R-:W-:Y:S01]  /*25380*/  ISETP.GE.U32.AND P3, PT, R0, 0x7ffffe9d, PT ;  /* 0x7ffffe9d0000780c */ /* 0x000fe20003f66070 */
[----:B------:R1:W-:Y:S04]  /*25390*/  LDGSTS.E [R238+0x6d800], [R92.64], !P0 ;  /* 0x6d8000005cee7fae */ /* 0x0003e8000c121844 */
[----:B------:R1:W-:Y:S04]  /*253a0*/  LDGSTS.E [R238+0x6da00], [R76.64], !P0 ;  /* 0x6da000004cee7fae */ /* 0x0003e8000c121844 */
[----:B------:R2:W-:Y:S01]  /*253b0*/  LDGSTS.E [R238+0x6dc00], [R60.64], !P0 ;  /* 0x6dc000003cee7fae */ /* 0x0005e2000c121844 */
[----:B------:R-:W-:-:S03]  /*253c0*/  IADD3 R0, R223, -0xe8, RZ ;  /* 0xffffff18df007810 */ /* 0x000fc60007ffe0ff */
[----:B------:R4:W-:Y:S01]  /*253d0*/  LDGSTS.E [R238+0x6de00], [R14.64], !P0 ;  /* 0x6de000000eee7fae */ /* 0x0009e2000c121844 */
[----:B------:R-:W-:-:S03]  /*253e0*/  ISETP.GE.U32.AND P1, PT, R0, 0x7ffffe99, PT ;  /* 0x7ffffe990000780c */ /* 0x000fc60003f26070 */
[----:B------:R-:W1:Y:S01]  /*253f0*/  S2R R239, SR_TID.X ;  /* 0x0000000000ef7919 */ /* 0x000e620000002100 */
[C---:B------:R-:W-:Y:S02]  /*25400*/  IADD3 R0, R223.reuse, -0xec, RZ ;  /* 0xffffff14df007810 */ /* 0x040fe40007ffe0ff */
[----:B------:R-:W-:Y:S02]  /*25410*/  MOV R222, c[0x0][0x180] ;  /* 0x0000600000de7a02 */ /* 0x000fe40000000f00 */
[----:B------:R-:W-:Y:S02]  /*25420*/  ISETP.GE.U32.AND P4, PT, R0, 0x7ffffe95, PT ;  /* 0x7ffffe950000780c */ /* 0x000fe40003f86070 */
[----:B------:R-:W-:Y:S02]  /*25430*/  IADD3 R0, R223, -0xf0, RZ ;  /* 0xffffff10df007810 */ /* 0x000fe40007ffe0ff */
[----:B------:R-:W-:Y:S02]  /*25440*/  IADD3 R222, R222, -0x80, RZ ;  /* 0xffffff80dede7810 */ /* 0x000fe40007ffe0ff */
[----:B------:R-:W-:-:S02]  /*25450*/  ISETP.GE.U32.AND P5, PT, R0, 0x7ffffe91, PT ;  /* 0x7ffffe910000780c */ /* 0x000fc40003fa6070 */
[----:B------:R-:W-:-:S04]  /*25460*/  IADD3 R0, R223, -0xf4, RZ ;  /* 0xffffff0cdf007810 */ /* 0x000fc80007ffe0ff */
[----:B------:R-:W-:Y:S02]  /*25470*/  ISETP.GE.U32.AND P6, PT, R0, 0x7ffffe8d, PT ;  /* 0x7ffffe8d0000780c */ /* 0x000fe40003fc6070 */
[----:B-1----:R-:W-:Y:S01]  /*25480*/  LOP3.LUT R239, R239, 0x7f, RZ, 0xc0, !PT ;  /* 0x0000007fefef7812 */ /* 0x002fe200078ec0ff */
[----:B--2---:R-:W-:-:S04]  /*25490*/  IMAD.WIDE R60, R252, 0x4, R30 ;  /* 0x00000004fc3c7825 */ /* 0x004fc800078e021e */
[C---:B------:R-:W-:Y:S01]  /*254a0*/  IMAD.WIDE R46, R252.reuse, 0x4, R46 ;  /* 0x00000004fc2e7825 */ /* 0x040fe200078e022e */
[----:B------:R1:W-:Y:S03]  /*254b0*/  STL.64 [R1+0x918], R60 ;  /* 0x0009183c01007387 */ /* 0x0003e60000100a00 */
[C---:B------:R-:W-:Y:S01]  /*254c0*/  IMAD.WIDE R30, R252.reuse, 0x4, R62 ;  /* 0x00000004fc1e7825 */ /* 0x040fe200078e023e */
[----:B------:R1:W-:Y:S03]  /*254d0*/  LDGSTS.E [R238+0x6f800], [R60.64], !P2 ;  /* 0x6f8000003cee7fae */ /* 0x0003e6000d121844 */
[----:B----4-:R-:W-:Y:S01]  /*254e0*/  IMAD.WIDE R14, R252, 0x4, R78 ;  /* 0x00000004fc0e7825 */ /* 0x010fe200078e024e */
[----:B------:R3:W-:Y:S04]  /*254f0*/  STL.64 [R1+0x960], R46 ;  /* 0x0009602e01007387 */ /* 0x0007e80000100a00 */
[----:B------:R3:W-:Y:S04]  /*25500*/  LDGSTS.E [R238+0x6fa00], [R46.64], !P2 ;  /* 0x6fa000002eee7fae */ /* 0x0007e8000d121844 */
[----:B------:R2:W-:Y:S04]  /*25510*/  STL.64 [R1+0x968], R30 ;  /* 0x0009681e01007387 */ /* 0x0005e80000100a00 */
[----:B------:R2:W-:Y:S04]  /*25520*/  LDGSTS.E [R238+0x6fc00], [R30.64], !P2 ;  /* 0x6fc000001eee7fae */ /* 0x0005e8000d121844 */
[----:B------:R4:W-:Y:S04]  /*25530*/  STL.64 [R1+0x970], R14 ;  /* 0x0009700e01007387 */ /* 0x0009e80000100a00 */
[----:B------:R4:W-:Y:S01]  /*25540*/  LDGSTS.E [R238+0x6fe00], [R14.64], !P2 ;  /* 0x6fe000000eee7fae */ /* 0x0009e2000d121844 */
[----:B------:R-:W-:Y:S01]  /*25550*/  ISETP.GE.AND P0, PT, R239, R222, PT ;  /* 0x000000deef00720c */ /* 0x000fe20003f06270 */
[----:B------:R-:W-:Y:S01]  /*25560*/  IMAD.MOV.U32 R222, RZ, RZ, c[0x0][0x180] ;  /* 0x00006000ffde7624 */ /* 0x000fe200078e00ff */
[----:B------:R-:W-:-:S04]  /*25570*/  IADD3 R0, R223, -0xf8, RZ ;  /* 0xffffff08df007810 */ /* 0x000fc80007ffe0ff */
[----:B------:R-:W-:Y:S02]  /*25580*/  IADD3 R222, R222, 0x7f, RZ ;  /* 0x0000007fdede7810 */ /* 0x000fe40007ffe0ff */
[----:B------:R-:W-:Y:S02]  /*25590*/  ISETP.GE.U32.AND P2, PT, R0, 0x7ffffe89, PT ;  /* 0x7ffffe890000780c */ /* 0x000fe40003f46070 */
[----:B------:R-:W-:Y:S02]  /*255a0*/  SEL R0, RZ, 0x4, P0 ;  /* 0x00000004ff007807 */ /* 0x000fe40000000000 */
[----:B------:R-:W-:Y:S02]  /*255b0*/  ISETP.GT.AND P0, PT, R222, 0xff, PT ;  /* 0x000000ffde00780c */ /* 0x000fe40003f04270 */
[----:B------:R-:W-:Y:S02]  /*255c0*/  IADD3 R244, R223, -0xfc, RZ ;  /* 0xffffff04dff47810 */ /* 0x000fe40007ffe0ff */
[----:B------:R-:W-:Y:S01]  /*255d0*/  SEL R0, R0, RZ, P0 ;  /* 0x000000ff00007207 */ /* 0x000fe20000000000 */
[----:B-1----:R-:W-:-:S05]  /*255e0*/  IMAD.WIDE R60, R252, 0x4, R94 ;  /* 0x00000004fc3c7825 */ /* 0x002fca00078e025e */
[----:B------:R1:W-:Y:S04]  /*255f0*/  STL.64 [R1+0x978], R60 ;  /* 0x0009783c01007387 */ /* 0x0003e80000100a00 */
[----:B------:R1:W-:Y:S01]  /*25600*/  LDGSTS.E [R238+0x71800], [R60.64], !P3 ;  /* 0x718000003cee7fae */ /* 0x0003e2000d921844 */
[----:B---3--:R-:W-:-:S04]  /*25610*/  IMAD.WIDE R46, R252, 0x4, R110 ;  /* 0x00000004fc2e7825 */ /* 0x008fc800078e026e */
[C---:B--2---:R-:W-:Y:S01]  /*25620*/  IMAD.WIDE R30, R252.reuse, 0x4, R126 ;  /* 0x00000004fc1e7825 */ /* 0x044fe200078e027e */
[----:B------:R2:W-:Y:S03]  /*25630*/  STL.64 [R1+0x9d0], R46 ;  /* 0x0009d02e01007387 */ /* 0x0005e60000100a00 */
[C---:B----4-:R-:W-:Y:S01]  /*25640*/  IMAD.WIDE R14, R252.reuse, 0x4, R142 ;  /* 0x00000004fc0e7825 */ /* 0x050fe200078e028e */
[----:B------:R2:W-:Y:S03]  /*25650*/  LDGSTS.E [R238+0x71a00], [R46.64], !P3 ;  /* 0x71a000002eee7fae */ /* 0x0005e6000d921844 */
[C---:B-1----:R-:W-:Y:S01]  /*25660*/  IMAD.WIDE R60, R252.reuse, 0x4, R158 ;  /* 0x00000004fc3c7825 */ /* 0x042fe200078e029e */
[----:B------:R1:W-:Y:S04]  /*25670*/  STL.64 [R1+0x9d8], R30 ;  /* 0x0009d81e01007387 */ /* 0x0003e80000100a00 */
[----:B------:R1:W-:Y:S01]  /*25680*/  LDGSTS.E [R238+0x71c00], [R30.64], !P3 ;  /* 0x71c000001eee7fae */ /* 0x0003e2000d921844 */
[----:B--2---:R-:W-:-:S03]  /*25690*/  IMAD.WIDE R46, R252, 0x4, R174 ;  /* 0x00000004fc2e7825 */ /* 0x004fc600078e02ae */
[----:B------:R2:W-:Y:S04]  /*256a0*/  STL.64 [R1+0x11e8], R14 ;  /* 0x0011e80e01007387 */ /* 0x0005e80000100a00 */
[----:B------:R2:W-:Y:S01]  /*256b0*/  LDGSTS.E [R238+0x71e00], [R14.64], !P3 ;  /* 0x71e000000eee7fae */ /* 0x0005e2000d921844 */
[----:B-1----:R-:W-:-:S03]  /*256c0*/  IMAD.WIDE R30, R252, 0x4, R190 ;  /* 0x00000004fc1e7825 */ /* 0x002fc600078e02be */
[----:B------:R1:W-:Y:S04]  /*256d0*/  STL.64 [R1+0x1270], R60 ;  /* 0x0012703c01007387 */ /* 0x0003e80000100a00 */
[----:B------:R-:W-:Y:S01]  /*256e0*/  STL.64 [R1+0x1bf0], R46 ;  /* 0x001bf02e01007387 */ /* 0x000fe20000100a00 */
[----:B--2---:R-:W-:-:S03]  /*256f0*/  IMAD.WIDE R14, R252, 0x4, R206 ;  /* 0x00000004fc0e7825 */ /* 0x004fc600078e02ce */
[----:B------:R-:W-:Y:S04]  /*25700*/  STL.64 [R1+0x1bf8], R30 ;  /* 0x001bf81e01007387 */ /* 0x000fe80000100a00 */
[----:B------:R1:W-:Y:S04]  /*25710*/  LDGSTS.E [R238+0x73800], [R60.64], !P1 ;  /* 0x738000003cee7fae */ /* 0x0003e8000c921844 */
[----:B------:R2:W-:Y:S04]  /*25720*/  STL.64 [R1+0x1c00], R14 ;  /* 0x001c000e01007387 */ /* 0x0005e80000100a00 */
[----:B------:R3:W-:Y:S04]  /*25730*/  LDGSTS.E [R238+0x73a00], [R46.64], !P1 ;  /* 0x73a000002eee7fae */ /* 0x0007e8000c921844 */
[----:B-1----:R-:W4:Y:S04]  /*25740*/  LDL.LU.64 R60, [R1+0x430] ;  /* 0x00043000013c7983 */ /* 0x002f280000300a00 */
[----:B------:R-:W4:Y:S04]  /*25750*/  LDL.LU.64 R76, [R1+0x3f0] ;  /* 0x0003f000014c7983 */ /* 0x000f280000300a00 */
        /* <DEDUP_REMOVED lines=9> */
[----:B------:R1:W-:Y:S04]  /*257f0*/  LDGSTS.E [R238+0x73c00], [R30.64], !P1 ;  /* 0x73c000001eee7fae */ /* 0x0003e8000c921844 */
[----:B------:R-:W4:Y:S04]  /*25800*/  LDL.LU.64 R236, [R1+0x1480] ;  /* 0x0014800001ec7983 */ /* 0x000f280000300a00 */
[----:B------:R2:W-:Y:S04]  /*25810*/  LDGSTS.E [R238+0x73e00], [R14.64], !P1 ;  /* 0x73e000000eee7fae */ /* 0x0005e8000c921844 */
[----:B--2---:R-:W2:Y:S04]  /*25820*/  LDL.LU.64 R14, [R1+0x1470] ;  /* 0x00147000010e7983 */ /* 0x004ea80000300a00 */
[----:B-1----:R-:W2:Y:S04]  /*25830*/  LDL.LU.64 R30, [R1+0x1468] ;  /* 0x00146800011e7983 */ /* 0x002ea80000300a00 */
[----:B---3--:R-:W3:Y:S04]  /*25840*/  LDL.LU.64 R46, [R1+0x1460] ;  /* 0x00146000012e7983 */ /* 0x008ee80000300a00 */
[----:B------:R-:W2:Y:S04]  /*25850*/  LDL.LU.64 R62, [R1+0x1450] ;  /* 0x00145000013e7983 */ /* 0x000ea80000300a00 */
[----:B------:R-:W2:Y:S04]  /*25860*/  LDL.LU.64 R78, [R1+0x1448] ;  /* 0x00144800014e7983 */ /* 0x000ea80000300a00 */
[----:B------:R-:W2:Y:S04]  /*25870*/  LDL.LU.64 R94, [R1+0x1440] ;  /* 0x00144000015e7983 */ /* 0x000ea80000300a00 */
[----:B------:R-:W2:Y:S04]  /*25880*/  LDL.LU.64 R110, [R1+0x1430] ;  /* 0x00143000016e7983 */ /* 0x000ea80000300a00 */
[----:B------:R-:W2:Y:S04]  /*25890*/  LDL.LU.64 R126, [R1+0x1428] ;  /* 0x00142800017e7983 */ /* 0x000ea80000300a00 */
[----:B------:R-:W2:Y:S04]  /*258a0*/  LDL.LU.64 R142, [R1+0x1420] ;  /* 0x00142000018e7983 */ /* 0x000ea80000300a00 */
[----:B------:R-:W2:Y:S04]  /*258b0*/  LDL.LU.64 R158, [R1+0x1410] ;  /* 0x00141000019e7983 */ /* 0x000ea80000300a00 */
[----:B------:R-:W3:Y:S01]  /*258c0*/  LDL.LU.64 R174, [R1+0x1408] ;  /* 0x0014080001ae7983 */ /* 0x000ee20000300a00 */
[----:B------:R-:W-:-:S03]  /*258d0*/  ISETP.NE.U32.AND P0, PT, R0, RZ, PT ;  /* 0x000000ff0000720c */ /* 0x000fc60003f05070 */
[----:B------:R-:W3:Y:S01]  /*258e0*/  LDL.LU.64 R190, [R1+0x1400] ;  /* 0x0014000001be7983 */ /* 0x000ee20000300a00 */
[----:B------:R-:W-:-:S03]  /*258f0*/  IADD3 R0, R223, -0x100, RZ ;  /* 0xffffff00df007810 */ /* 0x000fc60007ffe0ff */
[----:B------:R-:W3:Y:S01]  /*25900*/  LDL.LU.64 R206, [R1+0x13f0] ;  /* 0x0013f00001ce7983 */ /* 0x000ee20000300a00 */
[----:B------:R-:W-:Y:S01]  /*25910*/  ISETP.GE.U32.AND P3, PT, R244, 0x7ffffe85, PT ;  /* 0x7ffffe85f400780c */ /* 0x000fe20003f66070 */
[----:B------:R-:W-:Y:S02]  /*25920*/  IMAD.SHL.U32 R244, R239, 0x4, RZ ;  /* 0x00000004eff47824 */ /* 0x000fe400078e00ff */
[----:B------:R-:W3:Y:S04]  /*25930*/  LDL.LU.64 R222, [R1+0x13e8] ;  /* 0x0013e80001de7983 */ /* 0x000ee80000300a00 */
[----:B------:R-:W3:Y:S01]  /*25940*/  LDL.LU.64 R238, [R1+0x13e0] ;  /* 0x0013e00001ee7983 */ /* 0x000ee20000300a00 */
[----:B------:R-:W-:Y:S01]  /*25950*/  IADD3 R245, R244, 0x100000, RZ ;  /* 0x00100000f4f57810 */ /* 0x000fe20007ffe0ff */
[----:B------:R-:W-:-:S05]  /*25960*/  IMAD.MOV.U32 R245, RZ, RZ, c[0x0][0x18c] ;  /* 0x00006300fff57624 */ /* 0x000fca00078e00ff */
[----:B------:R-:W-:-:S05]  /*25970*/  SHF.L.U32 R245, R245, 0x7, RZ ;  /* 0x00000007f5f57819 */ /* 0x000fca00000006ff */
[----:B----4-:R-:W-:-:S04]  /*25980*/  IMAD.WIDE R60, R245, 0x4, R60 ;  /* 0x00000004f53c7825 */ /* 0x010fc800078e023c */
[C---:B------:R-:W-:Y:S01]  /*25990*/  IMAD.WIDE R76, R245.reuse, 0x4, R76 ;  /* 0x00000004f54c7825 */ /* 0x040fe200078e024c */
[----:B------:R1:W-:Y:S03]  /*259a0*/  STL.64 [R1+0x2f98], R60 ;  /* 0x002f983c01007387 */ /* 0x0003e60000100a00 */
[----:B------:R-:W-:-:S04]  /*259b0*/  IMAD.WIDE R92, R245, 0x4, R92 ;  /* 0x00000004f55c7825 */ /* 0x000fc800078e025c */
[C---:B------:R-:W-:Y:S01]  /*259c0*/  IMAD.WIDE R108, R252.reuse, 0x4, R108 ;  /* 0x00000004fc6c7825 */ /* 0x040fe200078e026c */
[----:B-1----:R-:W4:Y:S03]  /*259d0*/  LDL.LU.64 R60, [R1+0x36c8] ;  /* 0x0036c800013c7983 */ /* 0x002f260000300a00 */
[C---:B------:R-:W-:Y:S01]  /*259e0*/  IMAD.WIDE R124, R252.reuse, 0x4, R124 ;  /* 0x00000004fc7c7825 */ /* 0x040fe200078e027c */
[----:B------:R1:W-:Y:S03]  /*259f0*/  STL.64 [R1+0x2fa0], R76 ;  /* 0x002fa04c01007387 */ /* 0x0003e60000100a00 */
[----:B------:R-:W-:-:S04]  /*25a00*/  IMAD.WIDE R140, R252, 0x4, R140 ;  /* 0x00000004fc8c7825 */ /* 0x000fc800078e028c */
[C---:B------:R-:W-:Y:S01]  /*25a10*/  IMAD.WIDE R156, R252.reuse, 0x4, R156 ;  /* 0x00000004fc9c7825 */ /* 0x040fe200078e029c */
[----:B-1----:R-:W4:Y:S04]  /*25a20*/  LDL.LU.64 R76, [R1+0x36c0] ;  /* 0x0036c000014c7983 */ /* 0x002f280000300a00 */
[----:B------:R1:W-:Y:S01]  /*25a30*/  STL.64 [R1+0x2fb0], R92 ;  /* 0x002fb05c01007387 */ /* 0x0003e20000100a00 */
[----:B------:R-:W-:-:S04]  /*25a40*/  IMAD.WIDE R172, R252, 0x4, R172 ;  /* 0x00000004fcac7825 */ /* 0x000fc800078e02ac */
[C---:B------:R-:W-:Y:S01]  /*25a50*/  IMAD.WIDE R188, R252.reuse, 0x4, R188 ;  /* 0x00000004fcbc7825 */ /* 0x040fe200078e02bc */
[----:B-1----:R-:W4:Y:S04]  /*25a60*/  LDL.LU.64 R92, [R1+0x36b8] ;  /* 0x0036b800015c7983 */ /* 0x002f280000300a00 */
[----:B------:R1:W-:Y:S01]  /*25a70*/  STL.64 [R1+0x1c60], R108 ;  /* 0x001c606c01007387 */ /* 0x0003e20000100a00 */
[----:B------:R-:W-:-:S03]  /*25a80*/  IMAD.WIDE R204, R252, 0x4, R204 ;  /* 0x00000004fccc7825 */ /* 0x000fc600078e02cc */
        /* <DEDUP_REMOVED lines=8> */
[----:B--2---:R-:W-:-:S03]  /*25b10*/  IMAD.WIDE R14, R252, 0x4, R14 ;  /* 0x00000004fc0e7825 */ /* 0x004fc600078e020e */
[----:B-1----:R-:W2:Y:S04]  /*25b20*/  LDL.LU.64 R156, [R1+0x3698] ;  /* 0x00369800019c7983 */ /* 0x002ea80000300a00 */
[----:B------:R1:W-:Y:S01]  /*25b30*/  STL.64 [R1+0x1e80], R172 ;  /* 0x001e80ac01007387 */ /* 0x0003e20000100a00 */
[----:B------:R-:W-:-:S03]  /*25b40*/  IMAD.WIDE R30, R252, 0x4, R30 ;  /* 0x00000004fc1e7825 */ /* 0x000fc600078e021e */
[----:B-1----:R-:W2:Y:S04]  /*25b50*/  LDL.LU.64 R172, [R1+0x3690] ;  /* 0x0036900001ac7983 */ /* 0x002ea80000300a00 */
[----:B------:R1:W-:Y:S01]  /*25b60*/  STL.64 [R1+0x1f18], R188 ;  /* 0x001f18bc01007387 */ /* 0x0003e20000100a00 */
[----:B---3--:R-:W-:-:S03]  /*25b70*/  IMAD.WIDE R46, R252, 0x4, R46 ;  /* 0x00000004fc2e7825 */ /* 0x008fc600078e022e */
[----:B-1----:R-:W3:Y:S04]  /*25b80*/  LDL.LU.64 R188, [R1+0x3688] ;  /* 0x0036880001bc7983 */ /* 0x002ee80000300a00 */
[----:B------:R1:W-:Y:S01]  /*25b90*/  STL.64 [R1+0x1c48], R204 ;  /* 0x001c48cc01007387 */ /* 0x0003e20000100a00 */
[----:B------:R-:W-:-:S03]  /*25ba0*/  IMAD.WIDE R62, R252, 0x4, R62 ;  /* 0x00000004fc3e7825 */ /* 0x000fc600078e023e */
[----:B-1----:R-:W2:Y:S04]  /*25bb0*/  LDL.LU.64 R204, [R1+0x3680] ;  /* 0x0036800001cc7983 */ /* 0x002ea80000300a00 */
        /* <DEDUP_REMOVED lines=33> */
[----:B------:R1:W-:Y:S04]  /*25dd0*/  STL.64 [R1+0x1e48], R158 ;  /* 0x001e489e01007387 */ /* 0x0003e80000100a00 */
        /* <DEDUP_REMOVED lines=12> */
[----:B-1----:R-:W2:Y:S04]  /*25ea0*/  LDL.64 R34, [R1+0x1c50] ;  /* 0x001c500001227983 */ /* 0x002ea80000100a00 */
[----:B------:R-:W-:Y:S04]  /*25eb0*/  STL.64 [R1+0x3698], R18 ;  /* 0x0036981201007387 */ /* 0x000fe80000100a00 */
        /* <DEDUP_REMOVED lines=9> */
[----:B------:R1:W-:Y:S04]  /*25f50*/  STL.64 [R1+0x3648], R112 ;  /* 0x0036487001007387 */ /* 0x0003e80000100a00 */
[----:B-1----:R-:W2:Y:S04]  /*25f60*/  LDL.64 R112, [R1+0x1c60] ;  /* 0x001c600001707983 */ /* 0x002ea80000100a00 */
[----:B------:R1:W-:Y:S04]  /*25f70*/  STL.64 [R1+0x3640], R96 ;  /* 0x0036406001007387 */ /* 0x0003e80000100a00 */
[----:B-1----:R-:W3:Y:S04]  /*25f80*/  LDL.64 R96, [R1+0x1c48] ;  /* 0x001c480001607983 */ /* 0x002ee80000100a00 */
[----:B------:R-:W-:Y:S04]  /*25f90*/  STL.64 [R1+0x3638], R80 ;  /* 0x0036385001007387 */ /* 0x000fe80000100a00 */
[----:B------:R1:W-:Y:S04]  /*25fa0*/  STL.64 [R1+0x3630], R64 ;  /* 0x0036304001007387 */ /* 0x0003e80000100a00 */
[----:B-1----:R-:W4:Y:S04]  /*25fb0*/  LDL.64 R64, [R1+0x1c58] ;  /* 0x001c580001407983 */ /* 0x002f280000100a00 */
[----:B------:R1:W-:Y:S04]  /*25fc0*/  STL.64 [R1+0x3628], R48 ;  /* 0x0036283001007387 */ /* 0x0003e80000100a00 */
[----:B-1----:R-:W4:Y:S04]  /*25fd0*/  LDL.64 R48, [R1+0x1cd0] ;  /* 0x001cd00001307983 */ /* 0x002f280000100a00 */
[----:B------:R1:W-:Y:S04]  /*25fe0*/  STL.64 [R1+0x3620], R32 ;  /* 0x0036202001007387 */ /* 0x0003e80000100a00 */
[----:B-1----:R-:W4:Y:S04]  /*25ff0*/  LDL.64 R32, [R1+0x1cd8] ;  /* 0x001cd80001207983 */ /* 0x002f280000100a00 */
[----:B------:R1:W-:Y:S04]  /*26000*/  STL.64 [R1+0x3618], R16 ;  /* 0x0036181001007387 */ /* 0x0003e80000100a00 */
[----:B-1----:R-:W4:Y:S04]  /*26010*/  LDL.64 R16, [R1+0x1cc8] ;  /* 0x001cc80001107983 */ /* 0x002f280000100a00 */
[----:B------:R1:W-:Y:S04]  /*26020*/  STL.64 [R1+0x3610], R242 ;  /* 0x003610f201007387 */ /* 0x0003e80000100a00 */
[----:B------:R-:W4:Y:S04]  /*26030*/  LDL.64 R18, [R1+0x1d80] ;  /* 0x001d800001127983 */ /* 0x000f280000100a00 */
[----:B------:R-:W4:Y:S04]  /*26040*/  LDL.64 R4, [R1+0x1d48] ;  /* 0x001d480001047983 */ /* 0x000f280000100a00 */
[----:B-1----:R-:W4:Y:S04]  /*26050*/  LDL.64 R242, [R1+0x1cf8] ;  /* 0x001cf80001f27983 */ /* 0x002f280000100a00 */
[----:B------:R-:W4:Y:S04]  /*26060*/  LDL.64 R160, [R1+0x1d50] ;  /* 0x001d500001a07983 */ /* 0x000f280000100a00 */
[----:B------:R-:W1:Y:S04]  /*26070*/  S2R R252, SR_TID.X ;  /* 0x0000000000fc7919 */ /* 0x000e680000002100 */
[----:B------:R-:W4:Y:S04]  /*26080*/  LDL.64 R240, [R1+0x1d58] ;  /* 0x001d580001f07983 */ /* 0x000f280000100a00 */
[----:B------:R-:W4:Y:S04]  /*26090*/  LDL.64 R224, [R1+0x1e00] ;  /* 0x001e000001e07983 */ /* 0x000f280000100a00 */
[----:B------:R-:W4:Y:S04]  /*260a0*/  LDL.64 R208, [R1+0x1dc8] ;  /* 0x001dc80001d07983 */ /* 0x000f280000100a00 */
[----:B------:R-:W4:Y:S04]  /*260b0*/  LDL.64 R192, [R1+0x1dd0] ;  /* 0x001dd00001c07983 */ /* 0x000f280000100a00 */
[----:B------:R-:W4:Y:S01]  /*260c0*/  LDL.64 R128, [R1+0x1de0] ;  /* 0x001de00001807983 */ /* 0x000f220000100a00 */
[----:B-1----:R-:W-:-:S03]  /*260d0*/  LOP3.LUT R252, R252, 0x7f, RZ, 0xc0, !PT ;  /* 0x0000007ffcfc7812 */ /* 0x002fc600078ec0ff */
[----:B------:R-:W4:Y:S02]  /*260e0*/  LDL.64 R144, [R1+0x1e80] ;  /* 0x001e800001907983 */ /* 0x000f240000100a00 */
[----:B------:R-:W-:Y:S02]  /*260f0*/  IMAD.SHL.U32 R252, R252, 0x4, RZ ;  /* 0x00000004fcfc7824 */ /* 0x000fe400078e00ff */
[----:B------:R-:W4:Y:S04]  /*26100*/  LDL.64 R176, [R1+0x1e48] ;  /* 0x001e480001b07983 */ /* 0x000f280000100a00 */
[----:B------:R1:W-:Y:S01]  /*26110*/  STL.64 [R1+0x3608], R250 ;  /* 0x003608fa01007387 */ /* 0x0003e20000100a00 */
[----:B------:R-:W-:-:S03]  /*26120*/  LOP3.LUT R81, R252, 0x60, RZ, 0x3c, !PT ;  /* 0x00000060fc517812 */ /* 0x000fc600078e3cff */
[----:B------:R1:W-:Y:S04]  /*26130*/  STL.64 [R1+0x3600], R248 ;  /* 0x003600f801007387 */ /* 0x0003e80000100a00 */
[----:B------:R1:W-:Y:S04]  /*26140*/  STL.64 [R1+0x35f8], R246 ;  /* 0x0035f8f601007387 */ /* 0x0003e80000100a00 */
[----:B-1----:R-:W4:Y:S04]  /*26150*/  LDL.64 R250, [R1+0x1ed0] ;  /* 0x001ed00001fa7983 */ /* 0x002f280000100a00 */
[----:B------:R-:W4:Y:S04]  /*26160*/  LDL.64 R248, [R1+0x1e68] ;  /* 0x001e680001f87983 */ /* 0x000f280000100a00 */
[----:B------:R-:W4:Y:S04]  /*26170*/  LDL.64 R246, [R1+0x1e58] ;  /* 0x001e580001f67983 */ /* 0x000f280000100a00 */
[----:B--2---:R1:W-:Y:S04]  /*26180*/  LDGSTS.E [R81+0x75800], [R112.64], !P4 ;  /* 0x7580000070517fae */ /* 0x0043e8000e121844 */
[----:B-1----:R-:W2:Y:S04]  /*26190*/  LDL.64 R112, [R1+0x1f18] ;  /* 0x001f180001707983 */ /* 0x002ea80000100a00 */
[----:B---3--:R1:W-:Y:S04]  /*261a0*/  LDGSTS.E [R81+0x75a00], [R96.64], !P4 ;  /* 0x75a0000060517fae */ /* 0x0083e8000e121844 */
[----:B------:R3:W-:Y:S04]  /*261b0*/  LDGSTS.E [R81+0x75c00], [R34.64], !P4 ;  /* 0x75c0000022517fae */ /* 0x0007e8000e121844 */
[----:B-1----:R-:W2:Y:S04]  /*261c0*/  LDL.64 R96, [R1+0x1ee0] ;  /* 0x001ee00001607983 */ /* 0x002ea80000100a00 */
[----:B---3--:R-:W3:Y:S04]  /*261d0*/  LDL.LU.64 R34, [R1+0x36a0] ;  /* 0x0036a00001227983 */ /* 0x008ee80000300a00 */
[----:B----4-:R1:W-:Y:S04]  /*261e0*/  LDGSTS.E [R81+0x75e00], [R64.64], !P4 ;  /* 0x75e0000040517fae */ /* 0x0103e8000e121844 */
[----:B-1----:R-:W4:Y:S04]  /*261f0*/  LDL.64 R64, [R1+0x1ef0] ;  /* 0x001ef00001407983 */ /* 0x002f280000100a00 */
[----:B------:R1:W-:Y:S04]  /*26200*/  LDGSTS.E [R81+0x77800], [R242.64], !P5 ;  /* 0x77800000f2517fae */ /* 0x0003e8000e921844 */
[----:B------:R1:W-:Y:S04]  /*26210*/  LDGSTS.E [R81+0x77a00], [R16.64], !P5 ;  /* 0x77a0000010517fae */ /* 0x0003e8000e921844 */
[----:B------:R1:W-:Y:S04]  /*26220*/  LDGSTS.E [R81+0x77c00], [R48.64], !P5 ;  /* 0x77c0000030517fae */ /* 0x0003e8000e921844 */
[----:B------:R1:W-:Y:S04]  /*26230*/  LDGSTS.E [R81+0x77e00], [R32.64], !P5 ;  /* 0x77e0000020517fae */ /* 0x0003e8000e921844 */
[----:B------:R1:W-:Y:S04]  /*26240*/  LDGSTS.E [R81+0x79800], [R18.64], !P6 ;  /* 0x7980000012517fae */ /* 0x0003e8000f121844 */
[----:B-1----:R-:W3:Y:S04]  /*26250*/  LDL.64 R48, [R1+0x2f98] ;  /* 0x002f980001307983 */ /* 0x002ee80000100a00 */
[----:B------:R-:W3:Y:S04]  /*26260*/  LDL.LU.64 R16, [R1+0x370] ;  /* 0x0003700001107983 */ /* 0x000ee80000300a00 */
[----:B------:R-:W3:Y:S04]  /*26270*/  LDL.64 R242, [R1+0x2fa0] ;  /* 0x002fa00001f27983 */ /* 0x000ee80000100a00 */
[----:B------:R-:W3:Y:S04]  /*26280*/  LDL.64 R32, [R1+0x2fb0] ;  /* 0x002fb00001207983 */ /* 0x000ee80000100a00 */
[----:B------:R-:W3:Y:S04]  /*26290*/  LDL.LU.64 R18, [R1+0x3698] ;  /* 0x0036980001127983 */ /* 0x000ee80000300a00 */
[----:B------:R1:W-:Y:S04]  /*262a0*/  LDGSTS.E [R81+0x79a00], [R4.64], !P6 ;  /* 0x79a0000004517fae */ /* 0x0003e8000f121844 */
[----:B------:R1:W-:Y:S04]  /*262b0*/  LDGSTS.E [R81+0x79c00], [R160.64], !P6 ;  /* 0x79c00000a0517fae */ /* 0x0003e8000f121844 */
[----:B------:R-:W1:Y:S04]  /*262c0*/  S2R R252, SR_TID.X ;  /* 0x0000000000fc7919 */ /* 0x000e680000002100 */
[----:B-1----:R-:W3:Y:S04]  /*262d0*/  LDL.LU.64 R4, [R1+0x3690] ;  /* 0x0036900001047983 */ /* 0x002ee80000300a00 */
[----:B------:R-:W3:Y:S01]  /*262e0*/  LDL.LU.64 R160, [R1+0x330] ;  /* 0x0003300001a07983 */ /* 0x000ee20000300a00 */
[----:B------:R-:W-:-:S03]  /*262f0*/  ISETP.GE.U32.AND P1, PT, R0, 0x7ffffe81, PT ;  /* 0x7ffffe810000780c */ /* 0x000fc60003f26070 */
[----:B------:R1:W-:Y:S04]  /*26300*/  LDGSTS.E [R81+0x79e00], [R240.64], !P6 ;  /* 0x79e00000f0517fae */ /* 0x0003e8000f121844 */
[----:B------:R1:W-:Y:S04]  /*26310*/  LDGSTS.E [R81+0x7b800], [R224.64], !P2 ;  /* 0x7b800000e0517fae */ /* 0x0003e8000d121844 */
[----:B------:R1:W-:Y:S04]  /*26320*/  LDGSTS.E [R81+0x7ba00], [R208.64], !P2 ;  /* 0x7ba00000d0517fae */ /* 0x0003e8000d121844 */
[----:B------:R1:W-:Y:S01]  /*26330*/  LDGSTS.E [R81+0x7bc00], [R192.64], !P2 ;  /* 0x7bc00000c0517fae */ /* 0x0003e2000d121844 */
[----:B------:R-:W-:-:S03]  /*26340*/  LOP3.LUT R252, R252, 0x7f, RZ, 0xc0, !PT ;  /* 0x0000007ffcfc7812 */ /* 0x000fc600078ec0ff */
[----:B-1----:R-:W3:Y:S04]  /*26350*/  LDL.LU.64 R240, [R1+0x3688] ;  /* 0x0036880001f07983 */ /* 0x002ee80000300a00 */
[----:B------:R1:W-:Y:S04]  /*26360*/  LDGSTS.E [R81+0x7be00], [R128.64], !P2 ;  /* 0x7be0000080517fae */ /* 0x0003e8000d121844 */
[----:B------:R-:W3:Y:S04]  /*26370*/  LDL.LU.64 R224, [R1+0x3680] ;  /* 0x0036800001e07983 */ /* 0x000ee80000300a00 */
[----:B------:R1:W-:Y:S04]  /*26380*/  LDGSTS.E [R81+0x7d800], [R144.64], !P3 ;  /* 0x7d80000090517fae */ /* 0x0003e8000d921844 */
[----:B------:R-:W3:Y:S04]  /*26390*/  LDL.LU.64 R208, [R1+0x3678] ;  /* 0x0036780001d07983 */ /* 0x000ee80000300a00 */
[----:B------:R1:W-:Y:S04]  /*263a0*/  LDGSTS.E [R81+0x7da00], [R176.64], !P3 ;  /* 0x7da00000b0517fae */ /* 0x0003e8000d921844 */
[----:B------:R-:W3:Y:S04]  /*263b0*/  LDL.LU.64 R192, [R1+0x3670] ;  /* 0x0036700001c07983 */ /* 0x000ee80000300a00 */
[----:B------:R2:W-:Y:S04]  /*263c0*/  LDGSTS.E [R81+0x7dc00], [R246.64], !P3 ;  /* 0x7dc00000f6517fae */ /* 0x0005e8000d921844 */
[----:B-1----:R-:W3:Y:S04]  /*263d0*/  LDL.LU.64 R144, [R1+0x2f0] ;  /* 0x0002f00001907983 */ /* 0x002ee80000300a00 */
[----:B------:R1:W-:Y:S01]  /*263e0*/  LDGSTS.E [R81+0x7de00], [R248.64], !P3 ;  /* 0x7de00000f8517fae */ /* 0x0003e2000d921844 */
[----:B------:R-:W-:-:S03]  /*263f0*/  IADD3 R0, R244, 0x100000, RZ ;  /* 0x00100000f4007810 */ /* 0x000fc60007ffe0ff */
[----:B------:R-:W3:Y:S04]  /*26400*/  LDL.LU.64 R128, [R1+0x2b0] ;  /* 0x0002b00001807983 */ /* 0x000ee80000300a00 */
[----:B------:R-:W3:Y:S01]  /*26410*/  LDL.LU.64 R176, [R1+0x3668] ;  /* 0x0036680001b07983 */ /* 0x000ee20000300a00 */
[C---:B-1----:R-:W-:Y:S02]  /*26420*/  IMAD.SHL.U32 R249, R252.reuse, 0x4, RZ ;  /* 0x00000004fcf97824 */ /* 0x042fe400078e00ff */
[----:B------:R-:W-:Y:S01]  /*26430*/  IMAD.SHL.U32 R252, R252, 0x4, RZ ;  /* 0x00000004fcfc7824 */ /* 0x000fe200078e00ff */
[----:B------:R-:W-:-:S04]  /*26440*/  IADD3 R244, R244, 0x100000, RZ ;  /* 0x00100000f4f47810 */ /* 0x000fc80007ffe0ff */
[----:B------:R-:W-:Y:S01]  /*26450*/  IADD3 R252, R252, 0x100000, RZ ;  /* 0x00100000fcfc7810 */ /* 0x000fe20007ffe0ff */
[----:B--2---:R1:W-:Y:S04]  /*26460*/  LDGSTS.E [R81+0x7f800], [R112.64], !P1 ;  /* 0x7f80000070517fae */ /* 0x0043e8000c921844 */
[----:B------:R2:W-:Y:S04]  /*26470*/  LDGSTS.E [R81+0x7fa00], [R250.64], !P1 ;  /* 0x7fa00000fa517fae */ /* 0x0005e8000c921844 */
[----:B-1----:R-:W3:Y:S04]  /*26480*/  LDL.LU.64 R112, [R1+0x270] ;  /* 0x0002700001707983 */ /* 0x002ee80000300a00 */
[----:B------:R1:W-:Y:S04]  /*26490*/  LDGSTS.E [R81+0x7fc00], [R96.64], !P1 ;  /* 0x7fc0000060517fae */ /* 0x0003e8000c921844 */
[----:B-1----:R-:W3:Y:S04]  /*264a0*/  LDL.LU.64 R96, [R1+0x230] ;  /* 0x0002300001607983 */ /* 0x002ee80000300a00 */
[----:B----4-:R2:W-:Y:S04]  /*264b0*/  LDGSTS.E [R81+0x7fe00], [R64.64], !P1 ;  /* 0x7fe0000040517fae */ /* 0x0105e8000c921844 */
[----:B------:R-:W0:Y:S04]  /*264c0*/  LDGDEPBAR ;  /* 0x00000000000079af */ /* 0x000e280000000000 */
[----:B--2---:R-:W2:Y:S04]  /*264d0*/  LDL.LU.64 R80, [R1+0x1f0] ;  /* 0x0001f00001507983 */ /* 0x004ea80000300a00 */
[----:B------:R-:W4:Y:S01]  /*264e0*/  LDL.LU.64 R64, [R1+0x1b0] ;  /* 0x0001b00001407983 */ /* 0x000f220000300a00 */
[----:B------:R-:W-:-:S03]  /*264f0*/  IADD3 R250, R249, 0x100000, RZ ;  /* 0x00100000f9fa7810 */ /* 0x000fc60007ffe0ff */
[----:B---3--:R1:W-:Y:S01]  /*26500*/  LDGSTS.E [R0+-0x60000], [R48.64], P0 ;  /* 0xa000000030007fae */ /* 0x0083e20008121844 */
[----:B------:R-:W-:-:S03]  /*26510*/  IMAD.WIDE R16, R245, 0x4, R16 ;  /* 0x00000004f5107825 */ /* 0x000fc600078e0210 */
[----:B------:R3:W-:Y:S01]  /*26520*/  LDGSTS.E [R252+-0x5f000], [R242.64], P0 ;  /* 0xa1000000f2fc7fae */ /* 0x0007e20008121844 */
[----:B-1----:R-:W-:-:S03]  /*26530*/  IADD3 R0, R249, 0x100000, RZ ;  /* 0x00100000f9007810 */ /* 0x002fc60007ffe0ff */
[----:B------:R-:W4:Y:S04]  /*26540*/  LDL.LU.64 R48, [R1+0x170] ;  /* 0x0001700001307983 */ /* 0x000f280000300a00 */
[----:B------:R1:W-:Y:S04]  /*26550*/  LDGSTS.E [R244+-0x5e000], [R32.64], P0 ;  /* 0xa200000020f47fae */ /* 0x0003e80008121844 */
[----:B------:R1:W-:Y:S04]  /*26560*/  LDGSTS.E [R0+-0x5d000], [R16.64], P0 ;  /* 0xa300000010007fae */ /* 0x0003e80008121844 */
[----:B-1----:R-:W4:Y:S04]  /*26570*/  LDL.LU.64 R32, [R1+0x130] ;  /* 0x0001300001207983 */ /* 0x002f280000300a00 */
[----:B------:R1:W-:Y:S01]  /*26580*/  STL.64 [R1+0x370], R16 ;  /* 0x0003701001007387 */ /* 0x0003e20000100a00 */
[----:B------:R-:W-:-:S05]  /*26590*/  IMAD.WIDE R160, R245, 0x4, R160 ;  /* 0x00000004f5a07825 */ /* 0x000fca00078e02a0 */
[----:B------:R3:W-:Y:S04]  /*265a0*/  LDGSTS.E [R250+-0x5c000], [R160.64], P0 ;  /* 0xa4000000a0fa7fae */ /* 0x0007e80008121844 */
[----:B-1----:R-:W4:Y:S04]  /*265b0*/  LDL.LU.64 R16, [R1+0xf0] ;  /* 0x0000f00001107983 */ /* 0x002f280000300a00 */
[----:B---3--:R-:W4:Y:S04]  /*265c0*/  LDL.LU.64 R242, [R1+0xb0] ;  /* 0x0000b00001f27983 */ /* 0x008f280000300a00 */
[----:B------:R1:W-:Y:S04]  /*265d0*/  STL.64 [R1+0x330], R160 ;  /* 0x000330a001007387 */ /* 0x0003e80000100a00 */
[----:B------:R-:W4:Y:S04]  /*265e0*/  LDL.LU.64 R246, [R1+0x70] ;  /* 0x0000700001f67983 */ /* 0x000f280000300a00 */
[----:B-1----:R-:W4:Y:S04]  /*265f0*/  LDL.LU.64 R160, [R1+0x3660] ;  /* 0x0036600001a07983 */ /* 0x002f280000300a00 */
[----:B------:R-:W4:Y:S01]  /*26600*/  LDL.LU.64 R250, [R1+0x30] ;  /* 0x0000300001fa7983 */ /* 0x000f220000300a00 */
[----:B------:R-:W-:-:S02]  /*26610*/  IADD3 R248, R249, 0x100000, RZ ;  /* 0x00100000f9f87810 */ /* 0x000fc40007ffe0ff */
[C---:B------:R-:W-:Y:S02]  /*26620*/  IADD3 R244, R249.reuse, 0x100000, RZ ;  /* 0x00100000f9f47810 */ /* 0x040fe40007ffe0ff */
[----:B------:R-:W-:Y:S01]  /*26630*/  IADD3 R252, R249, 0x100000, RZ ;  /* 0x00100000f9fc7810 */ /* 0x000fe20007ffe0ff */
[----:B------:R-:W-:-:S04]  /*26640*/  IMAD.WIDE R144, R245, 0x4, R144 ;  /* 0x00000004f5907825 */ /* 0x000fc800078e0290 */
[C---:B------:R-:W-:Y:S01]  /*26650*/  IMAD.WIDE R128, R245.reuse, 0x4, R128 ;  /* 0x00000004f5807825 */ /* 0x040fe200078e0280 */
[----:B------:R1:W-:Y:S04]  /*26660*/  STL.64 [R1+0x2fa8], R144 ;  /* 0x002fa89001007387 */ /* 0x0003e80000100a00 */
[----:B------:R1:W-:Y:S04]  /*26670*/  STL.64 [R1+0x2b0], R128 ;  /* 0x0002b08001007387 */ /* 0x0003e80000100a00 */
[----:B------:R1:W-:Y:S04]  /*26680*/  LDGSTS.E [R248+-0x5b000], [R144.64], P0 ;  /* 0xa500000090f87fae */ /* 0x0003e80008121844 */
[----:B------:R1:W-:Y:S04]  /*26690*/  LDGSTS.E [R244+-0x5a000], [R128.64], P0 ;  /* 0xa600000080f47fae */ /* 0x0003e80008121844 */
[----:B-1----:R-:W4:Y:S04]  /*266a0*/  LDL.LU.64 R144, [R1+0x3658] ;  /* 0x0036580001907983 */ /* 0x002f280000300a00 */
[----:B------:R-:W4:Y:S01]  /*266b0*/  LDL.LU.64 R128, [R1+0x3650] ;  /* 0x0036500001807983 */ /* 0x000f220000300a00 */
[----:B------:R-:W-:-:S04]  /*266c0*/  IMAD.WIDE R238, R245, 0x4, R238 ;  /* 0x00000004f5ee7825 */ /* 0x000fc800078e02ee */
[----:B------:R-:W-:-:S04]  /*266d0*/  IMAD.WIDE R174, R245, 0x4, R174 ;  /* 0x00000004f5ae7825 */ /* 0x000fc800078e02ae */
[----:B------:R-:W-:-:S04]  /*266e0*/  IMAD.WIDE R94, R245, 0x4, R94 ;  /* 0x00000004f55e7825 */ /* 0x000fc800078e025e */
[----:B------:R-:W-:-:S05]  /*266f0*/  IMAD.WIDE R112, R245, 0x4, R112 ;  /* 0x00000004f5707825 */ /* 0x000fca00078e0270 */
[----:B------:R1:W-:Y:S04]  /*26700*/  STL.64 [R1+0x2fb8], R112 ;  /* 0x002fb87001007387 */ /* 0x0003e80000100a00 */
[----:B------:R1:W-:Y:S01]  /*26710*/  LDGSTS.E [R0+-0x59000], [R112.64], P0 ;  /* 0xa700000070007fae */ /* 0x0003e20008121844 */
[----:B------:R-:W-:-:S03]  /*26720*/  IMAD.WIDE R96, R245, 0x4, R96 ;  /* 0x00000004f5607825 */ /* 0x000fc600078e0260 */
[----:B-1----:R-:W3:Y:S04]  /*26730*/  LDL.LU.64 R112, [R1+0x3648] ;  /* 0x0036480001707983 */ /* 0x002ee80000300a00 */
[----:B------:R1:W-:Y:S04]  /*26740*/  STL.64 [R1+0x2fc0], R96 ;  /* 0x002fc06001007387 */ /* 0x0003e80000100a00 */
[----:B------:R1:W-:Y:S01]  /*26750*/  LDGSTS.E [R252+-0x58000], [R96.64], P0 ;  /* 0xa800000060fc7fae */ /* 0x0003e20008121844 */
[----:B--2---:R-:W-:-:S04]  /*26760*/  IMAD.WIDE R80, R245, 0x4, R80 ;  /* 0x00000004f5507825 */ /* 0x004fc800078e0250 */
[C---:B----4-:R-:W-:Y:S01]  /*26770*/  IMAD.WIDE R64, R245.reuse, 0x4, R64 ;  /* 0x00000004f5407825 */ /* 0x050fe200078e0240 */
[----:B-1----:R-:W2:Y:S04]  /*26780*/  LDL.LU.64 R96, [R1+0x3640] ;  /* 0x0036400001607983 */ /* 0x002ea80000300a00 */
[----:B------:R1:W-:Y:S04]  /*26790*/  STL.64 [R1+0x2fc8], R80 ;  /* 0x002fc85001007387 */ /* 0x0003e80000100a00 */
[----:B------:R4:W-:Y:S04]  /*267a0*/  STL.64 [R1+0x2fe0], R64 ;  /* 0x002fe04001007387 */ /* 0x0009e80000100a00 */
[----:B------:R1:W-:Y:S04]  /*267b0*/  LDGSTS.E [R248+-0x57000], [R80.64], P0 ;  /* 0xa900000050f87fae */ /* 0x0003e80008121844 */
[----:B------:R4:W-:Y:S04]  /*267c0*/  LDGSTS.E [R244+-0x56000], [R64.64], P0 ;  /* 0xaa00000040f47fae */ /* 0x0009e80008121844 */
[----:B-1----:R-:W2:Y:S04]  /*267d0*/  LDL.LU.64 R80, [R1+0x3638] ;  /* 0x0036380001507983 */ /* 0x002ea80000300a00 */
[----:B----4-:R-:W4:Y:S01]  /*267e0*/  LDL.LU.64 R64, [R1+0x3630] ;  /* 0x0036300001407983 */ /* 0x010f220000300a00 */
[----:B------:R-:W-:-:S05]  /*267f0*/  IMAD.WIDE R48, R245, 0x4, R48 ;  /* 0x00000004f5307825 */ /* 0x000fca00078e0230 */
[----:B------:R1:W-:Y:S04]  /*26800*/  STL.64 [R1+0x3000], R48 ;  /* 0x0030003001007387 */ /* 0x0003e80000100a00 */
[----:B------:R1:W-:Y:S01]  /*26810*/  LDGSTS.E [R0+-0x55000], [R48.64], P0 ;  /* 0xab00000030007fae */ /* 0x0003e20008121844 */
[----:B------:R-:W-:-:S03]  /*26820*/  IMAD.WIDE R32, R245, 0x4, R32 ;  /* 0x00000004f5207825 */ /* 0x000fc600078e0220 */
[----:B-1----:R-:W2:Y:S04]  /*26830*/  LDL.LU.64 R48, [R1+0x3628] ;  /* 0x0036280001307983 */ /* 0x002ea80000300a00 */
[----:B------:R1:W-:Y:S04]  /*26840*/  STL.64 [R1+0x3040], R32 ;  /* 0x0030402001007387 */ /* 0x0003e80000100a00 */
[----:B------:R1:W-:Y:S01]  /*26850*/  LDGSTS.E [R252+-0x54000], [R32.64], P0 ;  /* 0xac00000020fc7fae */ /* 0x0003e20008121844 */
[----:B------:R-:W-:-:S04]  /*26860*/  IMAD.WIDE R16, R245, 0x4, R16 ;  /* 0x00000004f5107825 */ /* 0x000fc800078e0210 */
[C---:B------:R-:W-:Y:S01]  /*26870*/  IMAD.WIDE R242, R245.reuse, 0x4, R242 ;  /* 0x00000004f5f27825 */ /* 0x040fe200078e02f2 */
[----:B------:R1:W-:Y:S04]  /*26880*/  LDGSTS.E [R248+-0x53000], [R16.64], P0 ;  /* 0xad00000010f87fae */ /* 0x0003e80008121844 */
[----:B-1----:R-:W2:Y:S01]  /*26890*/  LDL.LU.64 R32, [R1+0x3620] ;  /* 0x0036200001207983 */ /* 0x002ea20000300a00 */
[----:B------:R-:W-:-:S03]  /*268a0*/  IMAD.WIDE R246, R245, 0x4, R246 ;  /* 0x00000004f5f67825 */ /* 0x000fc600078e02f6 */
[----:B------:R1:W-:Y:S04]  /*268b0*/  STL.64 [R1+0x3058], R16 ;  /* 0x0030581001007387 */ /* 0x0003e80000100a00 */
[----:B------:R1:W-:Y:S04]  /*268c0*/  STL.64 [R1+0x3070], R242 ;  /* 0x003070f201007387 */ /* 0x0003e80000100a00 */
[----:B------:R1:W-:Y:S04]  /*268d0*/  LDGSTS.E [R244+-0x52000], [R242.64], P0 ;  /* 0xae000000f2f47fae */ /* 0x0003e80008121844 */
[----:B-1----:R-:W2:Y:S04]  /*268e0*/  LDL.LU.64 R16, [R1+0x3618] ;  /* 0x0036180001107983 */ /* 0x002ea80000300a00 */
[----:B------:R1:W-:Y:S04]  /*268f0*/  LDGSTS.E [R0+-0x51000], [R246.64], P0 ;  /* 0xaf000000f6007fae */ /* 0x0003e80008121844 */
[----:B------:R-:W2:Y:S04]  /*26900*/  LDL.LU.64 R242, [R1+0x3610] ;  /* 0x0036100001f27983 */ /* 0x000ea80000300a00 */
[----:B------:R1:W-:Y:S02]  /*26910*/  STL.64 [R1+0x30b8], R246 ;  /* 0x0030b8f601007387 */ /* 0x0003e40000100a00 */
[----:B-1----:R-:W-:-:S04]  /*26920*/  IMAD.WIDE R246, R245, 0x4, R222 ;  /* 0x00000004f5f67825 */ /* 0x002fc800078e02de */
[C---:B------:R-:W-:Y:S02]  /*26930*/  IMAD.WIDE R222, R245.reuse, 0x4, R206 ;  /* 0x00000004f5de7825 */ /* 0x040fe400078e02ce */
[----:B------:R-:W1:Y:S02]  /*26940*/  S2R R207, SR_TID.X ;  /* 0x0000000000cf7919 */ /* 0x000e640000002100 */
[----:B------:R-:W-:-:S05]  /*26950*/  IMAD.WIDE R250, R245, 0x4, R250 ;  /* 0x00000004f5fa7825 */ /* 0x000fca00078e02fa */
[----:B------:R1:W-:Y:S04]  /*26960*/  LDGSTS.E [R252+-0x50000], [R250.64], P0 ;  /* 0xb0000000fafc7fae */ /* 0x0003e80008121844 */
[----:B------:R1:W-:Y:S04]  /*26970*/  LDGSTS.E [R248+-0x4f000], [R238.64], P0 ;  /* 0xb1000000eef87fae */ /* 0x0003e80008121844 */
[----:B------:R1:W-:Y:S02]  /*26980*/  LDGSTS.E [R244+-0x4e000], [R246.64], P0 ;  /* 0xb2000000f6f47fae */ /* 0x0003e40008121844 */
[----:B-1----:R-:W-:-:S02]  /*26990*/  LOP3.LUT R207, R207, 0x7f, RZ, 0xc0, !PT ;  /* 0x0000007fcfcf7812 */ /* 0x002fc400078ec0ff */
[----:B------:R1:W-:Y:S03]  /*269a0*/  STL.64 [R1+0x30d0], R250 ;  /* 0x0030d0fa01007387 */ /* 0x0003e60000100a00 */
[----:B------:R-:W-:Y:S01]  /*269b0*/  IMAD.SHL.U32 R244, R207, 0x4, RZ ;  /* 0x00000004cff47824 */ /* 0x000fe200078e00ff */
[----:B------:R1:W-:Y:S04]  /*269c0*/  LDGSTS.E [R0+-0x4d000], [R222.64], P0 ;  /* 0xb3000000de007fae */ /* 0x0003e80008121844 */
[C---:B------:R-:W-:Y:S01]  /*269d0*/  IADD3 R206, R244.reuse, 0x100000, RZ ;  /* 0x00100000f4ce7810 */ /* 0x040fe20007ffe0ff */
[----:B-1----:R1:W5:Y:S04]  /*269e0*/  LDL.LU.64 R250, [R1+0x3608] ;  /* 0x0036080001fa7983 */ /* 0x0023680000300a00 */
[----:B------:R1:W-:Y:S04]  /*269f0*/  STL.64 [R1+0x30e8], R238 ;  /* 0x0030e8ee01007387 */ /* 0x0003e80000100a00 */
[----:B------:R-:W-:Y:S01]  /*26a00*/  STL.64 [R1+0x30f8], R246 ;  /* 0x0030f8f601007387 */ /* 0x000fe20000100a00 */
[----:B------:R-:W-:-:S03]  /*26a10*/  IADD3 R0, R244, 0x100000, RZ ;  /* 0x00100000f4007810 */ /* 0x000fc60007ffe0ff */
[----:B------:R1:W-:Y:S02]  /*26a20*/  STL.64 [R1+0x3138], R222 ;  /* 0x003138de01007387 */ /* 0x0003e40000100a00 */
[C---:B-1----:R-:W-:Y:S01]  /*26a30*/  IMAD.WIDE R238, R245.reuse, 0x4, R190 ;  /* 0x00000004f5ee7825 */ /* 0x042fe200078e02be */
[C---:B------:R-:W-:Y:S02]  /*26a40*/  IADD3 R191, R244.reuse, 0x100000, RZ ;  /* 0x00100000f4bf7810 */ /* 0x040fe40007ffe0ff */
[----:B------:R-:W-:Y:S02]  /*26a50*/  IADD3 R190, R244, 0x100000, RZ ;  /* 0x00100000f4be7810 */ /* 0x000fe40007ffe0ff */
[----:B------:R-:W-:Y:S01]  /*26a60*/  STL.64 [R1+0x3148], R238 ;  /* 0x003148ee01007387 */ /* 0x000fe20000100a00 */
[----:B------:R-:W-:-:S03]  /*26a70*/  IMAD.WIDE R222, R245, 0x4, R158 ;  /* 0x00000004f5de7825 */ /* 0x000fc600078e029e */
[----:B------:R1:W-:Y:S01]  /*26a80*/  LDGSTS.E [R206+-0x4c000], [R238.64], P0 ;  /* 0xb4000000eece7fae */ /* 0x0003e20008121844 */
[----:B------:R-:W-:-:S03]  /*26a90*/  IMAD.WIDE R158, R245, 0x4, R142 ;  /* 0x00000004f59e7825 */ /* 0x000fc600078e028e */
[----:B------:R1:W-:Y:S01]  /*26aa0*/  STL.64 [R1+0x3158], R174 ;  /* 0x003158ae01007387 */ /* 0x0003e20000100a00 */
[----:B------:R-:W-:-:S03]  /*26ab0*/  IADD3 R142, R244, 0x100000, RZ ;  /* 0x00100000f48e7810 */ /* 0x000fc60007ffe0ff */
[----:B------:R1:W-:Y:S04]  /*26ac0*/  LDGSTS.E [R191+-0x4b000], [R174.64], P0 ;  /* 0xb5000000aebf7fae */ /* 0x0003e80008121844 */
[----:B------:R-:W-:Y:S04]  /*26ad0*/  STL.64 [R1+0x3160], R222 ;  /* 0x003160de01007387 */ /* 0x000fe80000100a00 */
[----:B------:R1:W-:Y:S02]  /*26ae0*/  LDGSTS.E [R190+-0x4a000], [R222.64], P0 ;  /* 0xb6000000debe7fae */ /* 0x0003e40008121844 */
[----:B-1----:R-:W-:-:S02]  /*26af0*/  IMAD.WIDE R174, R245, 0x4, R126 ;  /* 0x00000004f5ae7825 */ /* 0x002fc400078e027e */
[----:B------:R1:W-:Y:S01]  /*26b00*/  STL.64 [R1+0x3198], R158 ;  /* 0x0031989e01007387 */ /* 0x0003e20000100a00 */
[----:B------:R-:W-:-:S03]  /*26b10*/  IADD3 R127, R244, 0x100000, RZ ;  /* 0x00100000f47f7810 */ /* 0x000fc60007ffe0ff */
[----:B------:R1:W-:Y:S01]  /*26b20*/  LDGSTS.E [R0+-0x49000], [R158.64], P0 ;  /* 0xb70000009e007fae */ /* 0x0003e20008121844 */
[----:B------:R-:W-:-:S03]  /*26b30*/  IMAD.WIDE R190, R245, 0x4, R110 ;  /* 0x00000004f5be7825 */ /* 0x000fc600078e026e */
[----:B------:R-:W2:Y:S04]  /*26b40*/  LDL.LU.64 R238, [R1+0x428] ;  /* 0x0004280001ee7983 */ /* 0x000ea80000300a00 */
[----:B------:R1:W-:Y:S04]  /*26b50*/  LDGSTS.E [R142+-0x48000], [R174.64], P0 ;  /* 0xb8000000ae8e7fae */ /* 0x0003e80008121844 */
[----:B-1----:R-:W3:Y:S04]  /*26b60*/  LDL.LU.64 R158, [R1+0x3e8] ;  /* 0x0003e800019e7983 */ /* 0x002ee80000300a00 */
[----:B------:R1:W-:Y:S04]  /*26b70*/  STL.64 [R1+0x31a0], R174 ;  /* 0x0031a0ae01007387 */ /* 0x0003e80000100a00 */
[----:B------:R-:W4:Y:S04]  /*26b80*/  LDL.LU.64 R110, [R1+0x3a8] ;  /* 0x0003a800016e7983 */ /* 0x000f280000300a00 */
[----:B------:R1:W-:Y:S02]  /*26b90*/  STL.64 [R1+0x31a8], R190 ;  /* 0x0031a8be01007387 */ /* 0x0003e40000100a00 */
[----:B-1----:R-:W-:-:S02]  /*26ba0*/  IMAD.WIDE R174, R245, 0x4, R78 ;  /* 0x00000004f5ae7825 */ /* 0x002fc400078e024e */
[----:B------:R1:W-:Y:S04]  /*26bb0*/  STL.64 [R1+0x31d8], R94 ;  /* 0x0031d85e01007387 */ /* 0x0003e80000100a00 */
[----:B------:R1:W-:Y:S04]  /*26bc0*/  LDGSTS.E [R127+-0x47000], [R190.64], P0 ;  /* 0xb9000000be7f7fae */ /* 0x0003e80008121844 */
[----:B-1----:R-:W4:Y:S04]  /*26bd0*/  LDL.LU.64 R190, [R1+0x368] ;  /* 0x0003680001be7983 */ /* 0x002f280000300a00 */
[----:B------:R1:W-:Y:S04]  /*26be0*/  STL.64 [R1+0x31d0], R174 ;  /* 0x0031d0ae01007387 */ /* 0x0003e80000100a00 */
[----:B------:R-:W4:Y:S01]  /*26bf0*/  LDL.LU.64 R222, [R1+0x328] ;  /* 0x0003280001de7983 */ /* 0x000f220000300a00 */
[----:B------:R-:W-:Y:S01]  /*26c00*/  IADD3 R126, R244, 0x100000, RZ ;  /* 0x00100000f47e7810 */ /* 0x000fe20007ffe0ff */
[----:B------:R-:W-:-:S04]  /*26c10*/  IMAD.WIDE R46, R245, 0x4, R46 ;  /* 0x00000004f52e7825 */ /* 0x000fc800078e022e */
[----:B------:R1:W-:Y:S01]  /*26c20*/  LDGSTS.E [R126+-0x46000], [R94.64], P0 ;  /* 0xba0000005e7e7fae */ /* 0x0003e20008121844 */
[C---:B------:R-:W-:Y:S01]  /*26c30*/  IMAD.WIDE R30, R245.reuse, 0x4, R30 ;  /* 0x00000004f51e7825 */ /* 0x040fe200078e021e */
[----:B------:R-:W-:Y:S02]  /*26c40*/  IADD3 R78, R244, 0x100000, RZ ;  /* 0x00100000f44e7810 */ /* 0x000fe40007ffe0ff */
[----:B------:R1:W-:Y:S01]  /*26c50*/  LDGSTS.E [R0+-0x45000], [R174.64], P0 ;  /* 0xbb000000ae007fae */ /* 0x0003e20008121844 */
[----:B------:R-:W-:-:S04]  /*26c60*/  IMAD.WIDE R14, R245, 0x4, R14 ;  /* 0x00000004f50e7825 */ /* 0x000fc800078e020e */
[----:B-1----:R-:W-:Y:S01]  /*26c70*/  IMAD.WIDE R94, R245, 0x4, R62 ;  /* 0x00000004f55e7825 */ /* 0x002fe200078e023e */
[----:B------:R-:W-:-:S04]  /*26c80*/  IADD3 R63, R244, 0x100000, RZ ;  /* 0x00100000f43f7810 */ /* 0x000fc80007ffe0ff */
[----:B------:R-:W-:Y:S01]  /*26c90*/  STL.64 [R1+0x31c8], R94 ;  /* 0x0031c85e01007387 */ /* 0x000fe20000100a00 */
[----:B------:R-:W-:-:S03]  /*26ca0*/  LOP3.LUT R174, R249, 0x10, RZ, 0x3c, !PT ;  /* 0x00000010f9ae7812 */ /* 0x000fc600078e3cff */
[----:B------:R-:W-:Y:S01]  /*26cb0*/  STL.64 [R1+0x31c0], R46 ;  /* 0x0031c02e01007387 */ /* 0x000fe20000100a00 */
[----:B------:R-:W-:-:S03]  /*26cc0*/  IADD3 R62, R244, 0x100000, RZ ;  /* 0x00100000f43e7810 */ /* 0x000fc60007ffe0ff */
[----:B------:R1:W-:Y:S04]  /*26cd0*/  STL.64 [R1+0x31b8], R30 ;  /* 0x0031b81e01007387 */ /* 0x0003e80000100a00 */
[----:B------:R-:W4:Y:S04]  /*26ce0*/  LDL.LU.64 R248, [R1+0x2e8] ;  /* 0x0002e80001f87983 */ /* 0x000f280000300a00 */
[----:B------:R-:W4:Y:S04]  /*26cf0*/  LDL.LU.64 R246, [R1+0x2a8] ;  /* 0x0002a80001f67983 */ /* 0x000f280000300a00 */
[----:B------:R1:W-:Y:S04]  /*26d00*/  LDGSTS.E [R78+-0x44000], [R94.64], P0 ;  /* 0xbc0000005e4e7fae */ /* 0x0003e80008121844 */
[----:B------:R1:W-:Y:S04]  /*26d10*/  STL.64 [R1+0x31b0], R14 ;  /* 0x0031b00e01007387 */ /* 0x0003e80000100a00 */
[----:B------:R1:W-:Y:S04]  /*26d20*/  LDGSTS.E [R63+-0x43000], [R46.64], P0 ;  /* 0xbd0000002e3f7fae */ /* 0x0003e80008121844 */
[----:B-1----:R-:W4:Y:S04]  /*26d30*/  LDL.LU.64 R78, [R1+0x268] ;  /* 0x00026800014e7983 */ /* 0x002f280000300a00 */
[----:B------:R1:W-:Y:S04]  /*26d40*/  LDGSTS.E [R62+-0x42000], [R30.64], P0 ;  /* 0xbe0000001e3e7fae */ /* 0x0003e80008121844 */
[----:B------:R1:W-:Y:S04]  /*26d50*/  LDGSTS.E [R0+-0x41000], [R14.64], P0 ;  /* 0xbf0000000e007fae */ /* 0x0003e80008121844 */
[----:B-1----:R-:W4:Y:S01]  /*26d60*/  LDL.LU.64 R62, [R1+0x228] ;  /* 0x00022800013e7983 */ /* 0x002f220000300a00 */
[----:B------:R-:W-:-:S02]  /*26d70*/  IADD3 R30, R174, 0x100000, RZ ;  /* 0x00100000ae1e7810 */ /* 0x000fc40007ffe0ff */
[C---:B------:R-:W-:Y:S01]  /*26d80*/  IADD3 R15, R174.reuse, 0x100000, RZ ;  /* 0x00100000ae0f7810 */ /* 0x040fe20007ffe0ff */
[----:B------:R-:W4:Y:S01]  /*26d90*/  LDL.LU.64 R46, [R1+0x1e8] ;  /* 0x0001e800012e7983 */ /* 0x000f220000300a00 */
[----:B------:R-:W-:-:S03]  /*26da0*/  IADD3 R14, R174, 0x100000, RZ ;  /* 0x00100000ae0e7810 */ /* 0x000fc60007ffe0ff */
[----:B------:R-:W4:Y:S01]  /*26db0*/  LDL.LU.64 R126, [R1+0x1a8] ;  /* 0x0001a800017e7983 */ /* 0x000f220000300a00 */
[----:B------:R-:W-:Y:S01]  /*26dc0*/  IADD3 R0, R174, 0x100000, RZ ;  /* 0x00100000ae007810 */ /* 0x000fe20007ffe0ff */
[----:B--2---:R-:W-:-:S05]  /*26dd0*/  IMAD.WIDE R238, R245, 0x4, R238 ;  /* 0x00000004f5ee7825 */ /* 0x004fca00078e02ee */
[----:B------:R1:W-:Y:S01]  /*26de0*/  LDGSTS.E [R30+-0x5fe00], [R238.64], P0 ;  /* 0xa0200000ee1e7fae */ /* 0x0003e20008121844 */
[----:B---3--:R-:W-:-:S05]  /*26df0*/  IMAD.WIDE R158, R245, 0x4, R158 ;  /* 0x00000004f59e7825 */ /* 0x008fca00078e029e */
[----:B------:R-:W-:Y:S01]  /*26e00*/  STL.64 [R1+0x30], R158 ;  /* 0x0000309e01007387 */ /* 0x000fe20000100a00 */
[----:B----4-:R-:W-:-:S03]  /*26e10*/  IMAD.WIDE R94, R245, 0x4, R110 ;  /* 0x00000004f55e7825 */ /* 0x010fc600078e026e */
[----:B------:R-:W2:Y:S04]  /*26e20*/  LDL.LU.64 R142, [R1+0x168] ;  /* 0x00016800018e7983 */ /* 0x000ea80000300a00 */
[----:B------:R3:W-:Y:S04]  /*26e30*/  LDGSTS.E [R15+-0x5ee00], [R158.64], P0 ;  /* 0xa12000009e0f7fae */ /* 0x0007e80008121844 */
[----:B------:R4:W-:Y:S04]  /*26e40*/  STL.64 [R1+0x70], R94 ;  /* 0x0000705e01007387 */ /* 0x0009e80000100a00 */
[----:B------:R4:W-:Y:S01]  /*26e50*/  LDGSTS.E [R14+-0x5de00], [R94.64], P0 ;  /* 0xa22000005e0e7fae */ /* 0x0009e20008121844 */
[----:B------:R-:W-:-:S03]  /*26e60*/  IMAD.WIDE R110, R245, 0x4, R190 ;  /* 0x00000004f56e7825 */ /* 0x000fc600078e02be */
[----:B----4-:R-:W4:Y:S04]  /*26e70*/  LDL.LU.64 R94, [R1+0x128] ;  /* 0x00012800015e7983 */ /* 0x010f280000300a00 */
[----:B------:R1:W-:Y:S01]  /*26e80*/  STL.64 [R1+0xb0], R110 ;  /* 0x0000b06e01007387 */ /* 0x0003e20000100a00 */
[----:B------:R-:W-:-:S03]  /*26e90*/  IMAD.WIDE R222, R245, 0x4, R222 ;  /* 0x00000004f5de7825 */ /* 0x000fc600078e02de */
[----:B------:R1:W-:Y:S04]  /*26ea0*/  LDGSTS.E [R0+-0x5ce00], [R110.64], P0 ;  /* 0xa32000006e007fae */ /* 0x0003e80008121844 */
[----:B------:R3:W-:Y:S04]  /*26eb0*/  LDGSTS.E [R30+-0x5be00], [R222.64], P0 ;  /* 0xa4200000de1e7fae */ /* 0x0007e80008121844 */
[----:B-1----:R-:W4:Y:S04]  /*26ec0*/  LDL.LU.64 R110, [R1+0xe8] ;  /* 0x0000e800016e7983 */ /* 0x002f280000300a00 */
[----:B------:R-:W4:Y:S04]  /*26ed0*/  LDL.LU.64 R190, [R1+0xa8] ;  /* 0x0000a80001be7983 */ /* 0x000f280000300a00 */
[----:B------:R1:W-:Y:S04]  /*26ee0*/  STL.64 [R1+0x130], R222 ;  /* 0x000130de01007387 */ /* 0x0003e80000100a00 */
[----:B---3--:R-:W3:Y:S04]  /*26ef0*/  LDL.LU.64 R158, [R1+0x68] ;  /* 0x00006800019e7983 */ /* 0x008ee80000300a00 */
[----:B-1----:R-:W3:Y:S01]  /*26f00*/  LDL.LU.64 R222, [R1+0x28] ;  /* 0x0000280001de7983 */ /* 0x002ee20000300a00 */
[----:B------:R-:W-:-:S04]  /*26f10*/  IMAD.WIDE R248, R245, 0x4, R248 ;  /* 0x00000004f5f87825 */ /* 0x000fc800078e02f8 */
[C---:B------:R-:W-:Y:S01]  /*26f20*/  IMAD.WIDE R246, R245.reuse, 0x4, R246 ;  /* 0x00000004f5f67825 */ /* 0x040fe200078e02f6 */
[----:B------:R1:W-:Y:S04]  /*26f30*/  STL.64 [R1+0x1b0], R248 ;  /* 0x0001b0f801007387 */ /* 0x0003e80000100a00 */
[----:B------:R1:W-:Y:S04]  /*26f40*/  STL.64 [R1+0x1f0], R246 ;  /* 0x0001f0f601007387 */ /* 0x0003e80000100a00 */
[----:B------:R1:W-:Y:S04]  /*26f50*/  LDGSTS.E [R15+-0x5ae00], [R248.64], P0 ;  /* 0xa5200000f80f7fae */ /* 0x0003e80008121844 */
[----:B------:R1:W-:Y:S01]  /*26f60*/  LDGSTS.E [R14+-0x59e00], [R246.64], P0 ;  /* 0xa6200000f60e7fae */ /* 0x0003e20008121844 */
[----:B------:R-:W-:-:S03]  /*26f70*/  IMAD.WIDE R78, R245, 0x4, R78 ;  /* 0x00000004f54e7825 */ /* 0x000fc600078e024e */
[----:B-1----:R1:W5:Y:S04]  /*26f80*/  LDL.LU.64 R248, [R1+0x3600] ;  /* 0x0036000001f87983 */ /* 0x0023680000300a00 */
[----:B------:R1:W5:Y:S04]  /*26f90*/  LDL.LU.64 R246, [R1+0x35f8] ;  /* 0x0035f80001f67983 */ /* 0x0003680000300a00 */
[----:B------:R1:W-:Y:S01]  /*26fa0*/  STL.64 [R1+0x230], R78 ;  /* 0x0002304e01007387 */ /* 0x0003e20000100a00 */
[----:B------:R-:W-:-:S03]  /*26fb0*/  IMAD.WIDE R62, R245, 0x4, R62 ;  /* 0x00000004f53e7825 */ /* 0x000fc600078e023e */
[----:B------:R1:W-:Y:S04]  /*26fc0*/  LDGSTS.E [R0+-0x58e00], [R78.64], P0 ;  /* 0xa72000004e007fae */ /* 0x0003e80008121844 */
[----:B------:R2:W-:Y:S04]  /*26fd0*/  STL.64 [R1+0x228], R62 ;  /* 0x0002283e01007387 */ /* 0x0005e80000100a00 */
[----:B------:R2:W-:Y:S01]  /*26fe0*/  LDGSTS.E [R30+-0x57e00], [R62.64], P0 ;  /* 0xa82000003e1e7fae */ /* 0x0005e20008121844 */
[----:B-1----:R-:W-:-:S04]  /*26ff0*/  IMAD.WIDE R78, R245, 0x4, R46 ;  /* 0x00000004f54e7825 */ /* 0x002fc800078e022e */
[C---:B------:R-:W-:Y:S01]  /*27000*/  IMAD.WIDE R46, R245.reuse, 0x4, R126 ;  /* 0x00000004f52e7825 */ /* 0x040fe200078e027e */
[----:B------:R-:W-:Y:S04]  /*27010*/  STL.64 [R1+0x1e8], R78 ;  /* 0x0001e84e01007387 */ /* 0x000fe80000100a00 */
[----:B------:R1:W-:Y:S04]  /*27020*/  LDGSTS.E [R15+-0x56e00], [R78.64], P0 ;  /* 0xa92000004e0f7fae */ /* 0x0003e80008121844 */
[----:B------:R4:W-:Y:S04]  /*27030*/  STL.64 [R1+0x268], R46 ;  /* 0x0002682e01007387 */ /* 0x0009e80000100a00 */
[----:B------:R4:W-:Y:S01]  /*27040*/  LDGSTS.E [R14+-0x55e00], [R46.64], P0 ;  /* 0xaa2000002e0e7fae */ /* 0x0009e20008121844 */
[----:B------:R-:W-:-:S04]  /*27050*/  IMAD.WIDE R44, R245, 0x4, R44 ;  /* 0x00000004f52c7825 */ /* 0x000fc800078e022c */
[----:B------:R-:W-:-:S04]  /*27060*/  IMAD.WIDE R28, R245, 0x4, R28 ;  /* 0x00000004f51c7825 */ /* 0x000fc800078e021c */
[----:B--2---:R-:W-:-:S05]  /*27070*/  IMAD.WIDE R62, R245, 0x4, R142 ;  /* 0x00000004f53e7825 */ /* 0x004fca00078e028e */
[----:B------:R2:W-:Y:S04]  /*27080*/  STL.64 [R1+0x270], R62 ;  /* 0x0002703e01007387 */ /* 0x0005e80000100a00 */
[----:B------:R2:W-:Y:S01]  /*27090*/  LDGSTS.E [R0+-0x54e00], [R62.64], P0 ;  /* 0xab2000003e007fae */ /* 0x0005e20008121844 */
[----:B----4-:R-:W-:-:S05]  /*270a0*/  IMAD.WIDE R46, R245, 0x4, R94 ;  /* 0x00000004f52e7825 */ /* 0x010fca00078e025e */
[----:B------:R3:W-:Y:S04]  /*270b0*/  STL.64 [R1+0x2e8], R46 ;  /* 0x0002e82e01007387 */ /* 0x0007e80000100a00 */
[----:B------:R3:W-:Y:S01]  /*270c0*/  LDGSTS.E [R30+-0x53e00], [R46.64], P0 ;  /* 0xac2000002e1e7fae */ /* 0x0007e20008121844 */
[----:B-1----:R-:W-:-:S04]  /*270d0*/  IMAD.WIDE R78, R245, 0x4, R110 ;  /* 0x00000004f54e7825 */ /* 0x002fc800078e026e */
[C---:B--2---:R-:W-:Y:S01]  /*270e0*/  IMAD.WIDE R62, R245.reuse, 0x4, R190 ;  /* 0x00000004f53e7825 */ /* 0x044fe200078e02be */
[----:B------:R1:W-:Y:S04]  /*270f0*/  STL.64 [R1+0x328], R78 ;  /* 0x0003284e01007387 */ /* 0x0003e80000100a00 */
[----:B------:R1:W-:Y:S01]  /*27100*/  LDGSTS.E [R15+-0x52e00], [R78.64], P0 ;  /* 0xad2000004e0f7fae */ /* 0x0003e20008121844 */
[----:B---3--:R-:W-:-:S03]  /*27110*/  IMAD.WIDE R46, R245, 0x4, R158 ;  /* 0x00000004f52e7825 */ /* 0x008fc600078e029e */
[----:B------:R2:W-:Y:S04]  /*27120*/  STL.64 [R1+0x2fd8], R62 ;  /* 0x002fd83e01007387 */ /* 0x0005e80000100a00 */
[----:B------:R2:W-:Y:S04]  /*27130*/  LDGSTS.E [R14+-0x51e00], [R62.64], P0 ;  /* 0xae2000003e0e7fae */ /* 0x0005e80008121844 */
[----:B------:R3:W-:Y:S01]  /*27140*/  STL.64 [R1+0x2ff0], R46 ;  /* 0x002ff02e01007387 */ /* 0x0007e20000100a00 */
[----:B-1----:R-:W-:-:S03]  /*27150*/  IMAD.WIDE R78, R245, 0x4, R236 ;  /* 0x00000004f54e7825 */ /* 0x002fc600078e02ec */
[----:B------:R3:W-:Y:S01]  /*27160*/  LDGSTS.E [R0+-0x50e00], [R46.64], P0 ;  /* 0xaf2000002e007fae */ /* 0x0007e20008121844 */
[----:B--2---:R-:W-:-:S05]  /*27170*/  IMAD.WIDE R62, R245, 0x4, R222 ;  /* 0x00000004f53e7825 */ /* 0x004fca00078e02de */
[----:B------:R1:W-:Y:S01]  /*27180*/  STL.64 [R1+0x3030], R62 ;  /* 0x0030303e01007387 */ /* 0x0003e20000100a00 */
[----:B---3--:R-:W-:-:S03]  /*27190*/  IMAD.WIDE R46, R245, 0x4, R220 ;  /* 0x00000004f52e7825 */ /* 0x008fc600078e02dc */
[----:B------:R1:W-:Y:S04]  /*271a0*/  LDGSTS.E [R30+-0x4fe00], [R62.64], P0 ;  /* 0xb02000003e1e7fae */ /* 0x0003e80008121844 */
[----:B------:R2:W-:Y:S04]  /*271b0*/  STL.64 [R1+0x3050], R78 ;  /* 0x0030504e01007387 */ /* 0x0005e80000100a00 */
[----:B------:R2:W-:Y:S01]  /*271c0*/  LDGSTS.E [R15+-0x4ee00], [R78.64], P0 ;  /* 0xb12000004e0f7fae */ /* 0x0005e20008121844 */
[----:B-1----:R-:W-:-:S03]  /*271d0*/  IMAD.WIDE R62, R245, 0x4, R204 ;  /* 0x00000004f53e7825 */ /* 0x002fc600078e02cc */
[----:B------:R1:W-:Y:S04]  /*271e0*/  STL.64 [R1+0x3068], R46 ;  /* 0x0030682e01007387 */ /* 0x0003e80000100a00 */
[----:B------:R1:W-:Y:S01]  /*271f0*/  LDGSTS.E [R14+-0x4de00], [R46.64], P0 ;  /* 0xb22000002e0e7fae */ /* 0x0003e20008121844 */
[----:B--2---:R-:W-:-:S03]  /*27200*/  IMAD.WIDE R78, R245, 0x4, R172 ;  /* 0x00000004f54e7825 */ /* 0x004fc600078e02ac */
[----:B------:R2:W-:Y:S04]  /*27210*/  STL.64 [R1+0x3080], R62 ;  /* 0x0030803e01007387 */ /* 0x0005e80000100a00 */
[----:B------:R2:W-:Y:S01]  /*27220*/  LDGSTS.E [R0+-0x4ce00], [R62.64], P0 ;  /* 0xb32000003e007fae */ /* 0x0005e20008121844 */
[----:B-1----:R-:W-:-:S05]  /*27230*/  IMAD.WIDE R46, R245, 0x4, R188 ;  /* 0x00000004f52e7825 */ /* 0x002fca00078e02bc */
[----:B------:R1:W-:Y:S01]  /*27240*/  STL.64 [R1+0x30c8], R46 ;  /* 0x0030c82e01007387 */ /* 0x0003e20000100a00 */
[----:B--2---:R-:W-:-:S03]  /*27250*/  IMAD.WIDE R62, R245, 0x4, R156 ;  /* 0x00000004f53e7825 */ /* 0x004fc600078e029c */
        /* <DEDUP_REMOVED lines=9> */
[----:B-1----:R-:W-:-:S03]  /*272f0*/  IMAD.WIDE R62, R245, 0x4, R124 ;  /* 0x00000004f53e7825 */ /* 0x002fc600078e027c */
[----:B------:R-:W3:Y:S04]  /*27300*/  LDL.LU.64 R142, [R1+0x420] ;  /* 0x00042000018e7983 */ /* 0x000ee80000300a00 */
[----:B------:R-:W4:Y:S01]  /*27310*/  LDL.LU.64 R94, [R1+0x3e0] ;  /* 0x0003e000015e7983 */ /* 0x000f220000300a00 */
[----:B--2---:R-:W-:-:S03]  /*27320*/  IMAD.WIDE R46, R245, 0x4, R92 ;  /* 0x00000004f52e7825 */ /* 0x004fc600078e025c */
[----:B------:R1:W-:Y:S04]  /*27330*/  STL.64 [R1+0x3140], R62 ;  /* 0x0031403e01007387 */ /* 0x0003e80000100a00 */
[----:B------:R-:W2:Y:S04]  /*27340*/  LDL.LU.64 R110, [R1+0x3a0] ;  /* 0x0003a000016e7983 */ /* 0x000ea80000300a00 */
[----:B------:R1:W-:Y:S04]  /*27350*/  LDGSTS.E [R30+-0x47e00], [R62.64], P0 ;  /* 0xb82000003e1e7fae */ /* 0x0003e80008121844 */
[----:B------:R-:W-:Y:S04]  /*27360*/  STL.64 [R1+0x3150], R78 ;  /* 0x0031504e01007387 */ /* 0x000fe80000100a00 */
[----:B------:R1:W-:Y:S02]  /*27370*/  LDGSTS.E [R15+-0x46e00], [R78.64], P0 ;  /* 0xb92000004e0f7fae */ /* 0x0003e40008121844 */
[----:B-1----:R-:W-:-:S02]  /*27380*/  IMAD.WIDE R62, R245, 0x4, R76 ;  /* 0x00000004f53e7825 */ /* 0x002fc400078e024c */
[----:B------:R1:W-:Y:S04]  /*27390*/  STL.64 [R1+0x3190], R46 ;  /* 0x0031902e01007387 */ /* 0x0003e80000100a00 */
[----:B------:R1:W-:Y:S04]  /*273a0*/  LDGSTS.E [R14+-0x45e00], [R46.64], P0 ;  /* 0xba2000002e0e7fae */ /* 0x0003e80008121844 */
[----:B------:R-:W2:Y:S04]  /*273b0*/  LDL.LU.64 R190, [R1+0x360] ;  /* 0x0003600001be7983 */ /* 0x000ea80000300a00 */
[----:B------:R1:W-:Y:S02]  /*273c0*/  STL.64 [R1+0x3188], R62 ;  /* 0x0031883e01007387 */ /* 0x0003e40000100a00 */
[----:B-1----:R-:W-:-:S02]  /*273d0*/  IMAD.WIDE R46, R245, 0x4, R60 ;  /* 0x00000004f52e7825 */ /* 0x002fc400078e023c */
[----:B------:R-:W2:Y:S04]  /*273e0*/  LDL.LU.64 R222, [R1+0x320] ;  /* 0x0003200001de7983 */ /* 0x000ea80000300a00 */
[----:B------:R1:W-:Y:S04]  /*273f0*/  STL.64 [R1+0x3180], R46 ;  /* 0x0031802e01007387 */ /* 0x0003e80000100a00 */
[----:B------:R-:W-:Y:S04]  /*27400*/  STL.64 [R1+0x3178], R44 ;  /* 0x0031782c01007387 */ /* 0x000fe80000100a00 */
[----:B------:R1:W-:Y:S04]  /*27410*/  STL.64 [R1+0x3170], R28 ;  /* 0x0031701c01007387 */ /* 0x0003e80000100a00 */
[----:B------:R-:W2:Y:S04]  /*27420*/  LDL.LU.64 R236, [R1+0x2e0] ;  /* 0x0002e00001ec7983 */ /* 0x000ea80000300a00 */
[----:B------:R-:W2:Y:S01]  /*27430*/  LDL.LU.64 R158, [R1+0x2a0] ;  /* 0x0002a000019e7983 */ /* 0x000ea20000300a00 */
[----:B------:R-:W-:-:S03]  /*27440*/  IMAD.WIDE R12, R245, 0x4, R12 ;  /* 0x00000004f50c7825 */ /* 0x000fc600078e020c */
[----:B------:R-:W2:Y:S04]  /*27450*/  LDL.LU.64 R156, [R1+0x260] ;  /* 0x00026000019c7983 */ /* 0x000ea80000300a00 */
[----:B------:R1:W-:Y:S04]  /*27460*/  LDGSTS.E [R0+-0x44e00], [R62.64], P0 ;  /* 0xbb2000003e007fae */ /* 0x0003e80008121844 */
[----:B------:R2:W-:Y:S04]  /*27470*/  STL.64 [R1+0x3168], R12 ;  /* 0x0031680c01007387 */ /* 0x0005e80000100a00 */
[----:B------:R1:W-:Y:S04]  /*27480*/  LDGSTS.E [R30+-0x43e00], [R46.64], P0 ;  /* 0xbc2000002e1e7fae */ /* 0x0003e80008121844 */
[----:B-1----:R-:W2:Y:S04]  /*27490*/  LDL.LU.64 R62, [R1+0x220] ;  /* 0x00022000013e7983 */ /* 0x002ea80000300a00 */
[----:B------:R-:W2:Y:S04]  /*274a0*/  LDL.LU.64 R78, [R1+0x1e0] ;  /* 0x0001e000014e7983 */ /* 0x000ea80000300a00 */
[----:B------:R-:W2:Y:S04]  /*274b0*/  LDL.LU.64 R46, [R1+0x1a0] ;  /* 0x0001a000012e7983 */ /* 0x000ea80000300a00 */
[----:B------:R-:W2:Y:S04]  /*274c0*/  LDL.LU.64 R126, [R1+0x160] ;  /* 0x00016000017e7983 */ /* 0x000ea80000300a00 */
[----:B------:R1:W-:Y:S04]  /*274d0*/  LDGSTS.E [R15+-0x42e00], [R44.64], P0 ;  /* 0xbd2000002c0f7fae */ /* 0x0003e80008121844 */
[----:B------:R1:W-:Y:S04]  /*274e0*/  LDGSTS.E [R14+-0x41e00], [R28.64], P0 ;  /* 0xbe2000001c0e7fae */ /* 0x0003e80008121844 */
[----:B------:R-:W1:Y:S04]  /*274f0*/  S2R R175, SR_TID.X ;  /* 0x0000000000af7919 */ /* 0x000e680000002100 */
[----:B------:R1:W-:Y:S01]  /*27500*/  LDGSTS.E [R0+-0x40e00], [R12.64], P0 ;  /* 0xbf2000000c007fae */ /* 0x0003e20008121844 */
[----:B---3--:R-:W-:-:S03]  /*27510*/  IMAD.WIDE R172, R245, 0x4, R142 ;  /* 0x00000004f5ac7825 */ /* 0x008fc600078e028e */
[----:B------:R-:W3:Y:S01]  /*27520*/  LDL.LU.64 R142, [R1+0x120] ;  /* 0x00012000018e7983 */ /* 0x000ee20000300a00 */
[----:B----4-:R-:W-:-:S03]  /*27530*/  IMAD.WIDE R188, R245, 0x4, R94 ;  /* 0x00000004f5bc7825 */ /* 0x010fc600078e025e */
[----:B------:R-:W4:Y:S01]  /*27540*/  LDL.LU.64 R94, [R1+0xe0] ;  /* 0x0000e000015e7983 */ /* 0x000f220000300a00 */
[----:B--2---:R-:W-:-:S03]  /*27550*/  IMAD.WIDE R204, R245, 0x4, R110 ;  /* 0x00000004f5cc7825 */ /* 0x004fc600078e026e */
[----:B------:R-:W2:Y:S01]  /*27560*/  LDL.LU.64 R110, [R1+0xa0] ;  /* 0x0000a000016e7983 */ /* 0x000ea20000300a00 */
[----:B------:R-:W-:-:S03]  /*27570*/  IMAD.WIDE R220, R245, 0x4, R190 ;  /* 0x00000004f5dc7825 */ /* 0x000fc600078e02be */
[----:B------:R-:W2:Y:S01]  /*27580*/  LDL.LU.64 R190, [R1+0x60] ;  /* 0x0000600001be7983 */ /* 0x000ea20000300a00 */
[----:B-1----:R-:W-:-:S03]  /*27590*/  IMAD.WIDE R28, R245, 0x4, R158 ;  /* 0x00000004f51c7825 */ /* 0x002fc600078e029e */
[----:B------:R-:W2:Y:S01]  /*275a0*/  LDL.LU.64 R158, [R1+0x20] ;  /* 0x00002000019e7983 */ /* 0x000ea20000300a00 */
[----:B------:R-:W-:-:S05]  /*275b0*/  LOP3.LUT R175, R175, 0x7f, RZ, 0xc0, !PT ;  /* 0x0000007fafaf7812 */ /* 0x000fca00078ec0ff */
[----:B------:R-:W-:-:S05]  /*275c0*/  IMAD.SHL.U32 R175, R175, 0x4, RZ ;  /* 0x00000004afaf7824 */ /* 0x000fca00078e00ff */
[----:B------:R-:W-:-:S04]  /*275d0*/  LOP3.LUT R175, R175, 0x20, RZ, 0x3c, !PT ;  /* 0x00000020afaf7812 */ /* 0x000fc800078e3cff */
[C---:B------:R-:W-:Y:S02]  /*275e0*/  IADD3 R14, R175.reuse, 0x100000, RZ ;  /* 0x00100000af0e7810 */ /* 0x040fe40007ffe0ff */
[C---:B------:R-:W-:Y:S02]  /*275f0*/  IADD3 R13, R175.reuse, 0x100000, RZ ;  /* 0x00100000af0d7810 */ /* 0x040fe40007ffe0ff */
[----:B------:R-:W-:Y:S01]  /*27600*/  IADD3 R12, R175, 0x100000, RZ ;  /* 0x00100000af0c7810 */ /* 0x000fe20007ffe0ff */
[----:B------:R-:W-:Y:S01]  /*27610*/  IMAD.WIDE R222, R245, 0x4, R222 ;  /* 0x00000004f5de7825 */ /* 0x000fe200078e02de */
[----:B------:R-:W-:Y:S01]  /*27620*/  IADD3 R0, R175, 0x100000, RZ ;  /* 0x00100000af007810 */ /* 0x000fe20007ffe0ff */
[----:B------:R1:W-:Y:S02]  /*27630*/  LDGSTS.E [R14+-0x5fc00], [R172.64], P0 ;  /* 0xa0400000ac0e7fae */ /* 0x0003e40008121844 */
[C---:B------:R-:W-:Y:S02]  /*27640*/  IMAD.WIDE R236, R245.reuse, 0x4, R236 ;  /* 0x00000004f5ec7825 */ /* 0x040fe400078e02ec */
[----:B------:R1:W-:Y:S02]  /*27650*/  LDGSTS.E [R13+-0x5ec00], [R188.64], P0 ;  /* 0xa1400000bc0d7fae */ /* 0x0003e40008121844 */
[----:B------:R-:W-:-:S02]  /*27660*/  IMAD.WIDE R30, R245, 0x4, R156 ;  /* 0x00000004f51e7825 */ /* 0x000fc400078e029c */
[----:B------:R1:W-:Y:S04]  /*27670*/  LDGSTS.E [R12+-0x5dc00], [R204.64], P0 ;  /* 0xa2400000cc0c7fae */ /* 0x0003e80008121844 */
[----:B------:R1:W-:Y:S04]  /*27680*/  LDGSTS.E [R0+-0x5cc00], [R220.64], P0 ;  /* 0xa3400000dc007fae */ /* 0x0003e80008121844 */
[----:B------:R1:W-:Y:S04]  /*27690*/  LDGSTS.E [R14+-0x5bc00], [R222.64], P0 ;  /* 0xa4400000de0e7fae */ /* 0x0003e80008121844 */
[----:B------:R1:W-:Y:S01]  /*276a0*/  LDGSTS.E [R13+-0x5ac00], [R236.64], P0 ;  /* 0xa5400000ec0d7fae */ /* 0x0003e20008121844 */
[----:B------:R-:W-:-:S03]  /*276b0*/  IMAD.WIDE R44, R245, 0x4, R78 ;  /* 0x00000004f52c7825 */ /* 0x000fc600078e024e */
[----:B------:R1:W-:Y:S04]  /*276c0*/  STL.64 [R1+0x28], R28 ;  /* 0x0000281c01007387 */ /* 0x0003e80000100a00 */
[----:B------:R1:W-:Y:S04]  /*276d0*/  LDGSTS.E [R12+-0x59c00], [R28.64], P0 ;  /* 0xa64000001c0c7fae */ /* 0x0003e80008121844 */
[----:B------:R1:W-:Y:S04]  /*276e0*/  STL.64 [R1+0xa8], R30 ;  /* 0x0000a81e01007387 */ /* 0x0003e80000100a00 */
[----:B------:R1:W-:Y:S02]  /*276f0*/  LDGSTS.E [R0+-0x58c00], [R30.64], P0 ;  /* 0xa74000001e007fae */ /* 0x0003e40008121844 */
[----:B-1----:R-:W-:-:S05]  /*27700*/  IMAD.WIDE R28, R245, 0x4, R62 ;  /* 0x00000004f51c7825 */ /* 0x002fca00078e023e */
[----:B------:R1:W-:Y:S01]  /*27710*/  STL.64 [R1+0xe8], R28 ;  /* 0x0000e81c01007387 */ /* 0x0003e20000100a00 */
[----:B------:R-:W-:-:S03]  /*27720*/  IMAD.WIDE R30, R245, 0x4, R46 ;  /* 0x00000004f51e7825 */ /* 0x000fc600078e022e */
[----:B------:R1:W-:Y:S04]  /*27730*/  LDGSTS.E [R14+-0x57c00], [R28.64], P0 ;  /* 0xa84000001c0e7fae */ /* 0x0003e80008121844 */
[----:B------:R-:W-:Y:S04]  /*27740*/  STL.64 [R1+0x128], R44 ;  /* 0x0001282c01007387 */ /* 0x000fe80000100a00 */
[----:B------:R4:W-:Y:S01]  /*27750*/  LDGSTS.E [R13+-0x56c00], [R44.64], P0 ;  /* 0xa94000002c0d7fae */ /* 0x0009e20008121844 */
[----:B-1----:R-:W-:-:S03]  /*27760*/  IMAD.WIDE R28, R245, 0x4, R126 ;  /* 0x00000004f51c7825 */ /* 0x002fc600078e027e */
[----:B------:R3:W-:Y:S04]  /*27770*/  STL.64 [R1+0x168], R30 ;  /* 0x0001681e01007387 */ /* 0x0007e80000100a00 */
[----:B------:R3:W-:Y:S04]  /*27780*/  LDGSTS.E [R12+-0x55c00], [R30.64], P0 ;  /* 0xaa4000001e0c7fae */ /* 0x0007e80008121844 */
[----:B------:R2:W-:Y:S04]  /*27790*/  STL.64 [R1+0x160], R28 ;  /* 0x0001601c01007387 */ /* 0x0005e80000100a00 */
[----:B------:R2:W-:Y:S01]  /*277a0*/  LDGSTS.E [R0+-0x54c00], [R28.64], P0 ;  /* 0xab4000001c007fae */ /* 0x0005e20008121844 */
[----:B------:R-:W-:-:S04]  /*277b0*/  IMAD.WIDE R26, R245, 0x4, R26 ;  /* 0x00000004f51a7825 */ /* 0x000fc800078e021a */
[----:B---3--:R-:W-:-:S04]  /*277c0*/  IMAD.WIDE R30, R245, 0x4, R142 ;  /* 0x00000004f51e7825 */ /* 0x008fc800078e028e */
[C---:B----4-:R-:W-:Y:S01]  /*277d0*/  IMAD.WIDE R44, R245.reuse, 0x4, R94 ;  /* 0x00000004f52c7825 */ /* 0x050fe200078e025e */
[----:B------:R-:W-:Y:S04]  /*277e0*/  STL.64 [R1+0x1a0], R30 ;  /* 0x0001a01e01007387 */ /* 0x000fe80000100a00 */
[----:B------:R1:W-:Y:S01]  /*277f0*/  LDGSTS.E [R14+-0x53c00], [R30.64], P0 ;  /* 0xac4000001e0e7fae */ /* 0x0003e20008121844 */
[----:B--2---:R-:W-:-:S03]  /*27800*/  IMAD.WIDE R28, R245, 0x4, R110 ;  /* 0x00000004f51c7825 */ /* 0x004fc600078e026e */
[----:B------:R2:W-:Y:S04]  /*27810*/  STL.64 [R1+0x1a8], R44 ;  /* 0x0001a82c01007387 */ /* 0x0005e80000100a00 */
[----:B------:R2:W-:Y:S04]  /*27820*/  LDGSTS.E [R13+-0x52c00], [R44.64], P0 ;  /* 0xad4000002c0d7fae */ /* 0x0005e80008121844 */
[----:B------:R-:W-:Y:S04]  /*27830*/  STL.64 [R1+0x1e0], R28 ;  /* 0x0001e01c01007387 */ /* 0x000fe80000100a00 */
[----:B------:R3:W-:Y:S01]  /*27840*/  LDGSTS.E [R12+-0x51c00], [R28.64], P0 ;  /* 0xae4000001c0c7fae */ /* 0x0007e20008121844 */
[----:B--2---:R-:W-:-:S04]  /*27850*/  IMAD.WIDE R44, R245, 0x4, R234 ;  /* 0x00000004f52c7825 */ /* 0x004fc800078e02ea */
[----:B-1----:R-:W-:-:S05]  /*27860*/  IMAD.WIDE R30, R245, 0x4, R190 ;  /* 0x00000004f51e7825 */ /* 0x002fca00078e02be */
[----:B------:R1:W-:Y:S04]  /*27870*/  STL.64 [R1+0x220], R30 ;  /* 0x0002201e01007387 */ /* 0x0003e80000100a00 */
[----:B------:R1:W-:Y:S02]  /*27880*/  LDGSTS.E [R0+-0x50c00], [R30.64], P0 ;  /* 0xaf4000001e007fae */ /* 0x0003e40008121844 */
[----:B-1----:R-:W-:-:S04]  /*27890*/  IMAD.WIDE R30, R245, 0x4, R218 ;  /* 0x00000004f51e7825 */ /* 0x002fc800078e02da */
[----:B---3--:R-:W-:-:S05]  /*278a0*/  IMAD.WIDE R28, R245, 0x4, R158 ;  /* 0x00000004f51c7825 */ /* 0x008fca00078e029e */
[----:B------:R1:W-:Y:S04]  /*278b0*/  STL.64 [R1+0x260], R28 ;  /* 0x0002601c01007387 */ /* 0x0003e80000100a00 */
        /* <DEDUP_REMOVED lines=26> */
[----:B------:R1:W-:Y:S04]  /*27a60*/  LDGSTS.E [R14+-0x47c00], [R28.64], P0 ;  /* 0xb84000001c0e7fae */ /* 0x0003e80008121844 */
[----:B------:R-:W2:Y:S04]  /*27a70*/  LDL.LU.64 R94, [R1+0x398] ;  /* 0x00039800015e7983 */ /* 0x000ea80000300a00 */
[----:B------:R-:W-:Y:S01]  /*27a80*/  STL.64 [R1+0x30d8], R44 ;  /* 0x0030d82c01007387 */ /* 0x000fe20000100a00 */
[----:B-1----:R-:W-:-:S03]  /*27a90*/  IMAD.WIDE R28, R245, 0x4, R74 ;  /* 0x00000004f51c7825 */ /* 0x002fc600078e024a */
[----:B------:R1:W-:Y:S04]  /*27aa0*/  STL.64 [R1+0x3128], R30 ;  /* 0x0031281e01007387 */ /* 0x0003e80000100a00 */
[----:B------:R1:W-:Y:S04]  /*27ab0*/  LDGSTS.E [R13+-0x46c00], [R44.64], P0 ;  /* 0xb94000002c0d7fae */ /* 0x0003e80008121844 */
[----:B------:R1:W-:Y:S04]  /*27ac0*/  LDGSTS.E [R12+-0x45c00], [R30.64], P0 ;  /* 0xba4000001e0c7fae */ /* 0x0003e80008121844 */
[----:B------:R-:W2:Y:S04]  /*27ad0*/  LDL.LU.64 R110, [R1+0x358] ;  /* 0x00035800016e7983 */ /* 0x000ea80000300a00 */
[----:B------:R1:W-:Y:S02]  /*27ae0*/  STL.64 [R1+0x3120], R28 ;  /* 0x0031201c01007387 */ /* 0x0003e40000100a00 */
[----:B-1----:R-:W-:-:S02]  /*27af0*/  IMAD.WIDE R30, R245, 0x4, R58 ;  /* 0x00000004f51e7825 */ /* 0x002fc400078e023a */
[----:B------:R1:W-:Y:S04]  /*27b00*/  LDGSTS.E [R0+-0x44c00], [R28.64], P0 ;  /* 0xbb4000001c007fae */ /* 0x0003e80008121844 */
[----:B------:R-:W2:Y:S04]  /*27b10*/  LDL.LU.64 R190, [R1+0x318] ;  /* 0x0003180001be7983 */ /* 0x000ea80000300a00 */
[----:B------:R-:W-:Y:S01]  /*27b20*/  STL.64 [R1+0x3118], R30 ;  /* 0x0031181e01007387 */ /* 0x000fe20000100a00 */
[----:B-1----:R-:W-:Y:S01]  /*27b30*/  IMAD.WIDE R28, R245, 0x4, R42 ;  /* 0x00000004f51c7825 */ /* 0x002fe200078e022a */
[----:B------:R-:W-:-:S02]  /*27b40*/  SHF.L.U32 R207, R207, 0x2, RZ ;  /* 0x00000002cfcf7819 */ /* 0x000fc400000006ff */
[----:B------:R1:W-:Y:S04]  /*27b50*/  LDGSTS.E [R14+-0x43c00], [R30.64], P0 ;  /* 0xbc4000001e0e7fae */ /* 0x0003e80008121844 */
[----:B------:R-:W-:Y:S04]  /*27b60*/  STL.64 [R1+0x3110], R28 ;  /* 0x0031101c01007387 */ /* 0x000fe80000100a00 */
[----:B------:R-:W-:Y:S04]  /*27b70*/  STL.64 [R1+0x3108], R26 ;  /* 0x0031081a01007387 */ /* 0x000fe80000100a00 */
[----:B------:R-:W2:Y:S04]  /*27b80*/  LDL.LU.64 R140, [R1+0x2d8] ;  /* 0x0002d800018c7983 */ /* 0x000ea80000300a00 */
[----:B------:R-:W2:Y:S01]  /*27b90*/  LDL.LU.64 R174, [R1+0x298] ;  /* 0x0002980001ae7983 */ /* 0x000ea20000300a00 */
[----:B------:R-:W-:Y:S01]  /*27ba0*/  IMAD.WIDE R10, R245, 0x4, R10 ;  /* 0x00000004f50a7825 */ /* 0x000fe200078e020a */
[----:B------:R-:W-:-:S02]  /*27bb0*/  LOP3.LUT R158, R207, 0x30, RZ, 0x3c, !PT ;  /* 0x00000030cf9e7812 */ /* 0x000fc400078e3cff */
[----:B------:R-:W2:Y:S04]  /*27bc0*/  LDL.LU.64 R206, [R1+0x258] ;  /* 0x0002580001ce7983 */ /* 0x000ea80000300a00 */
[----:B------:R1:W-:Y:S04]  /*27bd0*/  STL.64 [R1+0x3100], R10 ;  /* 0x0031000a01007387 */ /* 0x0003e80000100a00 */
[----:B------:R-:W2:Y:S04]  /*27be0*/  LDL.LU.64 R62, [R1+0x218] ;  /* 0x00021800013e7983 */ /* 0x000ea80000300a00 */
[----:B------:R-:W2:Y:S04]  /*27bf0*/  LDL.LU.64 R78, [R1+0x1d8] ;  /* 0x0001d800014e7983 */ /* 0x000ea80000300a00 */
[----:B------:R-:W2:Y:S04]  /*27c00*/  LDL.LU.64 R46, [R1+0x198] ;  /* 0x00019800012e7983 */ /* 0x000ea80000300a00 */
[----:B------:R1:W-:Y:S04]  /*27c10*/  LDGSTS.E [R13+-0x42c00], [R28.64], P0 ;  /* 0xbd4000001c0d7fae */ /* 0x0003e80008121844 */
[----:B------:R1:W-:Y:S04]  /*27c20*/  LDGSTS.E [R12+-0x41c00], [R26.64], P0 ;  /* 0xbe4000001a0c7fae */ /* 0x0003e80008121844 */
        /* <DEDUP_REMOVED lines=9> */
[----:B------:R-:W-:-:S03]  /*27cc0*/  IMAD.WIDE R170, R245, 0x4, R190 ;  /* 0x00000004f5aa7825 */ /* 0x000fc600078e02be */
[----:B------:R-:W2:Y:S01]  /*27cd0*/  LDL.LU.64 R190, [R1+0x58] ;  /* 0x0000580001be7983 */ /* 0x000ea20000300a00 */
[----:B------:R-:W-:-:S03]  /*27ce0*/  IMAD.WIDE R202, R245, 0x4, R174 ;  /* 0x00000004f5ca7825 */ /* 0x000fc600078e02ae */
[----:B------:R-:W2:Y:S01]  /*27cf0*/  LDL.LU.64 R174, [R1+0x18] ;  /* 0x0000180001ae7983 */ /* 0x000ea20000300a00 */
[C---:B-1----:R-:W-:Y:S02]  /*27d00*/  IADD3 R12, R158.reuse, 0x100000, RZ ;  /* 0x001000009e0c7810 */ /* 0x042fe40007ffe0ff */
[C---:B------:R-:W-:Y:S02]  /*27d10*/  IADD3 R11, R158.reuse, 0x100000, RZ ;  /* 0x001000009e0b7810 */ /* 0x040fe40007ffe0ff */
[C---:B------:R-:W-:Y:S01]  /*27d20*/  IADD3 R10, R158.reuse, 0x100000, RZ ;  /* 0x001000009e0a7810 */ /* 0x040fe20007ffe0ff */
[----:B------:R1:W-:Y:S01]  /*27d30*/  LDGSTS.E [R12+-0x5fa00], [R124.64], P0 ;  /* 0xa06000007c0c7fae */ /* 0x0003e20008121844 */
[----:B------:R-:W-:Y:S01]  /*27d40*/  IADD3 R0, R158, 0x100000, RZ ;  /* 0x001000009e007810 */ /* 0x000fe20007ffe0ff */
[C---:B------:R-:W-:Y:S02]  /*27d50*/  IMAD.WIDE R186, R245.reuse, 0x4, R140 ;  /* 0x00000004f5ba7825 */ /* 0x040fe400078e028c */
[----:B------:R1:W-:Y:S02]  /*27d60*/  LDGSTS.E [R11+-0x5ea00], [R138.64], P0 ;  /* 0xa16000008a0b7fae */ /* 0x0003e40008121844 */
[----:B------:R-:W-:-:S02]  /*27d70*/  IMAD.WIDE R206, R245, 0x4, R206 ;  /* 0x00000004f5ce7825 */ /* 0x000fc400078e02ce */
[----:B------:R1:W-:Y:S02]  /*27d80*/  LDGSTS.E [R10+-0x5da00], [R154.64], P0 ;  /* 0xa26000009a0a7fae */ /* 0x0003e40008121844 */
[C---:B------:R-:W-:Y:S02]  /*27d90*/  IMAD.WIDE R218, R245.reuse, 0x4, R62 ;  /* 0x00000004f5da7825 */ /* 0x040fe400078e023e */
[----:B------:R1:W-:Y:S02]  /*27da0*/  LDGSTS.E [R0+-0x5ca00], [R156.64], P0 ;  /* 0xa36000009c007fae */ /* 0x0003e40008121844 */
[C---:B------:R-:W-:Y:S02]  /*27db0*/  IMAD.WIDE R234, R245.reuse, 0x4, R78 ;  /* 0x00000004f5ea7825 */ /* 0x040fe400078e024e */
[----:B------:R1:W-:Y:S02]  /*27dc0*/  LDGSTS.E [R12+-0x5ba00], [R170.64], P0 ;  /* 0xa4600000aa0c7fae */ /* 0x0003e40008121844 */
[----:B------:R-:W-:-:S02]  /*27dd0*/  IMAD.WIDE R26, R245, 0x4, R46 ;  /* 0x00000004f51a7825 */ /* 0x000fc400078e022e */
[----:B------:R1:W-:Y:S04]  /*27de0*/  LDGSTS.E [R11+-0x5aa00], [R186.64], P0 ;  /* 0xa5600000ba0b7fae */ /* 0x0003e80008121844 */
[----:B------:R1:W-:Y:S04]  /*27df0*/  LDGSTS.E [R10+-0x59a00], [R202.64], P0 ;  /* 0xa6600000ca0a7fae */ /* 0x0003e80008121844 */
[----:B------:R1:W-:Y:S04]  /*27e00*/  LDGSTS.E [R0+-0x58a00], [R206.64], P0 ;  /* 0xa7600000ce007fae */ /* 0x0003e80008121844 */
[----:B------:R1:W-:Y:S04]  /*27e10*/  LDGSTS.E [R12+-0x57a00], [R218.64], P0 ;  /* 0xa8600000da0c7fae */ /* 0x0003e80008121844 */
[----:B------:R1:W-:Y:S04]  /*27e20*/  LDGSTS.E [R11+-0x56a00], [R234.64], P0 ;  /* 0xa9600000ea0b7fae */ /* 0x0003e80008121844 */
[----:B------:R4:W-:Y:S04]  /*27e30*/  STL.64 [R1+0x20], R26 ;  /* 0x0000201a01007387 */ /* 0x0009e80000100a00 */
[----:B------:R4:W-:Y:S04]  /*27e40*/  LDGSTS.E [R10+-0x55a00], [R26.64], P0 ;  /* 0xaa6000001a0a7fae */ /* 0x0009e80008121844 */
[----:B------:R-:W1:Y:S02]  /*27e50*/  S2R R159, SR_TID.X ;  /* 0x00000000009f7919 */ /* 0x000e640000002100 */
[----:B-1----:R-:W-:-:S05]  /*27e60*/  LOP3.LUT R159, R159, 0x7f, RZ, 0xc0, !PT ;  /* 0x0000007f9f9f7812 */ /* 0x002fca00078ec0ff */
[----:B------:R-:W-:Y:S02]  /*27e70*/  IMAD.SHL.U32 R159, R159, 0x4, RZ ;  /* 0x000000049f9f7824 */ /* 0x000fe400078e00ff */
[----:B---3--:R-:W-:-:S04]  /*27e80*/  IMAD.WIDE R14, R245, 0x4, R126 ;  /* 0x00000004f50e7825 */ /* 0x008fc800078e027e */
[C---:B----4-:R-:W-:Y:S01]  /*27e90*/  IMAD.WIDE R26, R245.reuse, 0x4, R142 ;  /* 0x00000004f51a7825 */ /* 0x050fe200078e028e */
[----:B------:R1:W-:Y:S04]  /*27ea0*/  STL.64 [R1+0xa0], R14 ;  /* 0x0000a00e01007387 */ /* 0x0003e80000100a00 */
[----:B------:R1:W-:Y:S04]  /*27eb0*/  LDGSTS.E [R0+-0x54a00], [R14.64], P0 ;  /* 0xab6000000e007fae */ /* 0x0003e80008121844 */
[----:B------:R-:W-:Y:S01]  /*27ec0*/  STL.64 [R1+0xe0], R26 ;  /* 0x0000e01a01007387 */ /* 0x000fe20000100a00 */
[----:B--2---:R-:W-:-:S03]  /*27ed0*/  IMAD.WIDE R28, R245, 0x4, R94 ;  /* 0x00000004f51c7825 */ /* 0x004fc600078e025e */
[----:B------:R2:W-:Y:S04]  /*27ee0*/  LDGSTS.E [R12+-0x53a00], [R26.64], P0 ;  /* 0xac6000001a0c7fae */ /* 0x0005e80008121844 */
[----:B------:R3:W-:Y:S04]  /*27ef0*/  STL.64 [R1+0xd8], R28 ;  /* 0x0000d81c01007387 */ /* 0x0007e80000100a00 */
[----:B------:R3:W-:Y:S01]  /*27f00*/  LDGSTS.E [R11+-0x52a00], [R28.64], P0 ;  /* 0xad6000001c0b7fae */ /* 0x0007e20008121844 */
[----:B-1----:R-:W-:-:S05]  /*27f10*/  IMAD.WIDE R14, R245, 0x4, R110 ;  /* 0x00000004f50e7825 */ /* 0x002fca00078e026e */
[----:B------:R-:W-:Y:S01]  /*27f20*/  STL.64 [R1+0x118], R14 ;  /* 0x0001180e01007387 */ /* 0x000fe20000100a00 */
[----:B---3--:R-:W-:-:S03]  /*27f30*/  IMAD.WIDE R28, R245, 0x4, R232 ;  /* 0x00000004f51c7825 */ /* 0x008fc600078e02e8 */
[----:B------:R1:W-:Y:S01]  /*27f40*/  LDGSTS.E [R10+-0x51a00], [R14.64], P0 ;  /* 0xae6000000e0a7fae */ /* 0x0003e20008121844 */
[----:B--2---:R-:W-:-:S05]  /*27f50*/  IMAD.WIDE R26, R245, 0x4, R190 ;  /* 0x00000004f51a7825 */ /* 0x004fca00078e02be */
[----:B------:R2:W-:Y:S04]  /*27f60*/  STL.64 [R1+0x120], R26 ;  /* 0x0001201a01007387 */ /* 0x0005e80000100a00 */
[----:B------:R2:W-:Y:S02]  /*27f70*/  LDGSTS.E [R0+-0x50a00], [R26.64], P0 ;  /* 0xaf6000001a007fae */ /* 0x0005e40008121844 */
[----:B--2---:R-:W-:-:S04]  /*27f80*/  IMAD.WIDE R26, R245, 0x4, R216 ;  /* 0x00000004f51a7825 */ /* 0x004fc800078e02d8 */
[----:B-1----:R-:W-:-:S05]  /*27f90*/  IMAD.WIDE R14, R245, 0x4, R174 ;  /* 0x00000004f50e7825 */ /* 0x002fca00078e02ae */
        /* <DEDUP_REMOVED lines=29> */
[----:B------:R1:W-:Y:S02]  /*28170*/  STL.64 [R1+0x3038], R28 ;  /* 0x0030381c01007387 */ /* 0x0003e40000100a00 */
[----:B-1----:R-:W-:-:S02]  /*28180*/  IMAD.WIDE R14, R245, 0x4, R72 ;  /* 0x00000004f50e7825 */ /* 0x002fc400078e0248 */
[----:B------:R1:W-:Y:S04]  /*28190*/  STL.64 [R1+0x30b0], R26 ;  /* 0x0030b01a01007387 */ /* 0x0003e80000100a00 */
[----:B------:R1:W-:Y:S04]  /*281a0*/  LDGSTS.E [R11+-0x46a00], [R28.64], P0 ;  /* 0xb96000001c0b7fae */ /* 0x0003e80008121844 */
[----:B------:R1:W-:Y:S04]  /*281b0*/  LDGSTS.E [R10+-0x45a00], [R26.64], P0 ;  /* 0xba6000001a0a7fae */ /* 0x0003e80008121844 */
[----:B------:R-:W2:Y:S01]  /*281c0*/  LDL.LU.64 R110, [R1+0x350] ;  /* 0x00035000016e7983 */ /* 0x000ea20000300a00 */
[----:B-1----:R-:W-:-:S03]  /*281d0*/  IMAD.WIDE R28, R245, 0x4, R56 ;  /* 0x00000004f51c7825 */ /* 0x002fc600078e0238 */
[----:B------:R1:W-:Y:S01]  /*281e0*/  STL.64 [R1+0x30a8], R14 ;  /* 0x0030a80e01007387 */ /* 0x0003e20000100a00 */
[----:B------:R-:W-:-:S03]  /*281f0*/  IMAD.WIDE R26, R245, 0x4, R40 ;  /* 0x00000004f51a7825 */ /* 0x000fc600078e0228 */
[----:B------:R1:W-:Y:S04]  /*28200*/  LDGSTS.E [R0+-0x44a00], [R14.64], P0 ;  /* 0xbb6000000e007fae */ /* 0x0003e80008121844 */
[----:B------:R-:W2:Y:S01]  /*28210*/  LDL.LU.64 R142, [R1+0x310] ;  /* 0x00031000018e7983 */ /* 0x000ea20000300a00 */
[----:B------:R-:W-:-:S03]  /*28220*/  LOP3.LUT R191, R159, 0x40, RZ, 0x3c, !PT ;  /* 0x000000409fbf7812 */ /* 0x000fc600078e3cff */
[----:B------:R-:W-:Y:S01]  /*28230*/  STL.64 [R1+0x30a0], R28 ;  /* 0x0030a01c01007387 */ /* 0x000fe20000100a00 */
[----:B-1----:R-:W-:-:S03]  /*28240*/  IMAD.WIDE R14, R245, 0x4, R24 ;  /* 0x00000004f50e7825 */ /* 0x002fc600078e0218 */
[----:B------:R-:W-:Y:S04]  /*28250*/  STL.64 [R1+0x3098], R26 ;  /* 0x0030981a01007387 */ /* 0x000fe80000100a00 */
[----:B------:R-:W-:Y:S04]  /*28260*/  STL.64 [R1+0x3090], R14 ;  /* 0x0030900e01007387 */ /* 0x000fe80000100a00 */
[----:B------:R-:W2:Y:S04]  /*28270*/  LDL.LU.64 R140, [R1+0x2d0] ;  /* 0x0002d000018c7983 */ /* 0x000ea80000300a00 */
[----:B------:R-:W2:Y:S01]  /*28280*/  LDL.LU.64 R158, [R1+0x290] ;  /* 0x00029000019e7983 */ /* 0x000ea20000300a00 */
[----:B------:R-:W-:-:S03]  /*28290*/  IMAD.WIDE R8, R245, 0x4, R8 ;  /* 0x00000004f5087825 */ /* 0x000fc600078e0208 */
[----:B------:R-:W2:Y:S04]  /*282a0*/  LDL.LU.64 R76, [R1+0x250] ;  /* 0x00025000014c7983 */ /* 0x000ea80000300a00 */
[----:B------:R1:W-:Y:S04]  /*282b0*/  STL.64 [R1+0x3088], R8 ;  /* 0x0030880801007387 */ /* 0x0003e80000100a00 */
[----:B------:R-:W2:Y:S04]  /*282c0*/  LDL.LU.64 R92, [R1+0x210] ;  /* 0x00021000015c7983 */ /* 0x000ea80000300a00 */
[----:B------:R1:W-:Y:S04]  /*282d0*/  LDGSTS.E [R12+-0x43a00], [R28.64], P0 ;  /* 0xbc6000001c0c7fae */ /* 0x0003e80008121844 */
[----:B------:R1:W-:Y:S04]  /*282e0*/  LDGSTS.E [R11+-0x42a00], [R26.64], P0 ;  /* 0xbd6000001a0b7fae */ /* 0x0003e80008121844 */
[----:B------:R1:W-:Y:S04]  /*282f0*/  LDGSTS.E [R10+-0x41a00], [R14.64], P0 ;  /* 0xbe6000000e0a7fae */ /* 0x0003e80008121844 */
[----:B------:R1:W-:Y:S01]  /*28300*/  LDGSTS.E [R0+-0x40a00], [R8.64], P0 ;  /* 0xbf60000008007fae */ /* 0x0003e20008121844 */
[----:B---3--:R-:W-:-:S04]  /*28310*/  IMAD.WIDE R88, R245, 0x4, R94 ;  /* 0x00000004f5587825 */ /* 0x008fc800078e025e */
[C---:B----4-:R-:W-:Y:S02]  /*28320*/  IMAD.WIDE R94, R245.reuse, 0x4, R174 ;  /* 0x00000004f55e7825 */ /* 0x050fe400078e02ae */
[----:B------:R-:W3:Y:S04]  /*28330*/  LDL.LU.64 R174, [R1+0x1d0] ;  /* 0x0001d00001ae7983 */ /* 0x000ee80000300a00 */
[----:B------:R-:W4:Y:S04]  /*28340*/  LDL.LU.64 R108, [R1+0x190] ;  /* 0x00019000016c7983 */ /* 0x000f280000300a00 */
[----:B------:R-:W4:Y:S01]  /*28350*/  LDL.LU.64 R62, [R1+0x150] ;  /* 0x00015000013e7983 */ /* 0x000f220000300a00 */
[----:B--2---:R-:W-:-:S03]  /*28360*/  IMAD.WIDE R104, R245, 0x4, R126 ;  /* 0x00000004f5687825 */ /* 0x004fc600078e027e */
[----:B------:R-:W2:Y:S04]  /*28370*/  LDL.LU.64 R78, [R1+0x110] ;  /* 0x00011000014e7983 */ /* 0x000ea80000300a00 */
[----:B------:R-:W2:Y:S04]  /*28380*/  LDL.LU.64 R46, [R1+0xd0] ;  /* 0x0000d000012e7983 */ /* 0x000ea80000300a00 */
[----:B------:R-:W2:Y:S01]  /*28390*/  LDL.LU.64 R126, [R1+0x90] ;  /* 0x00009000017e7983 */ /* 0x000ea20000300a00 */
[----:B------:R-:W-:-:S03]  /*283a0*/  IMAD.WIDE R120, R245, 0x4, R142 ;  /* 0x00000004f5787825 */ /* 0x000fc600078e028e */
[----:B------:R-:W2:Y:S01]  /*283b0*/  LDL.LU.64 R142, [R1+0x50] ;  /* 0x00005000018e7983 */ /* 0x000ea20000300a00 */
[----:B------:R-:W-:-:S04]  /*283c0*/  IMAD.WIDE R136, R245, 0x4, R140 ;  /* 0x00000004f5887825 */ /* 0x000fc800078e028c */
[----:B------:R-:W-:Y:S02]  /*283d0*/  IMAD.WIDE R140, R245, 0x4, R158 ;  /* 0x00000004f58c7825 */ /* 0x000fe400078e029e */
[----:B------:R-:W2:Y:S01]  /*283e0*/  LDL.LU.64 R158, [R1+0x10] ;  /* 0x00001000019e7983 */ /* 0x000ea20000300a00 */
[C---:B-1----:R-:W-:Y:S02]  /*283f0*/  IADD3 R10, R191.reuse, 0x100000, RZ ;  /* 0x00100000bf0a7810 */ /* 0x042fe40007ffe0ff */
[----:B------:R-:W-:Y:S01]  /*28400*/  IADD3 R9, R191, 0x100000, RZ ;  /* 0x00100000bf097810 */ /* 0x000fe20007ffe0ff */
[----:B------:R-:W-:Y:S01]  /*28410*/  IMAD.WIDE R110, R245, 0x4, R110 ;  /* 0x00000004f56e7825 */ /* 0x000fe200078e026e */
[C---:B------:R-:W-:Y:S01]  /*28420*/  IADD3 R8, R191.reuse, 0x100000, RZ ;  /* 0x00100000bf087810 */ /* 0x040fe20007ffe0ff */
[----:B------:R1:W-:Y:S01]  /*28430*/  LDGSTS.E [R10+-0x5f800], [R88.64], P0 ;  /* 0xa0800000580a7fae */ /* 0x0003e20008121844 */
[----:B------:R-:W-:Y:S01]  /*28440*/  IADD3 R0, R191, 0x100000, RZ ;  /* 0x00100000bf007810 */ /* 0x000fe20007ffe0ff */
[----:B------:R-:W-:-:S02]  /*28450*/  IMAD.WIDE R152, R245, 0x4, R76 ;  /* 0x00000004f5987825 */ /* 0x000fc400078e024c */
[----:B------:R1:W-:Y:S02]  /*28460*/  LDGSTS.E [R9+-0x5e800], [R94.64], P0 ;  /* 0xa18000005e097fae */ /* 0x0003e40008121844 */
[C---:B------:R-:W-:Y:S02]  /*28470*/  IMAD.WIDE R168, R245.reuse, 0x4, R92 ;  /* 0x00000004f5a87825 */ /* 0x040fe400078e025c */
[----:B------:R1:W-:Y:S04]  /*28480*/  LDGSTS.E [R8+-0x5d800], [R104.64], P0 ;  /* 0xa280000068087fae */ /* 0x0003e80008121844 */
[----:B------:R1:W-:Y:S04]  /*28490*/  LDGSTS.E [R0+-0x5c800], [R110.64], P0 ;  /* 0xa38000006e007fae */ /* 0x0003e80008121844 */
[----:B------:R1:W-:Y:S04]  /*284a0*/  LDGSTS.E [R10+-0x5b800], [R120.64], P0 ;  /* 0xa4800000780a7fae */ /* 0x0003e80008121844 */
[----:B------:R1:W-:Y:S04]  /*284b0*/  LDGSTS.E [R9+-0x5a800], [R136.64], P0 ;  /* 0xa580000088097fae */ /* 0x0003e80008121844 */
[----:B------:R1:W-:Y:S04]  /*284c0*/  LDGSTS.E [R8+-0x59800], [R140.64], P0 ;  /* 0xa68000008c087fae */ /* 0x0003e80008121844 */
[----:B------:R1:W-:Y:S04]  /*284d0*/  LDGSTS.E [R0+-0x58800], [R152.64], P0 ;  /* 0xa780000098007fae */ /* 0x0003e80008121844 */
[----:B------:R1:W-:Y:S01]  /*284e0*/  LDGSTS.E [R10+-0x57800], [R168.64], P0 ;  /* 0xa8800000a80a7fae */ /* 0x0003e20008121844 */
[----:B------:R-:W-:-:S04]  /*284f0*/  IMAD.WIDE R24, R245, 0x4, R230 ;  /* 0x00000004f5187825 */ /* 0x000fc800078e02e6 */
[----:B---3--:R-:W-:-:S04]  /*28500*/  IMAD.WIDE R174, R245, 0x4, R174 ;  /* 0x00000004f5ae7825 */ /* 0x008fc800078e02ae */
[C---:B----4-:R-:W-:Y:S01]  /*28510*/  IMAD.WIDE R184, R245.reuse, 0x4, R108 ;  /* 0x00000004f5b87825 */ /* 0x050fe200078e026c */
[----:B------:R3:W-:Y:S03]  /*28520*/  LDGSTS.E [R9+-0x56800], [R174.64], P0 ;  /* 0xa9800000ae097fae */ /* 0x0007e60008121844 */
[C---:B------:R-:W-:Y:S01]  /*28530*/  IMAD.WIDE R200, R245.reuse, 0x4, R62 ;  /* 0x00000004f5c87825 */ /* 0x040fe200078e023e */
[----:B------:R1:W-:Y:S03]  /*28540*/  LDGSTS.E [R8+-0x55800], [R184.64], P0 ;  /* 0xaa800000b8087fae */ /* 0x0003e60008121844 */
[C---:B--2---:R-:W-:Y:S01]  /*28550*/  IMAD.WIDE R216, R245.reuse, 0x4, R78 ;  /* 0x00000004f5d87825 */ /* 0x044fe200078e024e */
[----:B------:R2:W-:Y:S03]  /*28560*/  LDGSTS.E [R0+-0x54800], [R200.64], P0 ;  /* 0xab800000c8007fae */ /* 0x0005e60008121844 */
[C---:B------:R-:W-:Y:S01]  /*28570*/  IMAD.WIDE R232, R245.reuse, 0x4, R46 ;  /* 0x00000004f5e87825 */ /* 0x040fe200078e022e */
[----:B------:R4:W-:Y:S03]  /*28580*/  LDGSTS.E [R10+-0x53800], [R216.64], P0 ;  /* 0xac800000d80a7fae */ /* 0x0009e60008121844 */
[C---:B------:R-:W-:Y:S01]  /*28590*/  IMAD.WIDE R12, R245.reuse, 0x4, R126 ;  /* 0x00000004f50c7825 */ /* 0x040fe200078e027e */
[----:B------:R3:W-:Y:S04]  /*285a0*/  LDGSTS.E [R9+-0x52800], [R232.64], P0 ;  /* 0xad800000e8097fae */ /* 0x0007e80008121844 */
[----:B------:R1:W-:Y:S04]  /*285b0*/  STL.64 [R1+0x18], R12 ;  /* 0x0000180c01007387 */ /* 0x0003e80000100a00 */
[----:B------:R1:W-:Y:S01]  /*285c0*/  LDGSTS.E [R8+-0x51800], [R12.64], P0 ;  /* 0xae8000000c087fae */ /* 0x0003e20008121844 */
[----:B------:R-:W-:-:S03]  /*285d0*/  IMAD.WIDE R14, R245, 0x4, R142 ;  /* 0x00000004f50e7825 */ /* 0x000fc600078e028e */
[----:B------:R-:W2:Y:S04]  /*285e0*/  S2R R143, SR_TID.X ;  /* 0x00000000008f7919 */ /* 0x000ea80000002100 */
[----:B------:R1:W-:Y:S04]  /*285f0*/  STL.64 [R1+0x50], R14 ;  /* 0x0000500e01007387 */ /* 0x0003e80000100a00 */
[----:B------:R3:W-:Y:S01]  /*28600*/  LDGSTS.E [R0+-0x50800], [R14.64], P0 ;  /* 0xaf8000000e007fae */ /* 0x0007e20008121844 */
[----:B-1----:R-:W-:-:S04]  /*28610*/  IMAD.WIDE R12, R245, 0x4, R158 ;  /* 0x00000004f50c7825 */ /* 0x002fc800078e029e */
[C---:B---3--:R-:W-:Y:S01]  /*28620*/  IMAD.WIDE R14, R245.reuse, 0x4, R214 ;  /* 0x00000004f50e7825 */ /* 0x048fe200078e02d6 */
[----:B------:R1:W-:Y:S04]  /*28630*/  STL.64 [R1+0x10], R12 ;  /* 0x0000100c01007387 */ /* 0x0003e80000100a00 */
[----:B------:R1:W-:Y:S04]  /*28640*/  LDGSTS.E [R10+-0x4f800], [R12.64], P0 ;  /* 0xb08000000c0a7fae */ /* 0x0003e80008121844 */
[----:B------:R3:W-:Y:S04]  /*28650*/  STL.64 [R1+0x58], R24 ;  /* 0x0000581801007387 */ /* 0x0007e80000100a00 */
[----:B------:R3:W-:Y:S01]  /*28660*/  LDGSTS.E [R9+-0x4e800], [R24.64], P0 ;  /* 0xb180000018097fae */ /* 0x0007e20008121844 */
[----:B-1----:R-:W-:-:S03]  /*28670*/  IMAD.WIDE R12, R245, 0x4, R198 ;  /* 0x00000004f50c7825 */ /* 0x002fc600078e02c6 */
[----:B------:R1:W-:Y:S04]  /*28680*/  STL.64 [R1+0xd0], R14 ;  /* 0x0000d00e01007387 */ /* 0x0003e80000100a00 */
[----:B------:R1:W-:Y:S01]  /*28690*/  LDGSTS.E [R8+-0x4d800], [R14.64], P0 ;  /* 0xb28000000e087fae */ /* 0x0003e20008121844 */
[----:B---3--:R-:W-:-:S03]  /*286a0*/  IMAD.WIDE R24, R245, 0x4, R166 ;  /* 0x00000004f5187825 */ /* 0x008fc600078e02a6 */
[----:B------:R3:W-:Y:S04]  /*286b0*/  STL.64 [R1+0x110], R12 ;  /* 0x0001100c01007387 */ /* 0x0007e80000100a00 */
[----:B------:R3:W-:Y:S01]  /*286c0*/  LDGSTS.E [R0+-0x4c800], [R12.64], P0 ;  /* 0xb38000000c007fae */ /* 0x0007e20008121844 */
[----:B-1----:R-:W-:-:S05]  /*286d0*/  IMAD.WIDE R14, R245, 0x4, R182 ;  /* 0x00000004f50e7825 */ /* 0x002fca00078e02b6 */
        /* <DEDUP_REMOVED lines=11> */
[----:B-1----:R-:W-:-:S03]  /*28790*/  IMAD.WIDE R12, R245, 0x4, R118 ;  /* 0x00000004f50c7825 */ /* 0x002fc600078e0276 */
[----:B------:R-:W4:Y:S04]  /*287a0*/  LDL.LU.64 R62, [R1+0x408] ;  /* 0x00040800013e7983 */ /* 0x000f280000300a00 */
[----:B------:R-:W4:Y:S01]  /*287b0*/  LDL.LU.64 R126, [R1+0x3c8] ;  /* 0x0003c800017e7983 */ /* 0x000f220000300a00 */
[----:B---3--:R-:W-:-:S03]  /*287c0*/  IMAD.WIDE R14, R245, 0x4, R86 ;  /* 0x00000004f50e7825 */ /* 0x008fc600078e0256 */
[----:B------:R1:W-:Y:S01]  /*287d0*/  STL.64 [R1+0x250], R12 ;  /* 0x0002500c01007387 */ /* 0x0003e20000100a00 */
[----:B--2---:R-:W-:-:S03]  /*287e0*/  LOP3.LUT R143, R143, 0x7f, RZ, 0xc0, !PT ;  /* 0x0000007f8f8f7812 */ /* 0x004fc600078ec0ff */
[----:B------:R1:W-:Y:S04]  /*287f0*/  LDGSTS.E [R10+-0x47800], [R12.64], P0 ;  /* 0xb88000000c0a7fae */ /* 0x0003e80008121844 */
[----:B------:R-:W2:Y:S04]  /*28800*/  LDL.LU.64 R46, [R1+0x388] ;  /* 0x00038800012e7983 */ /* 0x000ea80000300a00 */
[----:B------:R3:W-:Y:S01]  /*28810*/  STL.64 [R1+0x290], R24 ;  /* 0x0002901801007387 */ /* 0x0007e20000100a00 */
[----:B-1----:R-:W-:-:S03]  /*28820*/  IMAD.WIDE R12, R245, 0x4, R70 ;  /* 0x00000004f50c7825 */ /* 0x002fc600078e0246 */
[----:B------:R1:W-:Y:S04]  /*28830*/  STL.64 [R1+0x3020], R14 ;  /* 0x0030200e01007387 */ /* 0x0003e80000100a00 */
[----:B------:R3:W-:Y:S01]  /*28840*/  LDGSTS.E [R9+-0x46800], [R24.64], P0 ;  /* 0xb980000018097fae */ /* 0x0007e20008121844 */
[----:B------:R-:W-:-:S03]  /*28850*/  IMAD.SHL.U32 R143, R143, 0x4, RZ ;  /* 0x000000048f8f7824 */ /* 0x000fc600078e00ff */
[----:B------:R1:W-:Y:S04]  /*28860*/  LDGSTS.E [R8+-0x45800], [R14.64], P0 ;  /* 0xba8000000e087fae */ /* 0x0003e80008121844 */
[----:B------:R-:W2:Y:S01]  /*28870*/  LDL.LU.64 R158, [R1+0x348] ;  /* 0x00034800019e7983 */ /* 0x000ea20000300a00 */
[----:B---3--:R-:W-:-:S03]  /*28880*/  IMAD.WIDE R24, R245, 0x4, R54 ;  /* 0x00000004f5187825 */ /* 0x008fc600078e0236 */
[----:B------:R3:W-:Y:S01]  /*28890*/  STL.64 [R1+0x3018], R12 ;  /* 0x0030180c01007387 */ /* 0x0007e20000100a00 */
[----:B-1----:R-:W-:-:S03]  /*288a0*/  IMAD.WIDE R14, R245, 0x4, R38 ;  /* 0x00000004f50e7825 */ /* 0x002fc600078e0226 */
[----:B------:R3:W-:Y:S04]  /*288b0*/  LDGSTS.E [R0+-0x44800], [R12.64], P0 ;  /* 0xbb8000000c007fae */ /* 0x0007e80008121844 */
[----:B------:R-:W2:Y:S01]  /*288c0*/  LDL.LU.64 R78, [R1+0x308] ;  /* 0x00030800014e7983 */ /* 0x000ea20000300a00 */
[----:B------:R-:W-:-:S03]  /*288d0*/  LOP3.LUT R190, R143, 0x50, RZ, 0x3c, !PT ;  /* 0x000000508fbe7812 */ /* 0x000fc600078e3cff */
[----:B------:R-:W-:Y:S01]  /*288e0*/  STL.64 [R1+0x3010], R24 ;  /* 0x0030101801007387 */ /* 0x000fe20000100a00 */
[----:B---3--:R-:W-:-:S03]  /*288f0*/  IMAD.WIDE R12, R245, 0x4, R22 ;  /* 0x00000004f50c7825 */ /* 0x008fc600078e0216 */
[----:B------:R-:W-:Y:S04]  /*28900*/  STL.64 [R1+0x3008], R14 ;  /* 0x0030080e01007387 */ /* 0x000fe80000100a00 */
[----:B------:R-:W-:Y:S04]  /*28910*/  STL.64 [R1+0x350], R12 ;  /* 0x0003500c01007387 */ /* 0x000fe80000100a00 */
[----:B------:R-:W3:Y:S04]  /*28920*/  LDL.LU.64 R92, [R1+0x2c8] ;  /* 0x0002c800015c7983 */ /* 0x000ee80000300a00 */
[----:B------:R-:W3:Y:S01]  /*28930*/  LDL.LU.64 R142, [R1+0x288] ;  /* 0x00028800018e7983 */ /* 0x000ee20000300a00 */
[----:B------:R-:W-:-:S03]  /*28940*/  IMAD.WIDE R6, R245, 0x4, R6 ;  /* 0x00000004f5067825 */ /* 0x000fc600078e0206 */
[----:B------:R-:W3:Y:S04]  /*28950*/  LDL.LU.64 R108, [R1+0x248] ;  /* 0x00024800016c7983 */ /* 0x000ee80000300a00 */
[----:B------:R1:W-:Y:S04]  /*28960*/  STL.64 [R1+0x310], R6 ;  /* 0x0003100601007387 */ /* 0x0003e80000100a00 */
[----:B------:R-:W3:Y:S04]  /*28970*/  LDL.LU.64 R122, [R1+0x208] ;  /* 0x00020800017a7983 */ /* 0x000ee80000300a00 */
[----:B------:R1:W-:Y:S04]  /*28980*/  LDGSTS.E [R10+-0x43800], [R24.64], P0 ;  /* 0xbc800000180a7fae */ /* 0x0003e80008121844 */
[----:B------:R1:W-:Y:S04]  /*28990*/  LDGSTS.E [R9+-0x42800], [R14.64], P0 ;  /* 0xbd8000000e097fae */ /* 0x0003e80008121844 */
[----:B------:R1:W-:Y:S04]  /*289a0*/  LDGSTS.E [R8+-0x41800], [R12.64], P0 ;  /* 0xbe8000000c087fae */ /* 0x0003e80008121844 */
[----:B------:R1:W-:Y:S01]  /*289b0*/  LDGSTS.E [R0+-0x40800], [R6.64], P0 ;  /* 0xbf80000006007fae */ /* 0x0003e20008121844 */
[----:B----4-:R-:W-:-:S03]  /*289c0*/  IMAD.WIDE R38, R245, 0x4, R126 ;  /* 0x00000004f5267825 */ /* 0x010fc600078e027e */
[----:B------:R-:W4:Y:S04]  /*289d0*/  LDL.LU.64 R126, [R1+0x1c8] ;  /* 0x0001c800017e7983 */ /* 0x000f280000300a00 */
[----:B------:R-:W4:Y:S01]  /*289e0*/  LDL.LU.64 R30, [R1+0x188] ;  /* 0x00018800011e7983 */ /* 0x000f220000300a00 */
[----:B------:R-:W-:-:S03]  /*289f0*/  IMAD.WIDE R28, R245, 0x4, R62 ;  /* 0x00000004f51c7825 */ /* 0x000fc600078e023e */
[----:B------:R-:W4:Y:S01]  /*28a00*/  LDL.LU.64 R44, [R1+0x148] ;  /* 0x00014800012c7983 */ /* 0x000f220000300a00 */
[----:B--2---:R-:W-:-:S03]  /*28a10*/  IMAD.WIDE R54, R245, 0x4, R158 ;  /* 0x00000004f5367825 */ /* 0x004fc600078e029e */
[----:B------:R-:W2:Y:S04]  /*28a20*/  LDL.LU.64 R158, [R1+0x108] ;  /* 0x00010800019e7983 */ /* 0x000ea80000300a00 */
[----:B------:R-:W2:Y:S04]  /*28a30*/  LDL.LU.64 R76, [R1+0xc8] ;  /* 0x0000c800014c7983 */ /* 0x000ea80000300a00 */
[----:B------:R-:W2:Y:S01]  /*28a40*/  LDL.LU.64 R62, [R1+0x88] ;  /* 0x00008800013e7983 */ /* 0x000ea20000300a00 */
[----:B------:R-:W-:-:S03]  /*28a50*/  IMAD.WIDE R60, R245, 0x4, R78 ;  /* 0x00000004f53c7825 */ /* 0x000fc600078e024e */
[----:B------:R-:W2:Y:S01]  /*28a60*/  LDL.LU.64 R78, [R1+0x48] ;  /* 0x00004800014e7983 */ /* 0x000ea20000300a00 */
[----:B---3--:R-:W-:-:S03]  /*28a70*/  IMAD.WIDE R102, R245, 0x4, R142 ;  /* 0x00000004f5667825 */ /* 0x008fc600078e028e */
[----:B------:R-:W3:Y:S01]  /*28a80*/  LDL.LU.64 R142, [R1+0x8] ;  /* 0x00000800018e7983 */ /* 0x000ee20000300a00 */
[C---:B-1----:R-:W-:Y:S01]  /*28a90*/  IADD3 R8, R190.reuse, 0x100000, RZ ;  /* 0x00100000be087810 */ /* 0x042fe20007ffe0ff */
[C---:B------:R-:W-:Y:S01]  /*28aa0*/  IMAD.WIDE R46, R245.reuse, 0x4, R46 ;  /* 0x00000004f52e7825 */ /* 0x040fe200078e022e */
        /* <DEDUP_REMOVED lines=14> */
[----:B------:R-:W1:Y:S04]  /*28b90*/  S2R R191, SR_TID.X ;  /* 0x0000000000bf7919 */ /* 0x000e680000002100 */
[----:B------:R1:W-:Y:S01]  /*28ba0*/  LDGSTS.E [R8+-0x57600], [R118.64], P0 ;  /* 0xa8a0000076087fae */ /* 0x0003e20008121844 */
[----:B------:R-:W-:-:S04]  /*28bb0*/  IMAD.WIDE R228, R245, 0x4, R228 ;  /* 0x00000004f5e47825 */ /* 0x000fc800078e02e4 */
[----:B------:R-:W-:-:S04]  /*28bc0*/  IMAD.WIDE R212, R245, 0x4, R212 ;  /* 0x00000004f5d47825 */ /* 0x000fc800078e02d4 */
[----:B------:R-:W-:-:S04]  /*28bd0*/  IMAD.WIDE R196, R245, 0x4, R196 ;  /* 0x00000004f5c47825 */ /* 0x000fc800078e02c4 */
[----:B------:R-:W-:-:S04]  /*28be0*/  IMAD.WIDE R180, R245, 0x4, R180 ;  /* 0x00000004f5b47825 */ /* 0x000fc800078e02b4 */
[----:B------:R-:W-:-:S04]  /*28bf0*/  IMAD.WIDE R230, R245, 0x4, R164 ;  /* 0x00000004f5e67825 */ /* 0x000fc800078e02a4 */
[----:B------:R-:W-:-:S04]  /*28c00*/  IMAD.WIDE R10, R245, 0x4, R148 ;  /* 0x00000004f50a7825 */ /* 0x000fc800078e0294 */
[C---:B------:R-:W-:Y:S01]  /*28c10*/  IMAD.WIDE R12, R245.reuse, 0x4, R132 ;  /* 0x00000004f50c7825 */ /* 0x040fe200078e0284 */
[----:B------:R2:W-:Y:S03]  /*28c20*/  STL.64 [R1+0x8], R10 ;  /* 0x0000080a01007387 */ /* 0x0005e60000100a00 */
[----:B------:R-:W-:Y:S01]  /*28c30*/  IMAD.WIDE R14, R245, 0x4, R100 ;  /* 0x00000004f50e7825 */ /* 0x000fe200078e0264 */
[----:B------:R2:W-:Y:S01]  /*28c40*/  STL.64 [R1+0x48], R12 ;  /* 0x0000480c01007387 */ /* 0x0005e20000100a00 */
[----:B-1----:R-:W-:-:S05]  /*28c50*/  LOP3.LUT R191, R191, 0x7f, RZ, 0xc0, !PT ;  /* 0x0000007fbfbf7812 */ /* 0x002fca00078ec0ff */
[----:B------:R-:W-:Y:S02]  /*28c60*/  IMAD.SHL.U32 R191, R191, 0x4, RZ ;  /* 0x00000004bfbf7824 */ /* 0x000fe400078e00ff */
[----:B----4-:R-:W-:-:S04]  /*28c70*/  IMAD.WIDE R126, R245, 0x4, R126 ;  /* 0x00000004f57e7825 */ /* 0x010fc800078e027e */
[C---:B------:R-:W-:Y:S01]  /*28c80*/  IMAD.WIDE R134, R245.reuse, 0x4, R30 ;  /* 0x00000004f5867825 */ /* 0x040fe200078e021e */
[----:B------:R1:W-:Y:S03]  /*28c90*/  LDGSTS.E [R7+-0x56600], [R126.64], P0 ;  /* 0xa9a000007e077fae */ /* 0x0003e60008121844 */
[C---:B------:R-:W-:Y:S01]  /*28ca0*/  IMAD.WIDE R150, R245.reuse, 0x4, R44 ;  /* 0x00000004f5967825 */ /* 0x040fe200078e022c */
[----:B------:R4:W-:Y:S04]  /*28cb0*/  LDGSTS.E [R6+-0x55600], [R134.64], P0 ;  /* 0xaaa0000086067fae */ /* 0x0009e80008121844 */
[----:B------:R1:W-:Y:S04]  /*28cc0*/  LDGSTS.E [R0+-0x54600], [R150.64], P0 ;  /* 0xaba0000096007fae */ /* 0x0003e80008121844 */
[----:B------:R-:W4:Y:S01]  /*28cd0*/  LDL.LU.64 R30, [R1+0x400] ;  /* 0x00040000011e7983 */ /* 0x000f220000300a00 */
[----:B--2---:R-:W-:-:S04]  /*28ce0*/  IMAD.WIDE R158, R245, 0x4, R158 ;  /* 0x00000004f59e7825 */ /* 0x004fc800078e029e */
[C---:B------:R-:W-:Y:S01]  /*28cf0*/  IMAD.WIDE R166, R245.reuse, 0x4, R76 ;  /* 0x00000004f5a67825 */ /* 0x040fe200078e024c */
[----:B------:R4:W-:Y:S03]  /*28d00*/  LDGSTS.E [R8+-0x53600], [R158.64], P0 ;  /* 0xaca000009e087fae */ /* 0x0009e60008121844 */
[C---:B------:R-:W-:Y:S01]  /*28d10*/  IMAD.WIDE R182, R245.reuse, 0x4, R62 ;  /* 0x00000004f5b67825 */ /* 0x040fe200078e023e */
[----:B------:R2:W-:Y:S03]  /*28d20*/  LDGSTS.E [R7+-0x52600], [R166.64], P0 ;  /* 0xada00000a6077fae */ /* 0x0005e60008121844 */
[C---:B------:R-:W-:Y:S01]  /*28d30*/  IMAD.WIDE R198, R245.reuse, 0x4, R78 ;  /* 0x00000004f5c67825 */ /* 0x040fe200078e024e */
[----:B------:R1:W-:Y:S04]  /*28d40*/  LDGSTS.E [R6+-0x51600], [R182.64], P0 ;  /* 0xaea00000b6067fae */ /* 0x0003e80008121844 */
[----:B------:R1:W-:Y:S04]  /*28d50*/  LDGSTS.E [R0+-0x50600], [R198.64], P0 ;  /* 0xafa00000c6007fae */ /* 0x0003e80008121844 */
[----:B------:R-:W2:Y:S01]  /*28d60*/  LDL.LU.64 R76, [R1+0x3c0] ;  /* 0x0003c000014c7983 */ /* 0x000ea20000300a00 */
[----:B---3--:R-:W-:-:S05]  /*28d70*/  IMAD.WIDE R214, R245, 0x4, R142 ;  /* 0x00000004f5d67825 */ /* 0x008fca00078e028e */
        /* <DEDUP_REMOVED lines=8> */
[----:B-1----:R-:W-:-:S04]  /*28e00*/  IMAD.WIDE R10, R245, 0x4, R116 ;  /* 0x00000004f50a7825 */ /* 0x002fc800078e0274 */
[C---:B---3--:R-:W-:Y:S01]  /*28e10*/  IMAD.WIDE R12, R245.reuse, 0x4, R84 ;  /* 0x00000004f50c7825 */ /* 0x048fe200078e0254 */
[----:B------:R1:W-:Y:S04]  /*28e20*/  STL.64 [R1+0xc8], R10 ;  /* 0x0000c80a01007387 */ /* 0x0003e80000100a00 */
[----:B------:R1:W-:Y:S04]  /*28e30*/  LDGSTS.E [R8+-0x47600], [R10.64], P0 ;  /* 0xb8a000000a087fae */ /* 0x0003e80008121844 */
[----:B------:R-:W3:Y:S04]  /*28e40*/  LDL.LU.64 R62, [R1+0x380] ;  /* 0x00038000013e7983 */ /* 0x000ee80000300a00 */
[----:B------:R1:W-:Y:S02]  /*28e50*/  STL.64 [R1+0x108], R14 ;  /* 0x0001080e01007387 */ /* 0x0003e40000100a00 */
[----:B-1----:R-:W-:-:S02]  /*28e60*/  IMAD.WIDE R10, R245, 0x4, R68 ;  /* 0x00000004f50a7825 */ /* 0x002fc400078e0244 */
[----:B------:R1:W-:Y:S04]  /*28e70*/  STL.64 [R1+0x2a8], R12 ;  /* 0x0002a80c01007387 */ /* 0x0003e80000100a00 */
[----:B------:R1:W-:Y:S04]  /*28e80*/  LDGSTS.E [R7+-0x46600], [R14.64], P0 ;  /* 0xb9a000000e077fae */ /* 0x0003e80008121844 */
[----:B------:R1:W-:Y:S04]  /*28e90*/  LDGSTS.E [R6+-0x45600], [R12.64], P0 ;  /* 0xbaa000000c067fae */ /* 0x0003e80008121844 */
[----:B------:R-:W3:Y:S01]  /*28ea0*/  LDL.LU.64 R78, [R1+0x340] ;  /* 0x00034000014e7983 */ /* 0x000ee20000300a00 */
[----:B-1----:R-:W-:-:S03]  /*28eb0*/  IMAD.WIDE R14, R245, 0x4, R52 ;  /* 0x00000004f50e7825 */ /* 0x002fc600078e0234 */
[----:B------:R1:W-:Y:S01]  /*28ec0*/  STL.64 [R1+0x2a0], R10 ;  /* 0x0002a00a01007387 */ /* 0x0003e20000100a00 */
[----:B------:R-:W-:-:S03]  /*28ed0*/  IMAD.WIDE R12, R245, 0x4, R36 ;  /* 0x00000004f50c7825 */ /* 0x000fc600078e0224 */
[----:B------:R1:W-:Y:S04]  /*28ee0*/  LDGSTS.E [R0+-0x44600], [R10.64], P0 ;  /* 0xbba000000a007fae */ /* 0x0003e80008121844 */
[----:B------:R-:W3:Y:S04]  /*28ef0*/  LDL.LU.64 R142, [R1+0x300] ;  /* 0x00030000018e7983 */ /* 0x000ee80000300a00 */
[----:B------:R1:W-:Y:S02]  /*28f00*/  STL.64 [R1+0x298], R14 ;  /* 0x0002980e01007387 */ /* 0x0003e40000100a00 */
[----:B-1----:R-:W-:-:S02]  /*28f10*/  IMAD.WIDE R10, R245, 0x4, R20 ;  /* 0x00000004f50a7825 */ /* 0x002fc400078e0214 */
[----:B------:R2:W-:Y:S04]  /*28f20*/  STL.64 [R1+0x288], R12 ;  /* 0x0002880c01007387 */ /* 0x0005e80000100a00 */
[----:B------:R1:W-:Y:S04]  /*28f30*/  LDGSTS.E [R8+-0x43600], [R14.64], P0 ;  /* 0xbca000000e087fae */ /* 0x0003e80008121844 */
[----:B------:R2:W-:Y:S04]  /*28f40*/  STL.64 [R1+0x248], R10 ;  /* 0x0002480a01007387 */ /* 0x0005e80000100a00 */
[----:B------:R-:W3:Y:S01]  /*28f50*/  LDL.LU.64 R44, [R1+0x2c0] ;  /* 0x0002c000012c7983 */ /* 0x000ee20000300a00 */
[----:B-1----:R-:W-:Y:S01]  /*28f60*/  LOP3.LUT R15, R191, 0x60, RZ, 0x3c, !PT ;  /* 0x00000060bf0f7812 */ /* 0x002fe200078e3cff */
[----:B------:R-:W-:-:S02]  /*28f70*/  IMAD.WIDE R2, R245, 0x4, R2 ;  /* 0x00000004f5027825 */ /* 0x000fc400078e0202 */
[----:B------:R-:W3:Y:S04]  /*28f80*/  LDL.LU.64 R190, [R1+0x280] ;  /* 0x0002800001be7983 */ /* 0x000ee80000300a00 */
[----:B------:R-:W3:Y:S04]  /*28f90*/  LDL.LU.64 R74, [R1+0x240] ;  /* 0x00024000014a7983 */ /* 0x000ee80000300a00 */
[----:B------:R1:W-:Y:S04]  /*28fa0*/  STL.64 [R1+0x208], R2 ;  /* 0x0002080201007387 */ /* 0x0003e80000100a00 */
[----:B------:R-:W3:Y:S04]  /*28fb0*/  LDL.LU.64 R90, [R1+0x200] ;  /* 0x00020000015a7983 */ /* 0x000ee80000300a00 */
[----:B------:R-:W3:Y:S04]  /*28fc0*/  LDL.LU.64 R106, [R1+0x1c0] ;  /* 0x0001c000016a7983 */ /* 0x000ee80000300a00 */
[----:B------:R2:W-:Y:S04]  /*28fd0*/  LDGSTS.E [R7+-0x42600], [R12.64], P0 ;  /* 0xbda000000c077fae */ /* 0x0005e80008121844 */
[----:B------:R-:W3:Y:S01]  /*28fe0*/  LDL.LU.64 R122, [R1+0x180] ;  /* 0x00018000017a7983 */ /* 0x000ee20000300a00 */
[----:B------:R-:W-:-:S03]  /*28ff0*/  IMAD.WIDE R24, R245, 0x4, R82 ;  /* 0x00000004f5187825 */ /* 0x000fc600078e0252 */
[----:B------:R1:W-:Y:S04]  /*29000*/  LDGSTS.E [R6+-0x41600], [R10.64], P0 ;  /* 0xbea000000a067fae */ /* 0x0003e80008121844 */
[----:B------:R1:W-:Y:S01]  /*29010*/  LDGSTS.E [R0+-0x40600], [R2.64], P0 ;  /* 0xbfa0000002007fae */ /* 0x0003e20008121844 */
[----:B----4-:R-:W-:-:S03]  /*29020*/  IMAD.WIDE R8, R245, 0x4, R30 ;  /* 0x00000004f5087825 */ /* 0x010fc600078e021e */
[----:B------:R-:W4:Y:S01]  /*29030*/  LDL.LU.64 R30, [R1+0x140] ;  /* 0x00014000011e7983 */ /* 0x000f220000300a00 */
[----:B--2---:R-:W-:-:S03]  /*29040*/  IMAD.WIDE R12, R245, 0x4, R76 ;  /* 0x00000004f50c7825 */ /* 0x004fc600078e024c */
[----:B------:R-:W2:Y:S01]  /*29050*/  LDL.LU.64 R76, [R1+0x100] ;  /* 0x00010000014c7983 */ /* 0x000ea20000300a00 */
[----:B---3--:R-:W-:-:S03]  /*29060*/  IMAD.WIDE R20, R245, 0x4, R62 ;  /* 0x00000004f5147825 */ /* 0x008fc600078e023e */
[----:B------:R-:W3:Y:S01]  /*29070*/  LDL.LU.64 R62, [R1+0xc0] ;  /* 0x0000c000013e7983 */ /* 0x000ee20000300a00 */
[----:B------:R-:W-:-:S03]  /*29080*/  IMAD.WIDE R22, R245, 0x4, R78 ;  /* 0x00000004f5167825 */ /* 0x000fc600078e024e */
[----:B------:R-:W3:Y:S01]  /*29090*/  LDL.LU.64 R78, [R1+0x80] ;  /* 0x00008000014e7983 */ /* 0x000ee20000300a00 */
[----:B------:R-:W-:-:S03]  /*290a0*/  IMAD.WIDE R26, R245, 0x4, R142 ;  /* 0x00000004f51a7825 */ /* 0x000fc600078e028e */
[----:B------:R-:W3:Y:S01]  /*290b0*/  LDL.LU.64 R142, [R1+0x40] ;  /* 0x00004000018e7983 */ /* 0x000ee20000300a00 */
[----:B------:R-:W-:-:S04]  /*290c0*/  IMAD.WIDE R36, R245, 0x4, R44 ;  /* 0x00000004f5247825 */ /* 0x000fc800078e022c */
[C---:B------:R-:W-:Y:S02]  /*290d0*/  IMAD.WIDE R44, R245.reuse, 0x4, R190 ;  /* 0x00000004f52c7825 */ /* 0x040fe400078e02be */
[----:B------:R-:W3:Y:S02]  /*290e0*/  LDL.LU.64 R190, [R1] ;  /* 0x0000000001be7983 */ /* 0x000ee40000300a00 */
[----:B-1----:R-:W-:-:S04]  /*290f0*/  IMAD.WIDE R10, R245, 0x4, R66 ;  /* 0x00000004f50a7825 */ /* 0x002fc800078e0242 */
[----:B------:R-:W-:-:S04]  /*29100*/  IMAD.WIDE R58, R245, 0x4, R90 ;  /* 0x00000004f53a7825 */ /* 0x000fc800078e025a */
[----:B------:R-:W-:-:S04]  /*29110*/  IMAD.WIDE R90, R245, 0x4, R106 ;  /* 0x00000004f55a7825 */ /* 0x000fc800078e026a */
[----:B------:R-:W-:-:S04]  /*29120*/  IMAD.WIDE R100, R245, 0x4, R122 ;  /* 0x00000004f5647825 */ /* 0x000fc800078e027a */
[C---:B----4-:R-:W-:Y:S02]  /*29130*/  IMAD.WIDE R106, R245.reuse, 0x4, R30 ;  /* 0x00000004f56a7825 */ /* 0x050fe400078e021e */
[----:B------:R-:W4:Y:S02]  /*29140*/  LDL.LU.64 R30, [R1+0x3f8] ;  /* 0x0003f800011e7983 */ /* 0x000f240000300a00 */
[----:B--2---:R-:W-:-:S04]  /*29150*/  IMAD.WIDE R116, R245, 0x4, R76 ;  /* 0x00000004f5747825 */ /* 0x004fc800078e024c */
[----:B---3--:R-:W-:-:S04]  /*29160*/  IMAD.WIDE R122, R245, 0x4, R62 ;  /* 0x00000004f57a7825 */ /* 0x008fc800078e023e */
[----:B------:R-:W-:-:S04]  /*29170*/  IMAD.WIDE R132, R245, 0x4, R78 ;  /* 0x00000004f5847825 */ /* 0x000fc800078e024e */
[----:B------:R-:W-:Y:S02]  /*29180*/  IMAD.WIDE R148, R245, 0x4, R190 ;  /* 0x00000004f5947825 */ /* 0x000fe400078e02be */
[----:B------:R-:W2:Y:S04]  /*29190*/  LDL.LU.64 R190, [R1+0x3b8] ;  /* 0x0003b80001be7983 */ /* 0x000ea80000300a00 */
[----:B------:R-:W3:Y:S04]  /*291a0*/  LDL.LU.64 R76, [R1+0x378] ;  /* 0x00037800014c7983 */ /* 0x000ee80000300a00 */
[----:B------:R1:W-:Y:S04]  /*291b0*/  STL.64 [R1], R24 ;  /* 0x0000001801007387 */ /* 0x0003e80000100a00 */
[----:B------:R-:W3:Y:S04]  /*291c0*/  LDL.LU.64 R62, [R1+0x338] ;  /* 0x00033800013e7983 */ /* 0x000ee80000300a00 */
[----:B------:R1:W-:Y:S04]  /*291d0*/  STL.64 [R1+0x40], R10 ;  /* 0x0000400a01007387 */ /* 0x0003e80000100a00 */
[----:B------:R-:W3:Y:S01]  /*291e0*/  LDL.LU.64 R78, [R1+0x2f8] ;  /* 0x0002f800014e7983 */ /* 0x000ee20000300a00 */
[----:B------:R-:W-:-:S02]  /*291f0*/  IADD3 R6, R15, 0x100000, RZ ;  /* 0x001000000f067810 */ /* 0x000fc40007ffe0ff */
[C---:B------:R-:W-:Y:S02]  /*29200*/  IADD3 R3, R15.reuse, 0x100000, RZ ;  /* 0x001000000f037810 */ /* 0x040fe40007ffe0ff */
[C---:B------:R-:W-:Y:S01]  /*29210*/  IADD3 R2, R15.reuse, 0x100000, RZ ;  /* 0x001000000f027810 */ /* 0x040fe20007ffe0ff */
[----:B------:R1:W-:Y:S01]  /*29220*/  LDGSTS.E [R6+-0x5f400], [R8.64], P0 ;  /* 0xa0c0000008067fae */ /* 0x0003e20008121844 */
[----:B------:R-:W-:Y:S01]  /*29230*/  IADD3 R0, R15, 0x100000, RZ ;  /* 0x001000000f007810 */ /* 0x000fe20007ffe0ff */
[C---:B------:R-:W-:Y:S02]  /*29240*/  IMAD.WIDE R52, R245.reuse, 0x4, R74 ;  /* 0x00000004f5347825 */ /* 0x040fe400078e024a */
[----:B------:R3:W-:Y:S04]  /*29250*/  LDGSTS.E [R3+-0x5e400], [R12.64], P0 ;  /* 0xa1c000000c037fae */ /* 0x0007e80008121844 */
[----:B------:R3:W-:Y:S04]  /*29260*/  LDGSTS.E [R2+-0x5d400], [R20.64], P0 ;  /* 0xa2c0000014027fae */ /* 0x0007e80008121844 */
[----:B------:R1:W-:Y:S04]  /*29270*/  LDGSTS.E [R0+-0x5c400], [R22.64], P0 ;  /* 0xa3c0000016007fae */ /* 0x0003e80008121844 */
[----:B------:R1:W-:Y:S04]  /*29280*/  LDGSTS.E [R6+-0x5b400], [R26.64], P0 ;  /* 0xa4c000001a067fae */ /* 0x0003e80008121844 */
[----:B------:R3:W-:Y:S04]  /*29290*/  LDGSTS.E [R3+-0x5a400], [R36.64], P0 ;  /* 0xa5c0000024037fae */ /* 0x0007e80008121844 */
[----:B------:R3:W-:Y:S01]  /*292a0*/  LDGSTS.E [R2+-0x59400], [R44.64], P0 ;  /* 0xa6c000002c027fae */ /* 0x0007e20008121844 */
[----:B------:R-:W-:-:S03]  /*292b0*/  IMAD.WIDE R142, R245, 0x4, R142 ;  /* 0x00000004f58e7825 */ /* 0x000fc600078e028e */
[----:B------:R1:W-:Y:S04]  /*292c0*/  LDGSTS.E [R0+-0x58400], [R52.64], P0 ;  /* 0xa7c0000034007fae */ /* 0x0003e80008121844 */
[----:B------:R1:W-:Y:S01]  /*292d0*/  LDGSTS.E [R6+-0x57400], [R58.64], P0 ;  /* 0xa8c000003a067fae */ /* 0x0003e20008121844 */
[----:B------:R-:W-:-:S03]  /*292e0*/  IMAD.WIDE R226, R245, 0x4, R226 ;  /* 0x00000004f5e27825 */ /* 0x000fc600078e02e2 */
        /* <DEDUP_REMOVED lines=24> */
[----:B------:R1:W-:Y:S04]  /*29470*/  LDGSTS.E [R6+-0x47400], [R114.64], P0 ;  /* 0xb8c0000072067fae */ /* 0x0003e80008121844 */
[----:B------:R3:W-:Y:S04]  /*29480*/  LDGSTS.E [R3+-0x46400], [R98.64], P0 ;  /* 0xb9c0000062037fae */ /* 0x0007e80008121844 */
[----:B------:R1:W-:Y:S04]  /*29490*/  LDGSTS.E [R2+-0x45400], [R24.64], P0 ;  /* 0xbac0000018027fae */ /* 0x0003e80008121844 */
[----:B------:R4:W-:Y:S01]  /*294a0*/  LDGSTS.E [R0+-0x44400], [R10.64], P0 ;  /* 0xbbc000000a007fae */ /* 0x0009e20008121844 */
[----:B------:R-:W-:-:S03]  /*294b0*/  LOP3.LUT R244, R244, 0x70, RZ, 0x3c, !PT ;  /* 0x00000070f4f47812 */ /* 0x000fc600078e3cff */
[----:B------:R4:W-:Y:S01]  /*294c0*/  STL.64 [R1+0x148], R40 ;  /* 0x0001482801007387 */ /* 0x0009e20000100a00 */
[----:B-1----:R-:W-:-:S03]  /*294d0*/  IMAD.WIDE R24, R245, 0x4, R34 ;  /* 0x00000004f5187825 */ /* 0x002fc600078e0222 */
[----:B------:R1:W-:Y:S01]  /*294e0*/  LDGSTS.E [R6+-0x43400], [R40.64], P0 ;  /* 0xbcc0000028067fae */ /* 0x0003e20008121844 */
[----:B----4-:R-:W-:-:S03]  /*294f0*/  IMAD.WIDE R10, R245, 0x4, R18 ;  /* 0x00000004f50a7825 */ /* 0x010fc600078e0212 */
[----:B------:R-:W-:Y:S04]  /*29500*/  STL.64 [R1+0x140], R24 ;  /* 0x0001401801007387 */ /* 0x000fe80000100a00 */
[----:B------:R-:W-:Y:S01]  /*29510*/  STL.64 [R1+0x100], R10 ;  /* 0x0001000a01007387 */ /* 0x000fe20000100a00 */
[----:B-1----:R-:W-:-:S03]  /*29520*/  IMAD.WIDE R6, R245, 0x4, R4 ;  /* 0x00000004f5067825 */ /* 0x002fc600078e0204 */
[----:B------:R-:W4:Y:S01]  /*29530*/  LDL.LU.64 R86, [R1+0x2b8] ;  /* 0x0002b80001567983 */ /* 0x000f220000300a00 */
[----:B------:R-:W-:-:S03]  /*29540*/  IADD3 R4, R244, 0x100000, RZ ;  /* 0x00100000f4047810 */ /* 0x000fc60007ffe0ff */
[----:B------:R-:W4:Y:S01]  /*29550*/  LDL.LU.64 R14, [R1+0x278] ;  /* 0x00027800010e7983 */ /* 0x000f220000300a00 */
[----:B------:R-:W-:-:S03]  /*29560*/  IMAD.WIDE R162, R245, 0x4, R30 ;  /* 0x00000004f5a27825 */ /* 0x000fc600078e021e */
[----:B------:R3:W-:Y:S04]  /*29570*/  LDGSTS.E [R3+-0x42400], [R24.64], P0 ;  /* 0xbdc0000018037fae */ /* 0x0007e80008121844 */
[----:B------:R-:W4:Y:S04]  /*29580*/  LDL.LU.64 R42, [R1+0x238] ;  /* 0x00023800012a7983 */ /* 0x000f280000300a00 */
[----:B------:R3:W-:Y:S04]  /*29590*/  LDGSTS.E [R2+-0x41400], [R10.64], P0 ;  /* 0xbec000000a027fae */ /* 0x0007e80008121844 */
[----:B------:R1:W-:Y:S04]  /*295a0*/  STL.64 [R1+0xc0], R6 ;  /* 0x0000c00601007387 */ /* 0x0003e80000100a00 */
[----:B------:R1:W-:Y:S04]  /*295b0*/  LDGSTS.E [R0+-0x40400], [R6.64], P0 ;  /* 0xbfc0000006007fae */ /* 0x0003e80008121844 */
[----:B------:R-:W4:Y:S04]  /*295c0*/  LDL.LU.64 R40, [R1+0x1f8] ;  /* 0x0001f80001287983 */ /* 0x000f280000300a00 */
[----:B------:R-:W4:Y:S01]  /*295d0*/  LDL.LU.64 R30, [R1+0x1b8] ;  /* 0x0001b800011e7983 */ /* 0x000f220000300a00 */
[----:B-1----:R-:W-:-:S03]  /*295e0*/  IADD3 R7, R244, 0x100000, RZ ;  /* 0x00100000f4077810 */ /* 0x002fc60007ffe0ff */
[----:B------:R-:W4:Y:S01]  /*295f0*/  LDL.LU.64 R56, [R1+0x178] ;  /* 0x0001780001387983 */ /* 0x000f220000300a00 */
[----:B------:R-:W-:-:S03]  /*29600*/  IADD3 R6, R244, 0x100000, RZ ;  /* 0x00100000f4067810 */ /* 0x000fc60007ffe0ff */
[----:B------:R-:W4:Y:S04]  /*29610*/  LDL.LU.64 R72, [R1+0x138] ;  /* 0x0001380001487983 */ /* 0x000f280000300a00 */
[----:B------:R1:W-:Y:S04]  /*29620*/  LDGSTS.E [R4+-0x5f200], [R162.64], P0 ;  /* 0xa0e00000a2047fae */ /* 0x0003e80008121844 */
[----:B------:R-:W4:Y:S01]  /*29630*/  LDL.LU.64 R74, [R1+0xf8] ;  /* 0x0000f800014a7983 */ /* 0x000f220000300a00 */
[----:B--2---:R-:W-:-:S04]  /*29640*/  IMAD.WIDE R190, R245, 0x4, R190 ;  /* 0x00000004f5be7825 */ /* 0x004fc800078e02be */
[C---:B---3--:R-:W-:Y:S01]  /*29650*/  IMAD.WIDE R2, R245.reuse, 0x4, R76 ;  /* 0x00000004f5027825 */ /* 0x048fe200078e024c */
[----:B------:R2:W-:Y:S04]  /*29660*/  LDGSTS.E [R7+-0x5e200], [R190.64], P0 ;  /* 0xa1e00000be077fae */ /* 0x0005e80008121844 */
[----:B------:R2:W-:Y:S01]  /*29670*/  LDGSTS.E [R6+-0x5d200], [R2.64], P0 ;  /* 0xa2e0000002067fae */ /* 0x0005e20008121844 */
[----:B-1----:R-:W-:-:S03]  /*29680*/  IMAD.WIDE R4, R245, 0x4, R62 ;  /* 0x00000004f5047825 */ /* 0x002fc600078e023e */
[----:B------:R-:W3:Y:S04]  /*29690*/  LDL.LU.64 R62, [R1+0xb8] ;  /* 0x0000b800013e7983 */ /* 0x000ee80000300a00 */
[----:B------:R-:W3:Y:S01]  /*296a0*/  LDL.LU.64 R76, [R1+0x78] ;  /* 0x00007800014c7983 */ /* 0x000ee20000300a00 */
[----:B--2---:R-:W-:-:S03]  /*296b0*/  IMAD.WIDE R6, R245, 0x4, R78 ;  /* 0x00000004f5067825 */ /* 0x004fc600078e024e */
[----:B------:R-:W2:Y:S04]  /*296c0*/  LDL.LU.64 R78, [R1+0x38] ;  /* 0x00003800014e7983 */ /* 0x000ea80000300a00 */
[----:B------:R1:W-:Y:S04]  /*296d0*/  STL [R1+0x16b0], RZ ;  /* 0x0016b0ff01007387 */ /* 0x0003e80000100800 */
        /* <DEDUP_REMOVED lines=965> */
[----:B------:R1:W-:Y:S01]  /*2d330*/  STL [R1+0x368], RZ ;  /* 0x000368ff01007387 */ /* 0x0003e20000100800 */
[----:B------:R-:W-:-:S03]  /*2d340*/  IADD3 R0, R244, 0x100000, RZ ;  /* 0x00100000f4007810 */ /* 0x000fc60007ffe0ff */
[----:B------:R1:W-:Y:S01]  /*2d350*/  STL [R1+0x36c], RZ ;  /* 0x00036cff01007387 */ /* 0x0003e20000100800 */
[----:B------:R-:W-:-:S03]  /*2d360*/  IADD3 R18, R244, 0x100000, RZ ;  /* 0x00100000f4127810 */ /* 0x000fc60007ffe0ff */
[----:B------:R1:W-:Y:S01]  /*2d370*/  STL [R1+0x2f0], RZ ;  /* 0x0002f0ff01007387 */ /* 0x0003e20000100800 */
[----:B------:R-:W-:-:S03]  /*2d380*/  IADD3 R25, R244, 0x100000, RZ ;  /* 0x00100000f4197810 */ /* 0x000fc60007ffe0ff */
[----:B------:R1:W-:Y:S01]  /*2d390*/  STL [R1+0x2f4], RZ ;  /* 0x0002f4ff01007387 */ /* 0x0003e20000100800 */
[----:B----4-:R-:W-:-:S03]  /*2d3a0*/  IMAD.WIDE R10, R245, 0x4, R86 ;  /* 0x00000004f50a7825 */ /* 0x010fc600078e0256 */
[----:B------:R1:W-:Y:S01]  /*2d3b0*/  STL [R1+0x2f8], RZ ;  /* 0x0002f8ff01007387 */ /* 0x0003e20000100800 */
[----:B------:R-:W-:Y:S01]  /*2d3c0*/  IADD3 R24, R244, 0x100000, RZ ;  /* 0x00100000f4187810 */ /* 0x000fe20007ffe0ff */
[C---:B------:R-:W-:Y:S02]  /*2d3d0*/  IMAD.WIDE R14, R245.reuse, 0x4, R14 ;  /* 0x00000004f50e7825 */ /* 0x040fe400078e020e */
[----:B------:R1:W-:Y:S04]  /*2d3e0*/  STL [R1+0x2fc], RZ ;  /* 0x0002fcff01007387 */ /* 0x0003e80000100800 */
[----:B------:R1:W-:Y:S04]  /*2d3f0*/  STL [R1+0x2d0], RZ ;  /* 0x0002d0ff01007387 */ /* 0x0003e80000100800 */
[----:B------:R1:W-:Y:S04]  /*2d400*/  STL [R1+0x2d4], RZ ;  /* 0x0002d4ff01007387 */ /* 0x0003e80000100800 */
[----:B------:R1:W-:Y:S04]  /*2d410*/  STL [R1+0x2d8], RZ ;  /* 0x0002d8ff01007387 */ /* 0x0003e80000100800 */
[----:B------:R1:W-:Y:S04]  /*2d420*/  LDGSTS.E [R0+-0x5c200], [R4.64], P0 ;  /* 0xa3e0000004007fae */ /* 0x0003e80008121844 */
[----:B------:R1:W-:Y:S04]  /*2d430*/  STL [R1+0x2dc], RZ ;  /* 0x0002dcff01007387 */ /* 0x0003e80000100800 */
[----:B------:R4:W-:Y:S04]  /*2d440*/  LDGSTS.E [R18+-0x5b200], [R6.64], P0 ;  /* 0xa4e0000006127fae */ /* 0x0009e80008121844 */
[----:B------:R1:W-:Y:S01]  /*2d450*/  STL [R1+0x1c0], RZ ;  /* 0x0001c0ff01007387 */ /* 0x0003e20000100800 */
[----:B------:R-:W-:-:S03]  /*2d460*/  IMAD.WIDE R30, R245, 0x4, R30 ;  /* 0x00000004f51e7825 */ /* 0x000fc600078e021e */
[----:B------:R1:W-:Y:S04]  /*2d470*/  LDGSTS.E [R25+-0x5a200], [R10.64], P0 ;  /* 0xa5e000000a197fae */ /* 0x0003e80008121844 */
[----:B------:R1:W-:Y:S01]  /*2d480*/  STL [R1+0x1c4], RZ ;  /* 0x0001c4ff01007387 */ /* 0x0003e20000100800 */
[C---:B----4-:R-:W-:Y:S01]  /*2d490*/  IMAD.WIDE R18, R245.reuse, 0x4, R42 ;  /* 0x00000004f5127825 */ /* 0x050fe200078e022a */
[----:B------:R-:W-:Y:S02]  /*2d4a0*/  IADD3 R42, R244, 0x100000, RZ ;  /* 0x00100000f42a7810 */ /* 0x000fe40007ffe0ff */
[----:B------:R1:W-:Y:S01]  /*2d4b0*/  LDGSTS.E [R24+-0x59200], [R14.64], P0 ;  /* 0xa6e000000e187fae */ /* 0x0003e20008121844 */
[----:B------:R-:W-:-:S03]  /*2d4c0*/  IMAD.WIDE R34, R245, 0x4, R56 ;  /* 0x00000004f5227825 */ /* 0x000fc600078e0238 */
[----:B------:R4:W-:Y:S01]  /*2d4d0*/  STL [R1+0x1c8], RZ ;  /* 0x0001c8ff01007387 */ /* 0x0009e20000100800 */
[----:B------:R-:W-:-:S03]  /*2d4e0*/  IMAD.WIDE R50, R245, 0x4, R72 ;  /* 0x00000004f5327825 */ /* 0x000fc600078e0248 */
[----:B------:R4:W-:Y:S01]  /*2d4f0*/  STL [R1+0x1cc], RZ ;  /* 0x0001ccff01007387 */ /* 0x0009e20000100800 */
[C---:B-1----:R-:W-:Y:S01]  /*2d500*/  IMAD.WIDE R24, R245.reuse, 0x4, R40 ;  /* 0x00000004f5187825 */ /* 0x042fe200078e0228 */
[C---:B------:R-:W-:Y:S02]  /*2d510*/  IADD3 R41, R244.reuse, 0x100000, RZ ;  /* 0x00100000f4297810 */ /* 0x040fe40007ffe0ff */
[----:B------:R4:W-:Y:S01]  /*2d520*/  STL [R1+0x180], RZ ;  /* 0x000180ff01007387 */ /* 0x0009e20000100800 */
[----:B------:R-:W-:Y:S01]  /*2d530*/  IADD3 R40, R244, 0x100000, RZ ;  /* 0x00100000f4287810 */ /* 0x000fe20007ffe0ff */
[C---:B------:R-:W-:Y:S02]  /*2d540*/  IMAD.WIDE R56, R245.reuse, 0x4, R74 ;  /* 0x00000004f5387825 */ /* 0x040fe400078e024a */
[----:B------:R4:W-:Y:S02]  /*2d550*/  STL [R1+0x184], RZ ;  /* 0x000184ff01007387 */ /* 0x0009e40000100800 */
[----:B---3--:R-:W-:-:S02]  /*2d560*/  IMAD.WIDE R62, R245, 0x4, R62 ;  /* 0x00000004f53e7825 */ /* 0x008fc400078e023e */
[----:B------:R4:W-:Y:S02]  /*2d570*/  STL [R1+0x188], RZ ;  /* 0x000188ff01007387 */ /* 0x0009e40000100800 */
[C---:B------:R-:W-:Y:S02]  /*2d580*/  IMAD.WIDE R66, R245.reuse, 0x4, R76 ;  /* 0x00000004f5427825 */ /* 0x040fe400078e024c */
[----:B------:R4:W-:Y:S04]  /*2d590*/  LDGSTS.E [R0+-0x58200], [R18.64], P0 ;  /* 0xa7e0000012007fae */ /* 0x0009e80008121844 */
[----:B------:R4:W-:Y:S01]  /*2d5a0*/  STL [R1+0x18c], RZ ;  /* 0x00018cff01007387 */ /* 0x0009e20000100800 */
[----:B--2---:R-:W-:-:S03]  /*2d5b0*/  IMAD.WIDE R82, R245, 0x4, R78 ;  /* 0x00000004f5527825 */ /* 0x004fc600078e024e */
[----:B------:R1:W-:Y:S01]  /*2d5c0*/  LDGSTS.E [R42+-0x57200], [R24.64], P0 ;  /* 0xa8e00000182a7fae */ /* 0x0003e20008121844 */
[----:B------:R-:W-:-:S03]  /*2d5d0*/  IMAD.WIDE R240, R245, 0x4, R240 ;  /* 0x00000004f5f07825 */ /* 0x000fc600078e02f0 */
[----:B------:R4:W-:Y:S01]  /*2d5e0*/  STL [R1+0x170], RZ ;  /* 0x000170ff01007387 */ /* 0x0009e20000100800 */
[----:B------:R-:W-:-:S03]  /*2d5f0*/  IMAD.WIDE R224, R245, 0x4, R224 ;  /* 0x00000004f5e07825 */ /* 0x000fc600078e02e0 */
[----:B------:R2:W-:Y:S04]  /*2d600*/  LDGSTS.E [R41+-0x56200], [R30.64], P0 ;  /* 0xa9e000001e297fae */ /* 0x0005e80008121844 */
        /* <DEDUP_REMOVED lines=35> */
[----:B------:R2:W-:Y:S01]  /*2d840*/  LDGSTS.E [R41+-0x4a200], [R160.64], P0 ;  /* 0xb5e00000a0297fae */ /* 0x0005e20008121844 */
[----:B------:R-:W-:-:S03]  /*2d850*/  MOV R244, c[0x0][0x180] ;  /* 0x0000600000f47a02 */ /* 0x000fc60000000f00 */
[----:B------:R4:W-:Y:S01]  /*2d860*/  STL [R1+0x84], RZ ;  /* 0x000084ff01007387 */ /* 0x0009e20000100800 */
[----:B------:R-:W-:-:S03]  /*2d870*/  IMAD.WIDE R16, R245, 0x4, R16 ;  /* 0x00000004f5107825 */ /* 0x000fc600078e0210 */
[----:B------:R2:W-:Y:S04]  /*2d880*/  LDGSTS.E [R40+-0x49200], [R144.64], P0 ;  /* 0xb6e0000090287fae */ /* 0x0005e80008121844 */
[----:B------:R4:W-:Y:S01]  /*2d890*/  STL [R1+0x88], RZ ;  /* 0x000088ff01007387 */ /* 0x0009e20000100800 */
[----:B------:R-:W-:-:S03]  /*2d8a0*/  IMAD.WIDE R242, R245, 0x4, R242 ;  /* 0x00000004f5f27825 */ /* 0x000fc600078e02f2 */
[----:B------:R4:W-:Y:S04]  /*2d8b0*/  LDGSTS.E [R0+-0x48200], [R128.64], P0 ;  /* 0xb7e0000080007fae */ /* 0x0009e80008121844 */
[----:B------:R4:W-:Y:S04]  /*2d8c0*/  STL [R1+0x8c], RZ ;  /* 0x00008cff01007387 */ /* 0x0009e80000100800 */
[----:B------:R1:W-:Y:S04]  /*2d8d0*/  LDGSTS.E [R42+-0x47200], [R112.64], P0 ;  /* 0xb8e00000702a7fae */ /* 0x0003e80008121844 */
[----:B------:R4:W-:Y:S01]  /*2d8e0*/  STL [R1+0x60], RZ ;  /* 0x000060ff01007387 */ /* 0x0009e20000100800 */
[----:B------:R-:W-:-:S03]  /*2d8f0*/  IADD3 R244, R244, 0x7f, RZ ;  /* 0x0000007ff4f47810 */ /* 0x000fc60007ffe0ff */
[----:B------:R2:W-:Y:S04]  /*2d900*/  LDGSTS.E [R41+-0x46200], [R96.64], P0 ;  /* 0xb9e0000060297fae */ /* 0x0005e80008121844 */
[----:B------:R4:W-:Y:S04]  /*2d910*/  STL [R1+0x64], RZ ;  /* 0x000064ff01007387 */ /* 0x0009e80000100800 */
[----:B------:R2:W-:Y:S04]  /*2d920*/  LDGSTS.E [R40+-0x45200], [R80.64], P0 ;  /* 0xbae0000050287fae */ /* 0x0005e80008121844 */
[----:B------:R4:W-:Y:S04]  /*2d930*/  STL [R1+0x68], RZ ;  /* 0x000068ff01007387 */ /* 0x0009e80000100800 */
[----:B------:R4:W-:Y:S04]  /*2d940*/  LDGSTS.E [R0+-0x44200], [R64.64], P0 ;  /* 0xbbe0000040007fae */ /* 0x0009e80008121844 */
[----:B------:R4:W-:Y:S04]  /*2d950*/  STL [R1+0x6c], RZ ;  /* 0x00006cff01007387 */ /* 0x0009e80000100800 */
[----:B------:R1:W-:Y:S04]  /*2d960*/  LDGSTS.E [R42+-0x43200], [R48.64], P0 ;  /* 0xbce00000302a7fae */ /* 0x0003e80008121844 */
[----:B------:R2:W-:Y:S04]  /*2d970*/  LDGSTS.E [R41+-0x42200], [R32.64], P0 ;  /* 0xbde0000020297fae */ /* 0x0005e80008121844 */
[----:B------:R2:W-:Y:S04]  /*2d980*/  LDGSTS.E [R40+-0x41200], [R16.64], P0 ;  /* 0xbee0000010287fae */ /* 0x0005e80008121844 */
[----:B------:R4:W-:Y:S01]  /*2d990*/  LDGSTS.E [R0+-0x40200], [R242.64], P0 ;  /* 0xbfe00000f2007fae */ /* 0x0009e20008121844 */
[----:B------:R-:W-:-:S02]  /*2d9a0*/  ISETP.GE.AND P0, PT, R244, 0x80, PT ;  /* 0x00000080f400780c */ /* 0x000fc40003f06270 */
[----:B------:R-:W-:Y:S01]  /*2d9b0*/  MOV R252, c[0x0][0x188] ;  /* 0x0000620000fc7a02 */ /* 0x000fe20000000f00 */
[----:B------:R-:W0:Y:S01]  /*2d9c0*/  LDGDEPBAR ;  /* 0x00000000000079af */ /* 0x000e220000000000 */
[----:B-1----:R-:W-:Y:S01]  /*2d9d0*/  CS2R R42, SRZ ;  /* 0x00000000002a7805 */ /* 0x002fe2000001ff00 */
[----:B------:R-:W-:Y:S01]  /*2d9e0*/  CS2R R68, SRZ ;  /* 0x0000000000447805 */ /* 0x000fe2000001ff00 */
[----:B------:R-:W-:Y:S01]  /*2d9f0*/  CS2R R70, SRZ ;  /* 0x0000000000467805 */ /* 0x000fe2000001ff00 */
[----:B------:R-:W-:Y:S01]  /*2da00*/  IMAD.SHL.U32 R252, R252, 0x80, RZ ;  /* 0x00000080fcfc7824 */ /* 0x000fe200078e00ff */
[----:B--2---:R-:W-:Y:S01]  /*2da10*/  CS2R R40, SRZ ;  /* 0x0000000000287805 */ /* 0x004fe2000001ff00 */
[----:B------:R-:W-:Y:S01]  /*2da20*/  CS2R R72, SRZ ;  /* 0x0000000000487805 */ /* 0x000fe2000001ff00 */
[----:B------:R-:W-:Y:S01]  /*2da30*/  CS2R R74, SRZ ;  /* 0x00000000004a7805 */ /* 0x000fe2000001ff00 */
[----:B------:R-:W-:Y:S01]  /*2da40*/  CS2R R76, SRZ ;  /* 0x00000000004c7805 */ /* 0x000fe2000001ff00 */
[----:B------:R-:W-:Y:S01]  /*2da50*/  CS2R R78, SRZ ;  /* 0x00000000004e7805 */ /* 0x000fe2000001ff00 */
[----:B------:R-:W-:Y:S01]  /*2da60*/  CS2R R84, SRZ ;  /* 0x0000000000547805 */ /* 0x000fe2000001ff00 */
[----:B------:R-:W-:Y:S01]  /*2da70*/  CS2R R86, SRZ ;  /* 0x0000000000567805 */ /* 0x000fe2000001ff00 */
[----:B------:R-:W-:Y:S05]  /*2da80*/  @!P0 BRA `(.L_x_0) ;  /* 0x0009260000008947 */ /* 0x000fea0003800000 */
[----:B----4-:R-:W2:Y:S04]  /*2da90*/  LDL.LU.64 R68, [R1+0x1fb0] ;  /* 0x001fb00001447983 */ /* 0x010ea80000300a00 */
[----:B------:R-:W3:Y:S04]  /*2daa0*/  LDL.LU.64 R84, [R1+0x1fb8] ;  /* 0x001fb80001547983 */ /* 0x000ee80000300a00 */
[----:B------:R-:W4:Y:S04]  /*2dab0*/  LDL.LU.64 R70, [R1+0x1fc0] ;  /* 0x001fc00001467983 */ /* 0x000f280000300a00 */
[----:B------:R-:W3:Y:S04]  /*2dac0*/  LDL.LU.64 R72, [R1+0x1fc8] ;  /* 0x001fc80001487983 */ /* 0x000ee80000300a00 */
[----:B------:R-:W3:Y:S04]  /*2dad0*/  LDL.LU.64 R86, [R1+0x1968] ;  /* 0x0019680001567983 */ /* 0x000ee80000300a00 */
[----:B------:R-:W3:Y:S04]  /*2dae0*/  LDL.LU.64 R40, [R1+0x1958] ;  /* 0x0019580001287983 */ /* 0x000ee80000300a00 */
[----:B------:R-:W4:Y:S04]  /*2daf0*/  LDL.LU.64 R42, [R1+0x1950] ;  /* 0x00195000012a7983 */ /* 0x000f280000300a00 */
[----:B------:R-:W4:Y:S04]  /*2db00*/  LDL.LU.64 R74, [R1+0x17c8] ;  /* 0x0017c800014a7983 */ /* 0x000f280000300a00 */
[----:B------:R-:W4:Y:S04]  /*2db10*/  LDL.LU.64 R76, [R1+0x17c0] ;  /* 0x0017c000014c7983 */ /* 0x000f280000300a00 */
[----:B------:R-:W4:Y:S04]  /*2db20*/  LDL.LU.64 R78, [R1+0x17b8] ;  /* 0x0017b800014e7983 */ /* 0x000f280000300a00 */
[----:B------:R1:W-:Y:S04]  /*2db30*/  STL.64 [R1+0x3608], R32 ;  /* 0x0036082001007387 */ /* 0x0003e80000100a00 */
[----:B-1----:R-:W4:Y:S04]  /*2db40*/  LDL.LU.64 R32, [R1+0x1960] ;  /* 0x0019600001207983 */ /* 0x002f280000300a00 */
[----:B------:R-:W-:Y:S04]  /*2db50*/  STL.64 [R1+0x3600], R16 ;  /* 0x0036001001007387 */ /* 0x000fe80000100a00 */
[----:B------:R-:W-:Y:S04]  /*2db60*/  STL.64 [R1+0x35f8], R242 ;  /* 0x0035f8f201007387 */ /* 0x000fe80000100a00 */
[----:B--2---:R1:W-:Y:S01]  /*2db70*/  STL [R1+0x2f78], R68 ;  /* 0x002f784401007387 */ /* 0x0043e20000100800 */
[----:B------:R-:W-:-:S03]  /*2db80*/  IMAD.MOV.U32 R0, RZ, RZ, R69 ;  /* 0x000000ffff007224 */ /* 0x000fc600078e0045 */
[----:B-1----:R-:W2:Y:S04]  /*2db90*/  LDL.LU.64 R68, [R1+0x17b0] ;  /* 0x0017b00001447983 */ /* 0x002ea80000300a00 */
[----:B------:R1:W-:Y:S04]  /*2dba0*/  STL [R1+0x2f74], R0 ;  /* 0x002f740001007387 */ /* 0x0003e80000100800 */
[----:B---3--:R3:W-:Y:S01]  /*2dbb0*/  STL [R1+0x2f80], R84 ;  /* 0x002f805401007387 */ /* 0x0087e20000100800 */
[----:B-1----:R-:W-:-:S03]  /*2dbc0*/  IMAD.MOV.U32 R0, RZ, RZ, R85 ;  /* 0x000000ffff007224 */ /* 0x002fc600078e0055 */
[----:B---3--:R-:W3:Y:S04]  /*2dbd0*/  LDL.LU.64 R84, [R1+0xe58] ;  /* 0x000e580001547983 */ /* 0x008ee80000300a00 */
[----:B------:R1:W-:Y:S04]  /*2dbe0*/  STL [R1+0x2f7c], R0 ;  /* 0x002f7c0001007387 */ /* 0x0003e80000100800 */
[----:B----4-:R4:W-:Y:S01]  /*2dbf0*/  STL [R1+0x2f88], R70 ;  /* 0x002f884601007387 */ /* 0x0109e20000100800 */
[----:B-1----:R-:W-:-:S03]  /*2dc00*/  IMAD.MOV.U32 R0, RZ, RZ, R71 ;  /* 0x000000ffff007224 */ /* 0x002fc600078e0047 */
[----:B----4-:R-:W4:Y:S04]  /*2dc10*/  LDL.LU.64 R70, [R1+0xe50] ;  /* 0x000e500001467983 */ /* 0x010f280000300a00 */
[----:B------:R1:W-:Y:S04]  /*2dc20*/  STL [R1+0x2f84], R0 ;  /* 0x002f840001007387 */ /* 0x0003e80000100800 */
[----:B------:R1:W-:Y:S02]  /*2dc30*/  STL [R1+0x2f90], R72 ;  /* 0x002f904801007387 */ /* 0x0003e40000100800 */
[----:B-1----:R-:W-:-:S02]  /*2dc40*/  MOV R0, R73 ;  /* 0x0000004900007202 */ /* 0x002fc40000000f00 */
[----:B------:R-:W4:Y:S04]  /*2dc50*/  LDL.LU.64 R72, [R1+0xe48] ;  /* 0x000e480001487983 */ /* 0x000f280000300a00 */
[----:B------:R1:W-:Y:S04]  /*2dc60*/  STL [R1+0x2f8c], R0 ;  /* 0x002f8c0001007387 */ /* 0x0003e80000100800 */
[----:B------:R1:W-:Y:S02]  /*2dc70*/  STL [R1+0x2f94], R86 ;  /* 0x002f945601007387 */ /* 0x0003e40000100800 */
[----:B-1----:R-:W-:-:S02]  /*2dc80*/  IMAD.MOV.U32 R0, RZ, RZ, R87 ;  /* 0x000000ffff007224 */ /* 0x002fc400078e0057 */
        /* <DEDUP_REMOVED lines=26> */
[----:B--2---:R2:W-:Y:S01]  /*2de30*/  STL [R1+0x2f40], R68 ;  /* 0x002f404401007387 */ /* 0x0045e20000100800 */
[----:B-1----:R-:W-:-:S03]  /*2de40*/  IMAD.MOV.U32 R0, RZ, RZ, R69 ;  /* 0x000000ffff007224 */ /* 0x002fc600078e0045 */
[----:B--2---:R-:W2:Y:S04]  /*2de50*/  LDL.LU.64 R68, [R1+0x1938] ;  /* 0x0019380001447983 */ /* 0x004ea80000300a00 */
[----:B------:R1:W-:Y:S04]  /*2de60*/  STL [R1+0x2f34], R0 ;  /* 0x002f340001007387 */ /* 0x0003e80000100800 */
[----:B---3--:R3:W-:Y:S01]  /*2de70*/  STL [R1+0x2f38], R84 ;  /* 0x002f385401007387 */ /* 0x0087e20000100800 */
[----:B-1----:R-:W-:-:S03]  /*2de80*/  IMAD.MOV.U32 R0, RZ, RZ, R85 ;  /* 0x000000ffff007224 */ /* 0x002fc600078e0055 */
[----:B---3--:R-:W3:Y:S04]  /*2de90*/  LDL.LU.64 R84, [R1+0x1930] ;  /* 0x0019300001547983 */ /* 0x008ee80000300a00 */
[----:B------:R1:W-:Y:S04]  /*2dea0*/  STL [R1+0x2f2c], R0 ;  /* 0x002f2c0001007387 */ /* 0x0003e80000100800 */
[----:B----4-:R4:W-:Y:S01]  /*2deb0*/  STL [R1+0x2f30], R70 ;  /* 0x002f304601007387 */ /* 0x0109e20000100800 */
[----:B-1----:R-:W-:-:S03]  /*2dec0*/  MOV R0, R71 ;  /* 0x0000004700007202 */ /* 0x002fc60000000f00 */
[----:B----4-:R-:W4:Y:S04]  /*2ded0*/  LDL.LU.64 R70, [R1+0x17a8] ;  /* 0x0017a80001467983 */ /* 0x010f280000300a00 */
        /* <DEDUP_REMOVED lines=33> */
[----:B--2---:R2:W-:Y:S01]  /*2e0f0*/  STL [R1+0x2ee8], R68 ;  /* 0x002ee84401007387 */ /* 0x0045e20000100800 */
[----:B-1----:R-:W-:-:S03]  /*2e100*/  MOV R0, R69 ;  /* 0x0000004500007202 */ /* 0x002fc60000000f00 */
[----:B--2---:R-:W2:Y:S04]  /*2e110*/  LDL.LU.64 R68, [R1+0x1a40] ;  /* 0x001a400001447983 */ /* 0x004ea80000300a00 */
        /* <DEDUP_REMOVED lines=41> */
[----:B--2---:R2:W-:Y:S01]  /*2e3b0*/  STL [R1+0x2e90], R68 ;  /* 0x002e904401007387 */ /* 0x0045e20000100800 */
[----:B-1----:R-:W-:-:S03]  /*2e3c0*/  IMAD.MOV.U32 R0, RZ, RZ, R69 ;  /* 0x000000ffff007224 */ /* 0x002fc600078e0045 */
[----:B--2---:R-:W2:Y:S04]  /*2e3d0*/  LDL.LU.64 R68, [R1+0xe18] ;  /* 0x000e180001447983 */ /* 0x004ea80000300a00 */
[----:B------:R1:W-:Y:S04]  /*2e3e0*/  STL [R1+0x2e84], R0 ;  /* 0x002e840001007387 */ /* 0x0003e80000100800 */
[----:B---3--:R3:W-:Y:S01]  /*2e3f0*/  STL [R1+0x2e88], R84 ;  /* 0x002e885401007387 */ /* 0x0087e20000100800 */
[----:B-1----:R-:W-:-:S03]  /*2e400*/  MOV R0, R85 ;  /* 0x0000005500007202 */ /* 0x002fc60000000f00 */
[----:B---3--:R-:W3:Y:S04]  /*2e410*/  LDL.LU.64 R84, [R1+0xe10] ;  /* 0x000e100001547983 */ /* 0x008ee80000300a00 */
[----:B------:R1:W-:Y:S04]  /*2e420*/  STL [R1+0x2e7c], R0 ;  /* 0x002e7c0001007387 */ /* 0x0003e80000100800 */
[----:B----4-:R4:W-:Y:S01]  /*2e430*/  STL [R1+0x2e80], R70 ;  /* 0x002e804601007387 */ /* 0x0109e20000100800 */
[----:B-1----:R-:W-:-:S03]  /*2e440*/  IMAD.MOV.U32 R0, RZ, RZ, R71 ;  /* 0x000000ffff007224 */ /* 0x002fc600078e0047 */
[----:B----4-:R-:W4:Y:S04]  /*2e450*/  LDL.LU.64 R70, [R1+0xe08] ;  /* 0x000e080001467983 */ /* 0x010f280000300a00 */
        /* <DEDUP_REMOVED lines=1077> */
[----:B------:R-:W-:Y:S04]  /*327b0*/  STL [R1+0x25c4], R74 ;  /* 0x0025c44a01007387 */ /* 0x000fe80000100800 */
[----:B------:R-:W4:Y:S01]  /*327c0*/  LDL.LU.64 R16, [R1+0x780] ;  /* 0x0007800001107983 */ /* 0x000f220000300a00 */
[----:B-1----:R-:W-:-:S05]  /*327d0*/  IMAD.MOV.U32 R0, RZ, RZ, R75 ;  /* 0x000000ffff007224 */ /* 0x002fca00078e004b */
[----:B------:R1:W-:Y:S04]  /*327e0*/  STL [R1+0x25c0], R0 ;  /* 0x0025c00001007387 */ /* 0x0003e80000100800 */
[----:B------:R-:W-:Y:S01]  /*327f0*/  STL [R1+0x25cc], R76 ;  /* 0x0025cc4c01007387 */ /* 0x000fe20000100800 */
[----:B-1----:R-:W-:-:S03]  /*32800*/  IMAD.MOV.U32 R0, RZ, RZ, R77 ;  /* 0x000000ffff007224 */ /* 0x002fc600078e004d */
[----:B------:R-:W4:Y:S04]  /*32810*/  LDL.LU.64 R74, [R1+0x778] ;  /* 0x00077800014a7983 */ /* 0x000f280000300a00 */
[----:B------:R1:W-:Y:S02]  /*32820*/  STL [R1+0x25c8], R0 ;  /* 0x0025c80001007387 */ /* 0x0003e40000100800 */
[----:B-1----:R-:W-:Y:S02]  /*32830*/  MOV R0, R79 ;  /* 0x0000004f00007202 */ /* 0x002fe40000000f00 */
[----:B------:R-:W-:Y:S04]  /*32840*/  STL [R1+0x25d4], R78 ;  /* 0x0025d44e01007387 */ /* 0x000fe80000100800 */
[----:B------:R-:W4:Y:S04]  /*32850*/  LDL.LU.64 R76, [R1+0x770] ;  /* 0x00077000014c7983 */ /* 0x000f280000300a00 */
[----:B------:R1:W-:Y:S04]  /*32860*/  STL [R1+0x25d0], R0 ;  /* 0x0025d00001007387 */ /* 0x0003e80000100800 */
[----:B--2---:R2:W-:Y:S01]  /*32870*/  STL [R1+0x25dc], R68 ;  /* 0x0025dc4401007387 */ /* 0x0045e20000100800 */
[----:B-1----:R-:W-:-:S03]  /*32880*/  IMAD.MOV.U32 R0, RZ, RZ, R69 ;  /* 0x000000ffff007224 */ /* 0x002fc600078e0045 */
[----:B------:R-:W4:Y:S04]  /*32890*/  LDL.LU.64 R78, [R1+0x668] ;  /* 0x00066800014e7983 */ /* 0x000f280000300a00 */
[----:B---3--:R-:W-:Y:S04]  /*328a0*/  STL [R1+0x25e4], R84 ;  /* 0x0025e45401007387 */ /* 0x008fe80000100800 */
[----:B------:R1:W-:Y:S04]  /*328b0*/  STL [R1+0x25d8], R0 ;  /* 0x0025d80001007387 */ /* 0x0003e80000100800 */
[----:B--2---:R-:W2:Y:S01]  /*328c0*/  LDL.LU.64 R68, [R1+0x1f90] ;  /* 0x001f900001447983 */ /* 0x004ea20000300a00 */
[----:B-1----:R-:W-:-:S03]  /*328d0*/  IMAD.MOV.U32 R0, RZ, RZ, R85 ;  /* 0x000000ffff007224 */ /* 0x002fc600078e0055 */
[----:B----4-:R-:W-:Y:S04]  /*328e0*/  STL [R1+0x25ec], R70 ;  /* 0x0025ec4601007387 */ /* 0x010fe80000100800 */
[----:B------:R1:W-:Y:S04]  /*328f0*/  STL [R1+0x25e0], R0 ;  /* 0x0025e00001007387 */ /* 0x0003e80000100800 */
[----:B------:R-:W3:Y:S01]  /*32900*/  LDL.LU.64 R84, [R1+0x1f98] ;  /* 0x001f980001547983 */ /* 0x000ee20000300a00 */
[----:B-1----:R-:W-:-:S03]  /*32910*/  MOV R0, R71 ;  /* 0x0000004700007202 */ /* 0x002fc60000000f00 */
[----:B------:R-:W-:Y:S04]  /*32920*/  STL [R1+0x25f4], R72 ;  /* 0x0025f44801007387 */ /* 0x000fe80000100800 */
[----:B------:R1:W-:Y:S04]  /*32930*/  STL [R1+0x25e8], R0 ;  /* 0x0025e80001007387 */ /* 0x0003e80000100800 */
[----:B------:R-:W4:Y:S01]  /*32940*/  LDL.LU.64 R70, [R1+0x1fa0] ;  /* 0x001fa00001467983 */ /* 0x000f220000300a00 */
[----:B-1----:R-:W-:-:S03]  /*32950*/  IMAD.MOV.U32 R0, RZ, RZ, R73 ;  /* 0x000000ffff007224 */ /* 0x002fc600078e0049 */
[----:B------:R-:W-:Y:S04]  /*32960*/  STL [R1+0x25fc], R86 ;  /* 0x0025fc5601007387 */ /* 0x000fe80000100800 */
[----:B------:R1:W-:Y:S04]  /*32970*/  STL [R1+0x25f0], R0 ;  /* 0x0025f00001007387 */ /* 0x0003e80000100800 */
[----:B------:R-:W4:Y:S01]  /*32980*/  LDL.LU.64 R72, [R1+0x1fa8] ;  /* 0x001fa80001487983 */ /* 0x000f220000300a00 */
[----:B-1----:R-:W-:-:S03]  /*32990*/  IMAD.MOV.U32 R0, RZ, RZ, R87 ;  /* 0x000000ffff007224 */ /* 0x002fc600078e0057 */
[----:B------:R-:W-:Y:S04]  /*329a0*/  STL [R1+0x2604], R32 ;  /* 0x0026042001007387 */ /* 0x000fe80000100800 */
[----:B------:R1:W-:Y:S04]  /*329b0*/  STL [R1+0x25f8], R0 ;  /* 0x0025f80001007387 */ /* 0x0003e80000100800 */
[----:B------:R-:W4:Y:S01]  /*329c0*/  LDL.LU.64 R86, [R1+0x1da8] ;  /* 0x001da80001567983 */ /* 0x000f220000300a00 */
        /* <DEDUP_REMOVED lines=14> */
[----:B------:R1:W-:Y:S02]  /*32ab0*/  STL [R1+0x25ac], R0 ;  /* 0x0025ac0001007387 */ /* 0x0003e40000100800 */
[----:B-1----:R-:W-:Y:S02]  /*32ac0*/  IMAD.MOV.U32 R0, RZ, RZ, R75 ;  /* 0x000000ffff007224 */ /* 0x002fe400078e004b */
[----:B------:R-:W4:Y:S04]  /*32ad0*/  LDL.LU.64 R74, [R1+0x1b90] ;  /* 0x001b9000014a7983 */ /* 0x000f280000300a00 */
[----:B------:R1:W-:Y:S04]  /*32ae0*/  STL [R1+0x25a4], R0 ;  /* 0x0025a40001007387 */ /* 0x0003e80000100800 */
[----:B------:R1:W-:Y:S02]  /*32af0*/  STL [R1+0x25a8], R76 ;  /* 0x0025a84c01007387 */ /* 0x0003e40000100800 */
[----:B-1----:R-:W-:-:S02]  /*32b00*/  IMAD.MOV.U32 R0, RZ, RZ, R77 ;  /* 0x000000ffff007224 */ /* 0x002fc400078e004d */
[----:B------:R-:W-:Y:S04]  /*32b10*/  STL [R1+0x25a0], R78 ;  /* 0x0025a04e01007387 */ /* 0x000fe80000100800 */
[----:B------:R1:W-:Y:S04]  /*32b20*/  STL [R1+0x259c], R0 ;  /* 0x00259c0001007387 */ /* 0x0003e80000100800 */
[----:B------:R-:W4:Y:S01]  /*32b30*/  LDL.LU.64 R76, [R1+0x1b98] ;  /* 0x001b9800014c7983 */ /* 0x000f220000300a00 */
[----:B-1----:R-:W-:-:S03]  /*32b40*/  MOV R0, R79 ;  /* 0x0000004f00007202 */ /* 0x002fc60000000f00 */
[----:B--2---:R-:W-:Y:S04]  /*32b50*/  STL [R1+0x253c], R68 ;  /* 0x00253c4401007387 */ /* 0x004fe80000100800 */
[----:B------:R1:W-:Y:S04]  /*32b60*/  STL [R1+0x2534], R0 ;  /* 0x0025340001007387 */ /* 0x0003e80000100800 */
[----:B------:R-:W2:Y:S01]  /*32b70*/  LDL.LU.64 R78, [R1+0x1ba0] ;  /* 0x001ba000014e7983 */ /* 0x000ea20000300a00 */
[----:B-1----:R-:W-:-:S03]  /*32b80*/  IMAD.MOV.U32 R0, RZ, RZ, R69 ;  /* 0x000000ffff007224 */ /* 0x002fc600078e0045 */
[----:B---3--:R-:W-:Y:S04]  /*32b90*/  STL [R1+0x2544], R84 ;  /* 0x0025445401007387 */ /* 0x008fe80000100800 */
[----:B------:R1:W-:Y:S04]  /*32ba0*/  STL [R1+0x2538], R0 ;  /* 0x0025380001007387 */ /* 0x0003e80000100800 */
[----:B------:R-:W3:Y:S01]  /*32bb0*/  LDL.LU.64 R68, [R1+0x1ba8] ;  /* 0x001ba80001447983 */ /* 0x000ee20000300a00 */
[----:B-1----:R-:W-:-:S03]  /*32bc0*/  IMAD.MOV.U32 R0, RZ, RZ, R85 ;  /* 0x000000ffff007224 */ /* 0x002fc600078e0055 */
[----:B----4-:R-:W-:Y:S04]  /*32bd0*/  STL [R1+0x254c], R70 ;  /* 0x00254c4601007387 */ /* 0x010fe80000100800 */
        /* <DEDUP_REMOVED lines=21> */
[----:B------:R-:W4:Y:S04]  /*32d30*/  LDL.LU.64 R16, [R1+0x1fd8] ;  /* 0x001fd80001107983 */ /* 0x000f280000300a00 */
[----:B------:R-:W4:Y:S01]  /*32d40*/  LDL.LU.64 R242, [R1+0x1fe0] ;  /* 0x001fe00001f27983 */ /* 0x000f220000300a00 */
[----:B-1----:R-:W-:-:S05]  /*32d50*/  IMAD.MOV.U32 R0, RZ, RZ, R43 ;  /* 0x000000ffff007224 */ /* 0x002fca00078e002b */
[----:B------:R1:W-:Y:S04]  /*32d60*/  STL [R1+0x2570], R0 ;  /* 0x0025700001007387 */ /* 0x0003e80000100800 */
[----:B------:R-:W-:Y:S04]  /*32d70*/  STL [R1+0x257c], R74 ;  /* 0x00257c4a01007387 */ /* 0x000fe80000100800 */
[----:B------:R-:W4:Y:S01]  /*32d80*/  LDL.LU.64 R40, [R1+0x1fe8] ;  /* 0x001fe80001287983 */ /* 0x000f220000300a00 */
[----:B-1----:R-:W-:-:S03]  /*32d90*/  MOV R0, R75 ;  /* 0x0000004b00007202 */ /* 0x002fc60000000f00 */
[----:B------:R-:W4:Y:S04]  /*32da0*/  LDL.LU.64 R42, [R1+0x1e28] ;  /* 0x001e2800012a7983 */ /* 0x000f280000300a00 */
[----:B------:R1:W-:Y:S04]  /*32db0*/  STL [R1+0x2578], R0 ;  /* 0x0025780001007387 */ /* 0x0003e80000100800 */
[----:B------:R2:W-:Y:S01]  /*32dc0*/  STL [R1+0x2584], R76 ;  /* 0x0025844c01007387 */ /* 0x0005e20000100800 */
[----:B-1----:R-:W-:-:S03]  /*32dd0*/  IMAD.MOV.U32 R0, RZ, RZ, R77 ;  /* 0x000000ffff007224 */ /* 0x002fc600078e004d */
[----:B------:R-:W4:Y:S04]  /*32de0*/  LDL.LU.64 R74, [R1+0x1e30] ;  /* 0x001e3000014a7983 */ /* 0x000f280000300a00 */
[----:B--2---:R-:W-:Y:S04]  /*32df0*/  STL [R1+0x258c], R78 ;  /* 0x00258c4e01007387 */ /* 0x004fe80000100800 */
[----:B------:R1:W-:Y:S04]  /*32e00*/  STL [R1+0x2580], R0 ;  /* 0x0025800001007387 */ /* 0x0003e80000100800 */
[----:B------:R-:W2:Y:S01]  /*32e10*/  LDL.LU.64 R76, [R1+0x1e38] ;  /* 0x001e3800014c7983 */ /* 0x000ea20000300a00 */
[----:B-1----:R-:W-:-:S03]  /*32e20*/  IMAD.MOV.U32 R0, RZ, RZ, R79 ;  /* 0x000000ffff007224 */ /* 0x002fc600078e004f */
[----:B---3--:R-:W-:Y:S04]  /*32e30*/  STL [R1+0x2594], R68 ;  /* 0x0025944401007387 */ /* 0x008fe80000100800 */
[----:B------:R1:W-:Y:S04]  /*32e40*/  STL [R1+0x2588], R0 ;  /* 0x0025880001007387 */ /* 0x0003e80000100800 */
[----:B------:R-:W3:Y:S01]  /*32e50*/  LDL.LU.64 R78, [R1+0x1e40] ;  /* 0x001e4000014e7983 */ /* 0x000ee20000300a00 */
[----:B-1----:R-:W-:-:S03]  /*32e60*/  MOV R0, R69 ;  /* 0x0000004500007202 */ /* 0x002fc60000000f00 */
[----:B----4-:R-:W-:Y:S04]  /*32e70*/  STL [R1+0x2598], R84 ;  /* 0x0025985401007387 */ /* 0x010fe80000100800 */
[----:B------:R1:W-:Y:S04]  /*32e80*/  STL [R1+0x2590], R0 ;  /* 0x0025900001007387 */ /* 0x0003e80000100800 */
[----:B------:R-:W3:Y:S01]  /*32e90*/  LDL.LU.64 R68, [R1+0x1c08] ;  /* 0x001c080001447983 */ /* 0x000ee20000300a00 */
[----:B-1----:R-:W-:-:S03]  /*32ea0*/  IMAD.MOV.U32 R0, RZ, RZ, R85 ;  /* 0x000000ffff007224 */ /* 0x002fc600078e0055 */
[----:B------:R-:W-:Y:S04]  /*32eb0*/  STL [R1+0x2530], R70 ;  /* 0x0025304601007387 */ /* 0x000fe80000100800 */
[----:B------:R1:W-:Y:S04]  /*32ec0*/  STL [R1+0x252c], R0 ;  /* 0x00252c0001007387 */ /* 0x0003e80000100800 */
[----:B------:R-:W3:Y:S01]  /*32ed0*/  LDL.LU.64 R84, [R1+0x1c10] ;  /* 0x001c100001547983 */ /* 0x000ee20000300a00 */
[----:B-1----:R-:W-:-:S03]  /*32ee0*/  IMAD.MOV.U32 R0, RZ, RZ, R71 ;  /* 0x000000ffff007224 */ /* 0x002fc600078e0047 */
[----:B------:R-:W-:Y:S04]  /*32ef0*/  STL [R1+0x2528], R72 ;  /* 0x0025284801007387 */ /* 0x000fe80000100800 */
[----:B------:R1:W-:Y:S04]  /*32f00*/  STL [R1+0x2524], R0 ;  /* 0x0025240001007387 */ /* 0x0003e80000100800 */
[----:B------:R-:W3:Y:S01]  /*32f10*/  LDL.LU.64 R70, [R1+0x1c18] ;  /* 0x001c180001467983 */ /* 0x000ee20000300a00 */
[----:B-1----:R-:W-:-:S03]  /*32f20*/  MOV R0, R73 ;  /* 0x0000004900007202 */ /* 0x002fc60000000f00 */
[----:B------:R-:W-:Y:S04]  /*32f30*/  STL [R1+0x2520], R86 ;  /* 0x0025205601007387 */ /* 0x000fe80000100800 */
[----:B------:R1:W-:Y:S04]  /*32f40*/  STL [R1+0x251c], R0 ;  /* 0x00251c0001007387 */ /* 0x0003e80000100800 */
[----:B------:R-:W3:Y:S01]  /*32f50*/  LDL.LU.64 R72, [R1+0x1c20] ;  /* 0x001c200001487983 */ /* 0x000ee20000300a00 */
[----:B-1----:R-:W-:-:S03]  /*32f60*/  IMAD.MOV.U32 R0, RZ, RZ, R87 ;  /* 0x000000ffff007224 */ /* 0x002fc600078e0057 */
[----:B------:R-:W-:Y:S04]  /*32f70*/  STL [R1+0x24bc], R32 ;  /* 0x0024bc2001007387 */ /* 0x000fe80000100800 */
[----:B------:R1:W-:Y:S04]  /*32f80*/  STL [R1+0x24b4], R0 ;  /* 0x0024b40001007387 */ /* 0x0003e80000100800 */
[----:B------:R-:W3:Y:S01]  /*32f90*/  LDL.LU.64 R86, [R1+0x640] ;  /* 0x0006400001567983 */ /* 0x000ee20000300a00 */
[----:B-1----:R-:W-:-:S03]  /*32fa0*/  IMAD.MOV.U32 R0, RZ, RZ, R33 ;  /* 0x000000ffff007224 */ /* 0x002fc600078e0021 */
[----:B------:R-:W3:Y:S04]  /*32fb0*/  LDL.LU.64 R32, [R1+0x3608] ;  /* 0x0036080001207983 */ /* 0x000ee80000300a00 */
[----:B------:R-:W-:Y:S04]  /*32fc0*/  STL [R1+0x24c4], R16 ;  /* 0x0024c41001007387 */ /* 0x000fe80000100800 */
[----:B------:R1:W-:Y:S02]  /*32fd0*/  STL [R1+0x24b8], R0 ;  /* 0x0024b80001007387 */ /* 0x0003e40000100800 */
[----:B-1----:R-:W-:-:S02]  /*32fe0*/  MOV R0, R17 ;  /* 0x0000001100007202 */ /* 0x002fc40000000f00 */
[----:B------:R-:W3:Y:S04]  /*32ff0*/  LDL.LU.64 R16, [R1+0x3600] ;  /* 0x0036000001107983 */ /* 0x000ee80000300a00 */
[----:B------:R-:W-:Y:S04]  /*33000*/  STL [R1+0x24cc], R242 ;  /* 0x0024ccf201007387 */ /* 0x000fe80000100800 */
[----:B------:R1:W-:Y:S04]  /*33010*/  STL [R1+0x24c0], R0 ;  /* 0x0024c00001007387 */ /* 0x0003e80000100800 */
[----:B------:R-:W-:Y:S01]  /*33020*/  STL [R1+0x24d4], R40 ;  /* 0x0024d42801007387 */ /* 0x000fe20000100800 */
[----:B-1----:R-:W-:-:S05]  /*33030*/  IMAD.MOV.U32 R0, RZ, RZ, R243 ;  /* 0x000000ffff007224 */ /* 0x002fca00078e00f3 */
[----:B------:R1:W-:Y:S04]  /*33040*/  STL [R1+0x24c8], R0 ;  /* 0x0024c80001007387 */ /* 0x0003e80000100800 */
[----:B------:R-:W-:Y:S01]  /*33050*/  STL [R1+0x24dc], R42 ;  /* 0x0024dc2a01007387 */ /* 0x000fe20000100800 */
[----:B-1----:R-:W-:-:S05]  /*33060*/  IMAD.MOV.U32 R0, RZ, RZ, R41 ;  /* 0x000000ffff007224 */ /* 0x002fca00078e0029 */
[----:B------:R1:W-:Y:S02]  /*33070*/  STL [R1+0x24d0], R0 ;  /* 0x0024d00001007387 */ /* 0x0003e40000100800 */
[----:B-1----:R-:W-:Y:S02]  /*33080*/  MOV R0, R43 ;  /* 0x0000002b00007202 */ /* 0x002fe40000000f00 */
[----:B------:R-:W-:Y:S04]  /*33090*/  STL [R1+0x24e4], R74 ;  /* 0x0024e44a01007387 */ /* 0x000fe80000100800 */
        /* <DEDUP_REMOVED lines=12> */
[----:B------:R-:W-:Y:S04]  /*33160*/  STL [R1+0x24fc], R68 ;  /* 0x0024fc4401007387 */ /* 0x000fe80000100800 */
[----:B------:R-:W3:Y:S01]  /*33170*/  LDL.LU.64 R42, [R1+0x2008] ;  /* 0x00200800012a7983 */ /* 0x000ee20000300a00 */
[----:B-1----:R-:W-:-:S05]  /*33180*/  IMAD.MOV.U32 R0, RZ, RZ, R69 ;  /* 0x000000ffff007224 */ /* 0x002fca00078e0045 */
[----:B------:R1:W-:Y:S04]  /*33190*/  STL [R1+0x24f8], R0 ;  /* 0x0024f80001007387 */ /* 0x0003e80000100800 */
[----:B------:R1:W-:Y:S02]  /*331a0*/  STL [R1+0x2504], R84 ;  /* 0x0025045401007387 */ /* 0x0003e40000100800 */
[----:B-1----:R-:W-:Y:S02]  /*331b0*/  IMAD.MOV.U32 R0, RZ, RZ, R85 ;  /* 0x000000ffff007224 */ /* 0x002fe400078e0055 */
[----:B------:R-:W3:Y:S04]  /*331c0*/  LDL.LU.64 R84, [R1+0x1ea8] ;  /* 0x001ea80001547983 */ /* 0x000ee80000300a00 */
[----:B------:R1:W-:Y:S04]  /*331d0*/  STL [R1+0x2500], R0 ;  /* 0x0025000001007387 */ /* 0x0003e80000100800 */
[----:B------:R-:W-:Y:S04]  /*331e0*/  STL [R1+0x250c], R70 ;  /* 0x00250c4601007387 */ /* 0x000fe80000100800 */
[----:B------:R-:W3:Y:S01]  /*331f0*/  LDL.LU.64 R242, [R1+0x1eb0] ;  /* 0x001eb00001f27983 */ /* 0x000ee20000300a00 */
[----:B-1----:R-:W-:-:S05]  /*33200*/  MOV R0, R71 ;  /* 0x0000004700007202 */ /* 0x002fca0000000f00 */
        /* <DEDUP_REMOVED lines=9> */
[----:B-----5:R-:W-:Y:S04]  /*332a0*/  STL [R1+0x24b0], R250 ;  /* 0x0024b0fa01007387 */ /* 0x020fe80000100800 */
[----:B------:R-:W-:Y:S04]  /*332b0*/  STL [R1+0x24a4], R251 ;  /* 0x0024a4fb01007387 */ /* 0x000fe80000100800 */
[----:B------:R-:W3:Y:S04]  /*332c0*/  LDL.LU.64 R70, [R1+0x1c88] ;  /* 0x001c880001467983 */ /* 0x000ee80000300a00 */
[----:B------:R-:W-:Y:S04]  /*332d0*/  STL [R1+0x24a8], R248 ;  /* 0x0024a8f801007387 */ /* 0x000fe80000100800 */
[----:B------:R-:W-:Y:S04]  /*332e0*/  STL [R1+0x249c], R249 ;  /* 0x00249cf901007387 */ /* 0x000fe80000100800 */
[----:B------:R-:W3:Y:S04]  /*332f0*/  LDL.LU.64 R86, [R1+0x1c90] ;  /* 0x001c900001567983 */ /* 0x000ee80000300a00 */
[----:B------:R-:W-:Y:S04]  /*33300*/  STL [R1+0x24a0], R246 ;  /* 0x0024a0f601007387 */ /* 0x000fe80000100800 */
[----:B------:R-:W-:Y:S04]  /*33310*/  STL [R1+0x1f90], R247 ;  /* 0x001f90f701007387 */ /* 0x000fe80000100800 */
[----:B------:R-:W3:Y:S04]  /*33320*/  LDL.LU.64 R72, [R1+0x1c98] ;  /* 0x001c980001487983 */ /* 0x000ee80000300a00 */
[----:B----4-:R4:W-:Y:S01]  /*33330*/  STL [R1+0x1f98], R74 ;  /* 0x001f984a01007387 */ /* 0x0109e20000100800 */
[----:B-1----:R-:W-:-:S03]  /*33340*/  MOV R0, R75 ;  /* 0x0000004b00007202 */ /* 0x002fc60000000f00 */
[----:B----4-:R-:W4:Y:S04]  /*33350*/  LDL.LU.64 R74, [R1+0x1ca0] ;  /* 0x001ca000014a7983 */ /* 0x010f280000300a00 */
        /* <DEDUP_REMOVED lines=9> */
[----:B------:R1:W-:Y:S02]  /*333f0*/  STL [R1+0x1fb0], R42 ;  /* 0x001fb02a01007387 */ /* 0x0003e40000100800 */
[----:B-1----:R-:W-:-:S02]  /*33400*/  MOV R0, R43 ;  /* 0x0000002b00007202 */ /* 0x002fc40000000f00 */
[----:B------:R-:W3:Y:S04]  /*33410*/  LDL.LU.64 R42, [R1+0x900] ;  /* 0x00090000012a7983 */ /* 0x000ee80000300a00 */
[----:B------:R1:W-:Y:S04]  /*33420*/  STL [R1+0x1fac], R0 ;  /* 0x001fac0001007387 */ /* 0x0003e80000100800 */
[----:B------:R1:W-:Y:S02]  /*33430*/  STL [R1+0x1fb8], R84 ;  /* 0x001fb85401007387 */ /* 0x0003e40000100800 */
[----:B-1----:R-:W-:-:S02]  /*33440*/  IMAD.MOV.U32 R0, RZ, RZ, R85 ;  /* 0x000000ffff007224 */ /* 0x002fc400078e0055 */
[----:B------:R-:W3:Y:S04]  /*33450*/  LDL.LU.64 R84, [R1+0x908] ;  /* 0x0009080001547983 */ /* 0x000ee80000300a00 */
[----:B------:R1:W-:Y:S04]  /*33460*/  STL [R1+0x1fb4], R0 ;  /* 0x001fb40001007387 */ /* 0x0003e80000100800 */
[----:B------:R1:W-:Y:S02]  /*33470*/  STL [R1+0x1fc0], R242 ;  /* 0x001fc0f201007387 */ /* 0x0003e40000100800 */
[----:B-1----:R-:W-:-:S02]  /*33480*/  IMAD.MOV.U32 R0, RZ, RZ, R243 ;  /* 0x000000ffff007224 */ /* 0x002fc400078e00f3 */
[----:B------:R-:W3:Y:S04]  /*33490*/  LDL.LU.64 R242, [R1+0x2018] ;  /* 0x0020180001f27983 */ /* 0x000ee80000300a00 */
        /* <DEDUP_REMOVED lines=21> */
[----:B----4-:R4:W-:Y:S01]  /*335f0*/  STL [R1+0x1ff0], R74 ;  /* 0x001ff04a01007387 */ /* 0x0109e20000100800 */
[----:B-1----:R-:W-:-:S03]  /*33600*/  IMAD.MOV.U32 R0, RZ, RZ, R75 ;  /* 0x000000ffff007224 */ /* 0x002fc600078e004b */
[----:B----4-:R-:W4:Y:S04]  /*33610*/  LDL.LU.64 R74, [R1+0x1f38] ;  /* 0x001f3800014a7983 */ /* 0x010f280000300a00 */
        /* <DEDUP_REMOVED lines=41> */
[----:B----4-:R4:W-:Y:S01]  /*338b0*/  STL [R1+0x2048], R74 ;  /* 0x0020484a01007387 */ /* 0x0109e20000100800 */
[----:B-1----:R-:W-:-:S03]  /*338c0*/  IMAD.MOV.U32 R0, RZ, RZ, R75 ;  /* 0x000000ffff007224 */ /* 0x002fc600078e004b */
[----:B----4-:R-:W4:Y:S04]  /*338d0*/  LDL.LU.64 R74, [R1+0x20a0] ;  /* 0x0020a000014a7983 */ /* 0x010f280000300a00 */
        /* <DEDUP_REMOVED lines=281> */
[----:B------:R-:W-:Y:S04]  /*34a70*/  STL [R1+0x2280], R242 ;  /* 0x002280f201007387 */ /* 0x000fe80000100800 */
[----:B------:R-:W3:Y:S01]  /*34a80*/  LDL.LU.64 R250, [R1+0x1f68] ;  /* 0x001f680001fa7983 */ /* 0x000ee20000300a00 */
[----:B-1----:R-:W-:-:S05]  /*34a90*/  MOV R0, R243 ;  /* 0x000000f300007202 */ /* 0x002fca0000000f00 */
[----:B------:R1:W-:Y:S04]  /*34aa0*/  STL [R1+0x227c], R0 ;  /* 0x00227c0001007387 */ /* 0x0003e80000100800 */
[----:B------:R1:W-:Y:S02]  /*34ab0*/  STL [R1+0x2288], R68 ;  /* 0x0022884401007387 */ /* 0x0003e40000100800 */
[----:B-1----:R-:W-:Y:S02]  /*34ac0*/  IMAD.MOV.U32 R0, RZ, RZ, R69 ;  /* 0x000000ffff007224 */ /* 0x002fe400078e0045 */
[----:B------:R-:W3:Y:S04]  /*34ad0*/  LDL.LU.64 R68, [R1+0x1f70] ;  /* 0x001f700001447983 */ /* 0x000ee80000300a00 */
[----:B------:R1:W-:Y:S04]  /*34ae0*/  STL [R1+0x2284], R0 ;  /* 0x0022840001007387 */ /* 0x0003e80000100800 */
[----:B------:R-:W-:Y:S04]  /*34af0*/  STL [R1+0x2290], R40 ;  /* 0x0022902801007387 */ /* 0x000fe80000100800 */
[----:B------:R-:W3:Y:S01]  /*34b00*/  LDL.LU.64 R242, [R1+0x1f78] ;  /* 0x001f780001f27983 */ /* 0x000ee20000300a00 */
[----:B-1----:R-:W-:-:S05]  /*34b10*/  IMAD.MOV.U32 R0, RZ, RZ, R41 ;  /* 0x000000ffff007224 */ /* 0x002fca00078e0029 */
[----:B------:R1:W-:Y:S04]  /*34b20*/  STL [R1+0x228c], R0 ;  /* 0x00228c0001007387 */ /* 0x0003e80000100800 */
[----:B------:R1:W-:Y:S02]  /*34b30*/  STL [R1+0x2298], R70 ;  /* 0x0022984601007387 */ /* 0x0003e40000100800 */
[----:B-1----:R-:W-:Y:S02]  /*34b40*/  MOV R0, R71 ;  /* 0x0000004700007202 */ /* 0x002fe40000000f00 */
        /* <DEDUP_REMOVED lines=22> */
[----:B------:R-:W-:Y:S04]  /*34cb0*/  STL [R1+0x22c8], R42 ;  /* 0x0022c82a01007387 */ /* 0x000fe80000100800 */
[----:B------:R-:W3:Y:S01]  /*34cc0*/  LDL.LU.64 R40, [R1+0x2320] ;  /* 0x0023200001287983 */ /* 0x000ee20000300a00 */
[----:B-1----:R-:W-:-:S05]  /*34cd0*/  MOV R0, R43 ;  /* 0x0000002b00007202 */ /* 0x002fca0000000f00 */
[----:B------:R1:W-:Y:S02]  /*34ce0*/  STL [R1+0x22c4], R0 ;  /* 0x0022c40001007387 */ /* 0x0003e40000100800 */
[----:B-1----:R-:W-:Y:S02]  /*34cf0*/  IMAD.MOV.U32 R0, RZ, RZ, R85 ;  /* 0x000000ffff007224 */ /* 0x002fe400078e0055 */
[----:B------:R1:W-:Y:S04]  /*34d00*/  STL [R1+0x22d0], R84 ;  /* 0x0022d05401007387 */ /* 0x0003e80000100800 */
[----:B-1----:R-:W3:Y:S04]  /*34d10*/  LDL.LU.64 R84, [R1+0x2328] ;  /* 0x0023280001547983 */ /* 0x002ee80000300a00 */
[----:B------:R1:W-:Y:S04]  /*34d20*/  STL [R1+0x22cc], R0 ;  /* 0x0022cc0001007387 */ /* 0x0003e80000100800 */
[----:B------:R-:W-:Y:S04]  /*34d30*/  STL [R1+0x22d8], R250 ;  /* 0x0022d8fa01007387 */ /* 0x000fe80000100800 */
[----:B------:R-:W3:Y:S01]  /*34d40*/  LDL.LU.64 R42, [R1+0x2330] ;  /* 0x00233000012a7983 */ /* 0x000ee20000300a00 */
[----:B-1----:R-:W-:-:S03]  /*34d50*/  IMAD.MOV.U32 R0, RZ, RZ, R251 ;  /* 0x000000ffff007224 */ /* 0x002fc600078e00fb */
[----:B------:R-:W-:Y:S04]  /*34d60*/  STL [R1+0x22e0], R68 ;  /* 0x0022e04401007387 */ /* 0x000fe80000100800 */
        /* <DEDUP_REMOVED lines=38> */
[----:B------:R-:W-:Y:S04]  /*34fd0*/  STL [R1+0x2330], R42 ;  /* 0x0023302a01007387 */ /* 0x000fe80000100800 */
[----:B------:R1:W-:Y:S04]  /*34fe0*/  STL [R1+0x2324], R0 ;  /* 0x0023240001007387 */ /* 0x0003e80000100800 */
[----:B------:R-:W3:Y:S01]  /*34ff0*/  LDL.LU.64 R84, [R1+0x1dc8] ;  /* 0x001dc80001547983 */ /* 0x000ee20000300a00 */
[----:B-1----:R-:W-:-:S03]  /*35000*/  IMAD.MOV.U32 R0, RZ, RZ, R43 ;  /* 0x000000ffff007224 */ /* 0x002fc600078e002b */
        /* <DEDUP_REMOVED lines=14> */
[----:B------:R1:W-:Y:S02]  /*350f0*/  STL [R1+0x2350], R86 ;  /* 0x0023505601007387 */ /* 0x0003e40000100800 */
[----:B-1----:R-:W-:-:S02]  /*35100*/  IMAD.MOV.U32 R0, RZ, RZ, R87 ;  /* 0x000000ffff007224 */ /* 0x002fc400078e0057 */
[----:B------:R-:W3:Y:S04]  /*35110*/  LDL.LU.64 R86, [R1+0x23a8] ;  /* 0x0023a80001567983 */ /* 0x000ee80000300a00 */
[----:B------:R1:W-:Y:S04]  /*35120*/  STL [R1+0x234c], R0 ;  /* 0x00234c0001007387 */ /* 0x0003e80000100800 */
[----:B------:R4:W-:Y:S04]  /*35130*/  STL [R1+0x2358], R72 ;  /* 0x0023584801007387 */ /* 0x0009e80000100800 */
[----:B------:R-:W3:Y:S01]  /*35140*/  LDL.LU.64 R242, [R1+0x23b0] ;  /* 0x0023b00001f27983 */ /* 0x000ee20000300a00 */
[----:B-1----:R-:W-:-:S03]  /*35150*/  MOV R0, R73 ;  /* 0x0000004900007202 */ /* 0x002fc60000000f00 */
[----:B----4-:R-:W-:Y:S04]  /*35160*/  STL [R1+0x2360], R74 ;  /* 0x0023604a01007387 */ /* 0x010fe80000100800 */
[----:B------:R1:W-:Y:S04]  /*35170*/  STL [R1+0x2354], R0 ;  /* 0x0023540001007387 */ /* 0x0003e80000100800 */
[----:B------:R-:W4:Y:S01]  /*35180*/  LDL.LU.64 R72, [R1+0x23b8] ;  /* 0x0023b80001487983 */ /* 0x000f220000300a00 */
[----:B-1----:R-:W-:-:S03]  /*35190*/  IMAD.MOV.U32 R0, RZ, RZ, R75 ;  /* 0x000000ffff007224 */ /* 0x002fc600078e004b */
        /* <DEDUP_REMOVED lines=8> */
[----:B------:R-:W-:Y:S04]  /*35220*/  STL [R1+0x2378], R40 ;  /* 0x0023782801007387 */ /* 0x000fe80000100800 */
[----:B------:R1:W-:Y:S04]  /*35230*/  STL [R1+0x236c], R0 ;  /* 0x00236c0001007387 */ /* 0x0003e80000100800 */
[----:B------:R-:W3:Y:S01]  /*35240*/  LDL.LU.64 R78, [R1+0x23d0] ;  /* 0x0023d000014e7983 */ /* 0x000ee20000300a00 */
[----:B-1----:R-:W-:-:S03]  /*35250*/  IMAD.MOV.U32 R0, RZ, RZ, R41 ;  /* 0x000000ffff007224 */ /* 0x002fc600078e0029 */
[----:B------:R-:W3:Y:S04]  /*35260*/  LDL.LU.64 R40, [R1+0x23d8] ;  /* 0x0023d80001287983 */ /* 0x000ee80000300a00 */
[----:B------:R1:W-:Y:S02]  /*35270*/  STL [R1+0x2374], R0 ;  /* 0x0023740001007387 */ /* 0x0003e40000100800 */
[----:B-1----:R-:W-:Y:S02]  /*35280*/  IMAD.MOV.U32 R0, RZ, RZ, R85 ;  /* 0x000000ffff007224 */ /* 0x002fe400078e0055 */
[----:B------:R1:W-:Y:S04]  /*35290*/  STL [R1+0x2380], R84 ;  /* 0x0023805401007387 */ /* 0x0003e80000100800 */
[----:B------:R-:W-:Y:S04]  /*352a0*/  STL [R1+0x2388], R42 ;  /* 0x0023882a01007387 */ /* 0x000fe80000100800 */
[----:B------:R1:W-:Y:S04]  /*352b0*/  STL [R1+0x237c], R0 ;  /* 0x00237c0001007387 */ /* 0x0003e80000100800 */
[----:B-1----:R-:W3:Y:S01]  /*352c0*/  LDL.LU.64 R84, [R1+0x23e0] ;  /* 0x0023e00001547983 */ /* 0x002ee20000300a00 */
[----:B------:R-:W-:-:S03]  /*352d0*/  MOV R0, R43 ;  /* 0x0000002b00007202 */ /* 0x000fc60000000f00 */
        /* <DEDUP_REMOVED lines=15> */
[----:B------:R-:W-:Y:S04]  /*353d0*/  STL [R1+0x23b0], R242 ;  /* 0x0023b0f201007387 */ /* 0x000fe80000100800 */
[----:B------:R1:W-:Y:S04]  /*353e0*/  STL [R1+0x23a4], R0 ;  /* 0x0023a40001007387 */ /* 0x0003e80000100800 */
[----:B------:R-:W3:Y:S01]  /*353f0*/  LDL.LU.64 R86, [R1+0x1e48] ;  /* 0x001e480001567983 */ /* 0x000ee20000300a00 */
[----:B-1----:R-:W-:-:S03]  /*35400*/  IMAD.MOV.U32 R0, RZ, RZ, R243 ;  /* 0x000000ffff007224 */ /* 0x002fc600078e00f3 */
[----:B----4-:R-:W-:Y:S04]  /*35410*/  STL [R1+0x23b8], R72 ;  /* 0x0023b84801007387 */ /* 0x010fe80000100800 */
[----:B------:R1:W-:Y:S02]  /*35420*/  STL [R1+0x23ac], R0 ;  /* 0x0023ac0001007387 */ /* 0x0003e40000100800 */
[----:B-1----:R-:W-:Y:S02]  /*35430*/  MOV R0, R73 ;  /* 0x0000004900007202 */ /* 0x002fe40000000f00 */
        /* <DEDUP_REMOVED lines=12> */
[----:B------:R-:W-:Y:S04]  /*35500*/  STL [R1+0x23d8], R40 ;  /* 0x0023d82801007387 */ /* 0x000fe80000100800 */
[----:B------:R1:W-:Y:S04]  /*35510*/  STL [R1+0x23cc], R0 ;  /* 0x0023cc0001007387 */ /* 0x0003e80000100800 */
[----:B------:R-:W3:Y:S04]  /*35520*/  LDL.LU.64 R78, [R1+0x2420] ;  /* 0x00242000014e7983 */ /* 0x000ee80000300a00 */
        /* <DEDUP_REMOVED lines=9> */
[----:B-1----:R-:W-:-:S03]  /*355c0*/  MOV R0, R43 ;  /* 0x0000002b00007202 */ /* 0x002fc60000000f00 */
[----:B------:R-:W-:Y:S04]  /*355d0*/  STL [R1+0x23f0], R68 ;  /* 0x0023f04401007387 */ /* 0x000fe80000100800 */
[----:B------:R1:W-:Y:S04]  /*355e0*/  STL [R1+0x23e4], R0 ;  /* 0x0023e40001007387 */ /* 0x0003e80000100800 */
[----:B------:R-:W3:Y:S04]  /*355f0*/  LDL.LU.64 R248, [R1+0x2440] ;  /* 0x0024400001f87983 */ /* 0x000ee80000300a00 */
[----:B------:R-:W3:Y:S01]  /*35600*/  LDL.LU.64 R250, [R1+0x2448] ;  /* 0x0024480001fa7983 */ /* 0x000ee20000300a00 */
[----:B-1----:R-:W-:-:S05]  /*35610*/  IMAD.MOV.U32 R0, RZ, RZ, R69 ;  /* 0x000000ffff007224 */ /* 0x002fca00078e0045 */
[----:B------:R1:W-:Y:S04]  /*35620*/  STL [R1+0x23ec], R0 ;  /* 0x0023ec0001007387 */ /* 0x0003e80000100800 */
[----:B------:R-:W-:Y:S04]  /*35630*/  STL [R1+0x23f8], R70 ;  /* 0x0023f84601007387 */ /* 0x000fe80000100800 */
[----:B------:R-:W3:Y:S01]  /*35640*/  LDL.LU.64 R40, [R1+0x2450] ;  /* 0x0024500001287983 */ /* 0x000ee20000300a00 */
[----:B-1----:R-:W-:-:S03]  /*35650*/  IMAD.MOV.U32 R0, RZ, RZ, R71 ;  /* 0x000000ffff007224 */ /* 0x002fc600078e0047 */
[----:B------:R-:W3:Y:S04]  /*35660*/  LDL.LU.64 R42, [R1+0x2458] ;  /* 0x00245800012a7983 */ /* 0x000ee80000300a00 */
[----:B------:R1:W-:Y:S04]  /*35670*/  STL [R1+0x23f4], R0 ;  /* 0x0023f40001007387 */ /* 0x0003e80000100800 */
[----:B------:R1:W-:Y:S02]  /*35680*/  STL [R1+0x2400], R86 ;  /* 0x0024005601007387 */ /* 0x0003e40000100800 */
[----:B-1----:R-:W-:-:S02]  /*35690*/  MOV R0, R87 ;  /* 0x0000005700007202 */ /* 0x002fc40000000f00 */
[----:B------:R-:W3:Y:S04]  /*356a0*/  LDL.LU.64 R68, [R1+0x2460] ;  /* 0x0024600001447983 */ /* 0x000ee80000300a00 */
[----:B------:R-:W3:Y:S04]  /*356b0*/  LDL.LU.64 R86, [R1+0x2468] ;  /* 0x0024680001567983 */ /* 0x000ee80000300a00 */
[----:B------:R4:W-:Y:S02]  /*356c0*/  STL [R1+0x23fc], R0 ;  /* 0x0023fc0001007387 */ /* 0x0009e40000100800 */
[----:B----4-:R-:W-:-:S02]  /*356d0*/  IMAD.MOV.U32 R0, RZ, RZ, R73 ;  /* 0x000000ffff007224 */ /* 0x010fc400078e0049 */
[----:B------:R-:W-:Y:S04]  /*356e0*/  STL [R1+0x2408], R72 ;  /* 0x0024084801007387 */ /* 0x000fe80000100800 */
[----:B------:R-:W4:Y:S04]  /*356f0*/  LDL.LU.64 R70, [R1+0x2470] ;  /* 0x0024700001467983 */ /* 0x000f280000300a00 */
[----:B------:R2:W-:Y:S02]  /*35700*/  STL [R1+0x2404], R0 ;  /* 0x0024040001007387 */ /* 0x0005e40000100800 */
[----:B--2---:R-:W-:-:S02]  /*35710*/  IMAD.MOV.U32 R0, RZ, RZ, R75 ;  /* 0x000000ffff007224 */ /* 0x004fc400078e004b */
[----:B------:R1:W-:Y:S04]  /*35720*/  STL [R1+0x2410], R74 ;  /* 0x0024104a01007387 */ /* 0x0003e80000100800 */
[----:B------:R-:W2:Y:S04]  /*35730*/  LDL.LU.64 R72, [R1+0x1f18] ;  /* 0x001f180001487983 */ /* 0x000ea80000300a00 */
[----:B---3--:R-:W-:Y:S04]  /*35740*/  STL [R1+0x2418], R76 ;  /* 0x0024184c01007387 */ /* 0x008fe80000100800 */
[----:B------:R3:W-:Y:S04]  /*35750*/  STL [R1+0x240c], R0 ;  /* 0x00240c0001007387 */ /* 0x0007e80000100800 */
[----:B-1----:R-:W2:Y:S01]  /*35760*/  LDL.LU.64 R74, [R1+0x1ed0] ;  /* 0x001ed000014a7983 */ /* 0x002ea20000300a00 */
[----:B---3--:R-:W-:-:S03]  /*35770*/  MOV R0, R77 ;  /* 0x0000004d00007202 */ /* 0x008fc60000000f00 */
        /* <DEDUP_REMOVED lines=12> */
[----:B------:R-:W-:Y:S04]  /*35840*/  STL [R1+0x2438], R246 ;  /* 0x002438f601007387 */ /* 0x000fe80000100800 */
[----:B------:R1:W-:Y:S04]  /*35850*/  STL [R1+0x242c], R0 ;  /* 0x00242c0001007387 */ /* 0x0003e80000100800 */
[----:B------:R-:W3:Y:S01]  /*35860*/  LDL.64 R84, [R1+0x2f98] ;  /* 0x002f980001547983 */ /* 0x000ee20000100a00 */
[----:B-1----:R-:W-:-:S03]  /*35870*/  IMAD.MOV.U32 R0, RZ, RZ, R247 ;  /* 0x000000ffff007224 */ /* 0x002fc600078e00f7 */
[----:B------:R-:W-:Y:S04]  /*35880*/  STL [R1+0x2440], R248 ;  /* 0x002440f801007387 */ /* 0x000fe80000100800 */
[----:B------:R1:W-:Y:S04]  /*35890*/  STL [R1+0x2434], R0 ;  /* 0x0024340001007387 */ /* 0x0003e80000100800 */
[----:B------:R-:W-:Y:S01]  /*358a0*/  STL [R1+0x2448], R250 ;  /* 0x002448fa01007387 */ /* 0x000fe20000100800 */
[----:B-1----:R-:W-:-:S05]  /*358b0*/  IMAD.MOV.U32 R0, RZ, RZ, R249 ;  /* 0x000000ffff007224 */ /* 0x002fca00078e00f9 */
[----:B------:R1:W-:Y:S02]  /*358c0*/  STL [R1+0x243c], R0 ;  /* 0x00243c0001007387 */ /* 0x0003e40000100800 */
[----:B-1----:R-:W-:Y:S02]  /*358d0*/  MOV R0, R251 ;  /* 0x000000fb00007202 */ /* 0x002fe40000000f00 */
[----:B------:R-:W-:Y:S04]  /*358e0*/  STL [R1+0x2450], R40 ;  /* 0x0024502801007387 */ /* 0x000fe80000100800 */
[----:B------:R1:W-:Y:S04]  /*358f0*/  STL [R1+0x2444], R0 ;  /* 0x0024440001007387 */ /* 0x0003e80000100800 */
[----:B------:R-:W-:Y:S01]  /*35900*/  STL [R1+0x2458], R42 ;  /* 0x0024582a01007387 */ /* 0x000fe20000100800 */
[----:B-1----:R-:W-:-:S05]  /*35910*/  IMAD.MOV.U32 R0, RZ, RZ, R41 ;  /* 0x000000ffff007224 */ /* 0x002fca00078e0029 */
[----:B------:R1:W-:Y:S04]  /*35920*/  STL [R1+0x244c], R0 ;  /* 0x00244c0001007387 */ /* 0x0003e80000100800 */
[----:B------:R-:W-:Y:S01]  /*35930*/  STL [R1+0x2460], R68 ;  /* 0x0024604401007387 */ /* 0x000fe20000100800 */
[----:B-1----:R-:W-:-:S05]  /*35940*/  IMAD.MOV.U32 R0, RZ, RZ, R43 ;  /* 0x000000ffff007224 */ /* 0x002fca00078e002b */
[----:B------:R1:W-:Y:S04]  /*35950*/  STL [R1+0x2454], R0 ;  /* 0x0024540001007387 */ /* 0x0003e80000100800 */
[----:B------:R-:W-:Y:S01]  /*35960*/  STL [R1+0x2468], R86 ;  /* 0x0024685601007387 */ /* 0x000fe20000100800 */
[----:B-1----:R-:W-:-:S05]  /*35970*/  MOV R0, R69 ;  /* 0x0000004500007202 */ /* 0x002fca0000000f00 */
[----:B------:R1:W-:Y:S02]  /*35980*/  STL [R1+0x245c], R0 ;  /* 0x00245c0001007387 */ /* 0x0003e40000100800 */
[----:B-1----:R-:W-:Y:S02]  /*35990*/  IMAD.MOV.U32 R0, RZ, RZ, R87 ;  /* 0x000000ffff007224 */ /* 0x002fe400078e0057 */
[----:B------:R-:W1:Y:S04]  /*359a0*/  S2R R87, SR_TID.X ;  /* 0x0000000000577919 */ /* 0x000e680000002100 */
[----:B------:R4:W-:Y:S02]  /*359b0*/  STL [R1+0x2464], R0 ;  /* 0x0024640001007387 */ /* 0x0009e40000100800 */
[----:B----4-:R-:W-:-:S02]  /*359c0*/  IMAD.MOV.U32 R0, RZ, RZ, R71 ;  /* 0x000000ffff007224 */ /* 0x010fc400078e0047 */
[----:B------:R-:W-:Y:S01]  /*359d0*/  STL [R1+0x2470], R70 ;  /* 0x0024704601007387 */ /* 0x000fe20000100800 */
[----:B--2---:R-:W-:-:S03]  /*359e0*/  MOV R40, R73 ;  /* 0x0000004900287202 */ /* 0x004fc60000000f00 */
[----:B------:R-:W-:Y:S04]  /*359f0*/  STL [R1+0x2478], R72 ;  /* 0x0024784801007387 */ /* 0x000fe80000100800 */
[----:B------:R1:W-:Y:S02]  /*35a00*/  STL [R1+0x246c], R0 ;  /* 0x00246c0001007387 */ /* 0x0003e40000100800 */
[----:B-1----:R-:W-:Y:S02]  /*35a10*/  LOP3.LUT R0, R87, 0x7, RZ, 0xc0, !PT ;  /* 0x0000000757007812 */ /* 0x002fe400078ec0ff */
[----:B------:R-:W-:Y:S04]  /*35a20*/  STL [R1+0x2480], R74 ;  /* 0x0024804a01007387 */ /* 0x000fe80000100800 */
[----:B------:R1:W-:Y:S01]  /*35a30*/  STL [R1+0x2474], R40 ;  /* 0x0024742801007387 */ /* 0x0003e20000100800 */
[----:B---3--:R-:W-:-:S03]  /*35a40*/  MOV R41, R77 ;  /* 0x0000004d00297202 */ /* 0x008fc60000000f00 */
[----:B------:R-:W-:Y:S01]  /*35a50*/  STL [R1+0x2488], R76 ;  /* 0x0024884c01007387 */ /* 0x000fe20000100800 */
[----:B-1----:R-:W-:Y:S02]  /*35a60*/  IMAD.MOV.U32 R40, RZ, RZ, R75 ;  /* 0x000000ffff287224 */ /* 0x002fe400078e004b */
[----:B------:R-:W-:-:S03]  /*35a70*/  IMAD R0, R0, 0x210, RZ ;  /* 0x0000021000007824 */ /* 0x000fc600078e02ff */
[----:B------:R1:W-:Y:S02]  /*35a80*/  STL [R1+0x247c], R40 ;  /* 0x00247c2801007387 */ /* 0x0003e40000100800 */
[----:B-1----:R-:W-:Y:S02]  /*35a90*/  IMAD.SHL.U32 R40, R87, 0x2, RZ ;  /* 0x0000000257287824 */ /* 0x002fe400078e00ff */
[----:B------:R-:W-:Y:S04]  /*35aa0*/  STL [R1+0x2490], R78 ;  /* 0x0024904e01007387 */ /* 0x000fe80000100800 */
[----:B------:R1:W-:Y:S01]  /*35ab0*/  STL [R1+0x2484], R41 ;  /* 0x0024842901007387 */ /* 0x0003e20000100800 */
[----:B------:R-:W-:Y:S02]  /*35ac0*/  LOP3.LUT R0, R0, 0x30, R40, 0x78, !PT ;  /* 0x0000003000007812 */ /* 0x000fe400078e7828 */
[----:B------:R-:W-:Y:S01]  /*35ad0*/  SHF.R.S32.HI R40, RZ, 0x1f, R244 ;  /* 0x0000001fff287819 */ /* 0x000fe200000114f4 */
[----:B-1----:R-:W-:-:S05]  /*35ae0*/  IMAD.MOV.U32 R41, RZ, RZ, R79 ;  /* 0x000000ffff297224 */ /* 0x002fca00078e004f */
[----:B------:R1:W-:Y:S01]  /*35af0*/  STL [R1+0x248c], R41 ;  /* 0x00248c2901007387 */ /* 0x0003e20000100800 */
[----:B------:R-:W-:Y:S01]  /*35b00*/  LEA.HI R40, R40, R244, RZ, 0x7 ;  /* 0x000000f428287211 */ /* 0x000fe200078f38ff */
[----:B-1----:R-:W-:-:S05]  /*35b10*/  IMAD.SHL.U32 R41, R87, 0x80, RZ ;  /* 0x0000008057297824 */ /* 0x002fca00078e00ff */
[----:B------:R-:W-:Y:S02]  /*35b20*/  LOP3.LUT R244, R0, 0x1000, R41, 0xf8, !PT ;  /* 0x0000100000f47812 */ /* 0x000fe400078ef829 */
[----:B------:R-:W-:Y:S01]  /*35b30*/  MOV R42, R85 ;  /* 0x00000055002a7202 */ /* 0x000fe20000000f00 */
[----:B------:R-:W-:Y:S04]  /*35b40*/  STL [R1+0x2498], R84 ;  /* 0x0024985401007387 */ /* 0x000fe80000100800 */
[----:B------:R-:W-:Y:S04]  /*35b50*/  STL [R1+0x2494], R42 ;  /* 0x0024942a01007387 */ /* 0x000fe80000100800 */
[----:B------:R-:W-:Y:S04]  /*35b60*/  STL.64 [R1+0x1a70], R238 ;  /* 0x001a70ee01007387 */ /* 0x000fe80000100a00 */
[----:B------:R-:W-:Y:S04]  /*35b70*/  STL.64 [R1+0x19e0], R172 ;  /* 0x0019e0ac01007387 */ /* 0x000fe80000100a00 */
[----:B------:R-:W-:Y:S04]  /*35b80*/  STL.64 [R1+0x1940], R124 ;  /* 0x0019407c01007387 */ /* 0x000fe80000100a00 */
[----:B------:R-:W-:Y:S04]  /*35b90*/  STL [R1+0x2f98], R244 ;  /* 0x002f98f401007387 */ /* 0x000fe80000100800 */
[----:B------:R-:W-:Y:S04]  /*35ba0*/  STL.64 [R1+0x18a8], R88 ;  /* 0x0018a85801007387 */ /* 0x000fe80000100a00 */
[----:B------:R1:W-:Y:S04]  /*35bb0*/  STL.64 [R1+0x1820], R28 ;  /* 0x0018201c01007387 */ /* 0x0003e80000100a00 */
[----:B------:R2:W-:Y:S04]  /*35bc0*/  STL.64 [R1+0x17c8], R8 ;  /* 0x0017c80801007387 */ /* 0x0005e80000100a00 */
[----:B-1----:R-:W3:Y:S04]  /*35bd0*/  LDL.64 R28, [R1+0x2fa0] ;  /* 0x002fa000011c7983 */ /* 0x002ee80000100a00 */
[----:B--2---:R-:W2:Y:S04]  /*35be0*/  LDL.LU.64 R8, [R1+0x30] ;  /* 0x0000300001087983 */ /* 0x004ea80000300a00 */
[----:B---3--:R-:W-:Y:S04]  /*35bf0*/  STL.64 [R1+0x1b10], R28 ;  /* 0x001b101c01007387 */ /* 0x008fe80000100a00 */
[----:B------:R-:W-:Y:S04]  /*35c00*/  STL.64 [R1+0x19f0], R188 ;  /* 0x0019f0bc01007387 */ /* 0x000fe80000100a00 */
[----:B--2---:R-:W-:Y:S04]  /*35c10*/  STL.64 [R1+0x1a80], R8 ;  /* 0x001a800801007387 */ /* 0x004fe80000100a00 */
[----:B------:R-:W-:Y:S04]  /*35c20*/  STL.64 [R1+0x1958], R138 ;  /* 0x0019588a01007387 */ /* 0x000fe80000100a00 */
[----:B------:R-:W-:Y:S04]  /*35c30*/  STL.64 [R1+0x18c0], R94 ;  /* 0x0018c05e01007387 */ /* 0x000fe80000100a00 */
[----:B------:R-:W-:Y:S04]  /*35c40*/  STL.64 [R1+0x1838], R38 ;  /* 0x0018382601007387 */ /* 0x000fe80000100a00 */
[----:B------:R1:W-:Y:S04]  /*35c50*/  STL.64 [R1+0x17d8], R12 ;  /* 0x0017d80c01007387 */ /* 0x0003e80000100a00 */
[----:B-1----:R-:W2:Y:S04]  /*35c60*/  LDL.LU.64 R12, [R1+0x2fb0] ;  /* 0x002fb000010c7983 */ /* 0x002ea80000300a00 */
[----:B------:R-:W3:Y:S04]  /*35c70*/  LDL.LU.64 R8, [R1+0x70] ;  /* 0x0000700001087983 */ /* 0x000ee80000300a00 */
[----:B--2---:R-:W-:Y:S04]  /*35c80*/  STL.64 [R1+0x1b18], R12 ;  /* 0x001b180c01007387 */ /* 0x004fe80000100a00 */
[----:B------:R-:W-:Y:S04]  /*35c90*/  STL.64 [R1+0x1a00], R204 ;  /* 0x001a00cc01007387 */ /* 0x000fe80000100a00 */
[----:B---3--:R1:W-:Y:S04]  /*35ca0*/  STL.64 [R1+0x1a90], R8 ;  /* 0x001a900801007387 */ /* 0x0083e80000100a00 */
[----:B------:R-:W-:Y:S04]  /*35cb0*/  STL.64 [R1+0x1970], R154 ;  /* 0x0019709a01007387 */ /* 0x000fe80000100a00 */
[----:B------:R-:W-:Y:S04]  /*35cc0*/  STL.64 [R1+0x18d8], R104 ;  /* 0x0018d86801007387 */ /* 0x000fe80000100a00 */
[----:B------:R-:W-:Y:S04]  /*35cd0*/  STL.64 [R1+0x1858], R46 ;  /* 0x0018582e01007387 */ /* 0x000fe80000100a00 */
[----:B------:R-:W-:Y:S04]  /*35ce0*/  STL.64 [R1+0x17e8], R20 ;  /* 0x0017e81401007387 */ /* 0x000fe80000100a00 */
[----:B------:R2:W-:Y:S04]  /*35cf0*/  STL.64 [R1+0x17a8], R2 ;  /* 0x0017a80201007387 */ /* 0x0005e80000100a00 */
[----:B-1----:R-:W3:Y:S04]  /*35d00*/  LDL.LU.64 R8, [R1+0x370] ;  /* 0x0003700001087983 */ /* 0x002ee80000300a00 */
[----:B--2---:R-:W2:Y:S04]  /*35d10*/  LDL.LU.64 R2, [R1+0xb0] ;  /* 0x0000b00001027983 */ /* 0x004ea80000300a00 */
[----:B---3--:R-:W-:Y:S04]  /*35d20*/  STL.64 [R1+0x1b20], R8 ;  /* 0x001b200801007387 */ /* 0x008fe80000100a00 */
[----:B------:R-:W-:Y:S04]  /*35d30*/  STL.64 [R1+0x1a10], R220 ;  /* 0x001a10dc01007387 */ /* 0x000fe80000100a00 */
[----:B--2---:R-:W-:Y:S04]  /*35d40*/  STL.64 [R1+0x1aa0], R2 ;  /* 0x001aa00201007387 */ /* 0x004fe80000100a00 */
[----:B------:R-:W-:Y:S04]  /*35d50*/  STL.64 [R1+0x1980], R156 ;  /* 0x0019809c01007387 */ /* 0x000fe80000100a00 */
[----:B------:R-:W-:Y:S04]  /*35d60*/  STL.64 [R1+0x18f0], R110 ;  /* 0x0018f06e01007387 */ /* 0x000fe80000100a00 */
[----:B------:R-:W-:Y:S04]  /*35d70*/  STL.64 [R1+0x1860], R54 ;  /* 0x0018603601007387 */ /* 0x000fe80000100a00 */
[----:B------:R-:W-:Y:S04]  /*35d80*/  STL.64 [R1+0x17f8], R22 ;  /* 0x0017f81601007387 */ /* 0x000fe80000100a00 */
[----:B------:R1:W-:Y:S04]  /*35d90*/  STL.64 [R1+0x17b0], R4 ;  /* 0x0017b00401007387 */ /* 0x0003e80000100a00 */
[----:B-1----:R-:W2:Y:S04]  /*35da0*/  LDL.LU.64 R4, [R1+0x330] ;  /* 0x0003300001047983 */ /* 0x002ea80000300a00 */
[----:B------:R-:W3:Y:S04]  /*35db0*/  LDL.LU.64 R2, [R1+0x130] ;  /* 0x0001300001027983 */ /* 0x000ee80000300a00 */
[----:B--2---:R1:W-:Y:S04]  /*35dc0*/  STL.64 [R1+0x1b28], R4 ;  /* 0x001b280401007387 */ /* 0x0043e80000100a00 */
[----:B------:R-:W-:Y:S04]  /*35dd0*/  STL.64 [R1+0x1a18], R222 ;  /* 0x001a18de01007387 */ /* 0x000fe80000100a00 */
[----:B---3--:R2:W-:Y:S04]  /*35de0*/  STL.64 [R1+0x1ab0], R2 ;  /* 0x001ab00201007387 */ /* 0x0085e80000100a00 */
[----:B------:R-:W-:Y:S04]  /*35df0*/  STL.64 [R1+0x1990], R170 ;  /* 0x001990aa01007387 */ /* 0x000fe80000100a00 */
[----:B------:R-:W-:Y:S04]  /*35e00*/  STL.64 [R1+0x1900], R120 ;  /* 0x0019007801007387 */ /* 0x000fe80000100a00 */
[----:B------:R-:W-:Y:S04]  /*35e10*/  STL.64 [R1+0x1878], R60 ;  /* 0x0018783c01007387 */ /* 0x000fe80000100a00 */
[----:B------:R-:W-:Y:S04]  /*35e20*/  STL.64 [R1+0x1800], R26 ;  /* 0x0018001a01007387 */ /* 0x000fe80000100a00 */
[----:B------:R-:W-:Y:S04]  /*35e30*/  STL.64 [R1+0x17b8], R6 ;  /* 0x0017b80601007387 */ /* 0x000fe80000100a00 */
[----:B-1----:R-:W3:Y:S04]  /*35e40*/  LDL.64 R4, [R1+0x2fa8] ;  /* 0x002fa80001047983 */ /* 0x002ee80000100a00 */
[----:B--2---:R-:W2:Y:S04]  /*35e50*/  LDL.LU.64 R2, [R1+0x1b0] ;  /* 0x0001b00001027983 */ /* 0x004ea80000300a00 */
[----:B---3--:R-:W-:Y:S04]  /*35e60*/  STL.64 [R1+0x1b30], R4 ;  /* 0x001b300401007387 */ /* 0x008fe80000100a00 */
[----:B------:R-:W-:Y:S04]  /*35e70*/  STL.64 [R1+0x1a28], R236 ;  /* 0x001a28ec01007387 */ /* 0x000fe80000100a00 */
[----:B--2---:R1:W-:Y:S04]  /*35e80*/  STL.64 [R1+0x1ab8], R2 ;  /* 0x001ab80201007387 */ /* 0x0043e80000100a00 */
[----:B------:R-:W-:Y:S04]  /*35e90*/  STL.64 [R1+0x19a0], R186 ;  /* 0x0019a0ba01007387 */ /* 0x000fe80000100a00 */
[----:B------:R-:W-:Y:S04]  /*35ea0*/  STL.64 [R1+0x1910], R136 ;  /* 0x0019108801007387 */ /* 0x000fe80000100a00 */
[----:B------:R-:W-:Y:S04]  /*35eb0*/  STL.64 [R1+0x1890], R92 ;  /* 0x0018905c01007387 */ /* 0x000fe80000100a00 */
[----:B------:R-:W-:Y:S04]  /*35ec0*/  STL.64 [R1+0x1810], R36 ;  /* 0x0018102401007387 */ /* 0x000fe80000100a00 */
[----:B------:R-:W-:Y:S04]  /*35ed0*/  STL.64 [R1+0x17c0], R10 ;  /* 0x0017c00a01007387 */ /* 0x000fe80000100a00 */
[----:B-1----:R-:W2:Y:S04]  /*35ee0*/  LDL.LU.64 R2, [R1+0x2b0] ;  /* 0x0002b00001027983 */ /* 0x002ea80000300a00 */
[----:B------:R-:W3:Y:S04]  /*35ef0*/  LDL.LU.64 R4, [R1+0x1f0] ;  /* 0x0001f00001047983 */ /* 0x000ee80000300a00 */
[----:B--2---:R1:W-:Y:S04]  /*35f00*/  STL.64 [R1+0x1b38], R2 ;  /* 0x001b380201007387 */ /* 0x0043e80000100a00 */
[----:B-1----:R-:W2:Y:S04]  /*35f10*/  LDL.LU.64 R2, [R1+0x28] ;  /* 0x0000280001027983 */ /* 0x002ea80000300a00 */
[----:B---3--:R-:W-:Y:S04]  /*35f20*/  STL.64 [R1+0x1ac0], R4 ;  /* 0x001ac00401007387 */ /* 0x008fe80000100a00 */
[----:B------:R-:W-:Y:S04]  /*35f30*/  STL.64 [R1+0x19a8], R202 ;  /* 0x0019a8ca01007387 */ /* 0x000fe80000100a00 */
[----:B--2---:R1:W-:Y:S04]  /*35f40*/  STL.64 [R1+0x1a38], R2 ;  /* 0x001a380201007387 */ /* 0x0043e80000100a00 */
        /* <DEDUP_REMOVED lines=30> */
[----:B---3--:R1:W-:Y:S04]  /*36130*/  STL.64 [R1+0x1ad8], R4 ;  /* 0x001ad80401007387 */ /* 0x0083e80000100a00 */
[----:B------:R-:W-:Y:S04]  /*36140*/  STL.64 [R1+0x19d8], R234 ;  /* 0x0019d8ea01007387 */ /* 0x000fe80000100a00 */
[----:B--2---:R2:W-:Y:S04]  /*36150*/  STL.64 [R1+0x1a58], R2 ;  /* 0x001a580201007387 */ /* 0x0045e80000100a00 */
[----:B------:R-:W-:Y:S04]  /*36160*/  STL.64 [R1+0x1960], R174 ;  /* 0x001960ae01007387 */ /* 0x000fe80000100a00 */
[----:B------:R-:W-:Y:S04]  /*36170*/  STL.64 [R1+0x18e0], R126 ;  /* 0x0018e07e01007387 */ /* 0x000fe80000100a00 */
[----:B------:R-:W-:Y:S04]  /*36180*/  STL.64 [R1+0x1870], R90 ;  /* 0x0018705a01007387 */ /* 0x000fe80000100a00 */
[----:B------:R-:W-:Y:S04]  /*36190*/  STL.64 [R1+0x1808], R30 ;  /* 0x0018081e01007387 */ /* 0x000fe80000100a00 */
[----:B-1----:R-:W3:Y:S04]  /*361a0*/  LDL.LU.64 R4, [R1+0x2fe0] ;  /* 0x002fe00001047983 */ /* 0x002ee80000300a00 */
[----:B--2---:R-:W2:Y:S04]  /*361b0*/  LDL.LU.64 R2, [R1+0x268] ;  /* 0x0002680001027983 */ /* 0x004ea80000300a00 */
[----:B---3--:R1:W-:Y:S04]  /*361c0*/  STL.64 [R1+0x1b58], R4 ;  /* 0x001b580401007387 */ /* 0x0083e80000100a00 */
[----:B-1----:R-:W3:Y:S04]  /*361d0*/  LDL.LU.64 R4, [R1+0x168] ;  /* 0x0001680001047983 */ /* 0x002ee80000300a00 */
        /* <DEDUP_REMOVED lines=275> */
[----:B-1----:R-:W2:Y:S04]  /*37310*/  LDL.LU.64 R2, [R1] ;  /* 0x0000000001027983 */ /* 0x002ea80000300a00 */
[----:B---3--:R-:W-:Y:S04]  /*37320*/  STL.64 [R1+0x1c18], R4 ;  /* 0x001c180401007387 */ /* 0x008fe80000100a00 */
[----:B------:R-:W-:Y:S04]  /*37330*/  STL.64 [R1+0x1d20], R80 ;  /* 0x001d205001007387 */ /* 0x000fe80000100a00 */
[----:B--2---:R1:W-:Y:S04]  /*37340*/  STL.64 [R1+0x1d28], R2 ;  /* 0x001d280201007387 */ /* 0x0043e80000100a00 */
[----:B-1----:R-:W2:Y:S04]  /*37350*/  LDL.LU.64 R2, [R1+0x40] ;  /* 0x0000400001027983 */ /* 0x002ea80000300a00 */
[----:B------:R-:W-:Y:S04]  /*37360*/  STL.64 [R1+0x1ce8], R64 ;  /* 0x001ce84001007387 */ /* 0x000fe80000100a00 */
[----:B--2---:R1:W-:Y:S04]  /*37370*/  STL.64 [R1+0x1cf0], R2 ;  /* 0x001cf00201007387 */ /* 0x0043e80000100a00 */
[----:B------:R-:W2:Y:S04]  /*37380*/  LDL.LU.64 R4, [R1+0x148] ;  /* 0x0001480001047983 */ /* 0x000ea80000300a00 */
[----:B-1----:R-:W3:Y:S04]  /*37390*/  LDL.LU.64 R2, [R1+0x140] ;  /* 0x0001400001027983 */ /* 0x002ee80000300a00 */
[----:B--2---:R1:W-:Y:S04]  /*373a0*/  STL.64 [R1+0x1cb8], R4 ;  /* 0x001cb80401007387 */ /* 0x0043e80000100a00 */
[----:B-1----:R-:W2:Y:S04]  /*373b0*/  LDL.LU.64 R4, [R1+0x100] ;  /* 0x0001000001047983 */ /* 0x002ea80000300a00 */
[----:B---3--:R1:W-:Y:S04]  /*373c0*/  STL.64 [R1+0x1c80], R2 ;  /* 0x001c800201007387 */ /* 0x0083e80000100a00 */
[----:B-1----:R-:W3:Y:S04]  /*373d0*/  LDL.LU.64 R2, [R1+0xc0] ;  /* 0x0000c00001027983 */ /* 0x002ee80000300a00 */
[----:B--2---:R1:W-:Y:S04]  /*373e0*/  STL.64 [R1+0x1c48], R4 ;  /* 0x001c480401007387 */ /* 0x0043e80000100a00 */
[----:B------:R-:W-:Y:S01]  /*373f0*/  STL.64 [R1+0x1cb0], R48 ;  /* 0x001cb03001007387 */ /* 0x000fe20000100a00 */
[----:B-1----:R-:W-:Y:S01]  /*37400*/  IMAD.MOV.U32 R5, RZ, RZ, 0x1 ;  /* 0x00000001ff057424 */ /* 0x002fe200078e00ff */
[----:B------:R-:W-:-:S02]  /*37410*/  MOV R4, 0xffffffff ;  /* 0xffffffff00047802 */ /* 0x000fc40000000f00 */
[----:B---3--:R1:W-:Y:S04]  /*37420*/  STL.64 [R1+0x1c28], R2 ;  /* 0x001c280201007387 */ /* 0x0083e80000100a00 */
[----:B------:R-:W-:Y:S04]  /*37430*/  STL.64 [R1+0x1c78], R32 ;  /* 0x001c782001007387 */ /* 0x000fe80000100a00 */
[----:B------:R-:W-:Y:S04]  /*37440*/  STL.64 [R1+0x1c40], R16 ;  /* 0x001c401001007387 */ /* 0x000fe80000100a00 */
[----:B------:R-:W-:Y:S04]  /*37450*/  STL.64 [R1+0x1c20], R242 ;  /* 0x001c20f201007387 */ /* 0x000fe80000100a00 */
[----:B------:R-:W-:Y:S04]  /*37460*/  STL [R1+0x17a4], RZ ;  /* 0x0017a4ff01007387 */ /* 0x000fe80000100800 */
[----:B------:R-:W-:Y:S04]  /*37470*/  STL [R1+0x1764], R5 ;  /* 0x0017640501007387 */ /* 0x000fe80000100800 */
[----:B------:R-:W-:Y:S04]  /*37480*/  STL [R1+0x16b0], RZ ;  /* 0x0016b0ff01007387 */ /* 0x000fe80000100800 */
[----:B------:R2:W-:Y:S04]  /*37490*/  STL [R1+0x1760], R4 ;  /* 0x0017600401007387 */ /* 0x0005e80000100800 */
        /* <DEDUP_REMOVED lines=984> */
[----:B-1----:R-:W-:-:S03]  /*3b220*/  LOP3.LUT R3, R87, 0x3, RZ, 0xc0, !PT ;  /* 0x0000000357037812 */ /* 0x002fc600078ec0ff */
[----:B------:R3:W-:Y:S04]  /*3b230*/  STL [R1+0x174], RZ ;  /* 0x000174ff01007387 */ /* 0x0007e80000100800 */
[----:B------:R3:W-:Y:S04]  /*3b240*/  STL [R1+0x178], RZ ;  /* 0x000178ff01007387 */ /* 0x0007e80000100800 */
[----:B------:R3:W-:Y:S04]  /*3b250*/  STL [R1+0x17c], RZ ;  /* 0x00017cff01007387 */ /* 0x0007e80000100800 */
[----:B------:R3:W-:Y:S04]  /*3b260*/  STL [R1+0xf0], RZ ;  /* 0x0000f0ff01007387 */ /* 0x0007e80000100800 */
[----:B------:R3:W-:Y:S01]  /*3b270*/  STL [R1+0xf4], RZ ;  /* 0x0000f4ff01007387 */ /* 0x0007e20000100800 */
[----:B------:R-:W-:-:S03]  /*3b280*/  IMAD R3, R3, 0x820, RZ ;  /* 0x0000082003037824 */ /* 0x000fc600078e02ff */
[----:B------:R3:W-:Y:S04]  /*3b290*/  STL [R1+0xf8], RZ ;  /* 0x0000f8ff01007387 */ /* 0x0007e80000100800 */
[----:B------:R3:W-:Y:S04]  /*3b2a0*/  STL [R1+0xfc], RZ ;  /* 0x0000fcff01007387 */ /* 0x0007e80000100800 */
[----:B------:R3:W-:Y:S04]  /*3b2b0*/  STL [R1+0x90], RZ ;  /* 0x000090ff01007387 */ /* 0x0007e80000100800 */
[----:B------:R3:W-:Y:S04]  /*3b2c0*/  STL [R1+0x94], RZ ;  /* 0x000094ff01007387 */ /* 0x0007e80000100800 */
[----:B------:R3:W-:Y:S01]  /*3b2d0*/  STL [R1+0x98], RZ ;  /* 0x000098ff01007387 */ /* 0x0007e20000100800 */
[----:B--2---:R-:W-:-:S03]  /*3b2e0*/  LOP3.LUT R4, R3, 0x5c, R87, 0x78, !PT ;  /* 0x0000005c03047812 */ /* 0x004fc600078e7857 */
[----:B------:R3:W-:Y:S01]  /*3b2f0*/  STL [R1+0x9c], RZ ;  /* 0x00009cff01007387 */ /* 0x0007e20000100800 */
[----:B------:R-:W-:-:S03]  /*3b300*/  LOP3.LUT R3, R244, 0x40, RZ, 0x3c, !PT ;  /* 0x00000040f4037812 */ /* 0x000fc600078e3cff */
        /* <DEDUP_REMOVED lines=8> */
[----:B------:R3:W-:Y:S01]  /*3b390*/  STL [R1+0x2fa4], R3 ;  /* 0x002fa40301007387 */ /* 0x0007e20000100800 */
[----:B------:R-:W-:-:S02]  /*3b3a0*/  SHF.R.S32.HI R0, RZ, 0x1f, R252 ;  /* 0x0000001fff007819 */ /* 0x000fc400000114fc */
[----:B------:R-:W-:Y:S02]  /*3b3b0*/  SHF.R.S32.HI R2, RZ, 0x1f, R245 ;  /* 0x0000001fff027819 */ /* 0x000fe400000114f5 */
[----:B------:R-:W-:Y:S01]  /*3b3c0*/  SHF.R.S32.HI R5, RZ, 0x7, R40 ;  /* 0x00000007ff057819 */ /* 0x000fe20000011428 */
[----:B------:R-:W-:Y:S01]  /*3b3d0*/  CS2R R42, SRZ ;  /* 0x00000000002a7805 */ /* 0x000fe2000001ff00 */
[C---:B------:R-:W-:Y:S01]  /*3b3e0*/  SHF.L.U64.HI R0, R252.reuse, 0x2, R0 ;  /* 0x00000002fc007819 */ /* 0x040fe20000010200 */
[----:B------:R-:W-:Y:S01]  /*3b3f0*/  IMAD.SHL.U32 R252, R252, 0x4, RZ ;  /* 0x00000004fcfc7824 */ /* 0x000fe200078e00ff */
[----:B------:R-:W-:Y:S01]  /*3b400*/  SHF.L.U64.HI R2, R245, 0x2, R2 ;  /* 0x00000002f5027819 */ /* 0x000fe20000010202 */
[----:B------:R-:W-:Y:S01]  /*3b410*/  CS2R R40, SRZ ;  /* 0x0000000000287805 */ /* 0x000fe2000001ff00 */
        /* <DEDUP_REMOVED lines=8> */
[----:B------:R-:W-:-:S02]  /*3b4a0*/  IADD3 R5, R5, -0x2, RZ ;  /* 0xfffffffe05057810 */ /* 0x000fc40007ffe0ff */
[----:B---3--:R-:W-:Y:S02]  /*3b4b0*/  LOP3.LUT R4, R4, 0x20, RZ, 0x3c, !PT ;  /* 0x0000002004047812 */ /* 0x008fe400078e3cff */
.L_x_1:
[----:B------:R-:W2:Y:S01]  /*3b4c0*/  LDL.LU R3, [R1+0x1760] ;  /* 0x0017600001037983 */ /* 0x000ea20000300800 */
[----:B------:R-:W-:-:S04]  /*3b4d0*/  DEPBAR.LE SB0, 0x2 ;  /* 0x000080800000791a */ /* 0x000fc80000000000 */
[----:B------:R-:W3:Y:S04]  /*3b4e0*/  LDL R4, [R1+0x2f98] ;  /* 0x002f980001047983 */ /* 0x000ee80000100800 */
[----:B------:R-:W-:Y:S04]  /*3b4f0*/  STL [R1+0x513c], R74 ;  /* 0x00513c4a01007387 */ /* 0x000fe80000100800 */
[----:B------:R-:W-:Y:S04]  /*3b500*/  STL [R1+0x5138], R75 ;  /* 0x0051384b01007387 */ /* 0x000fe80000100800 */
[----:B------:R-:W-:Y:S04]  /*3b510*/  STL [R1+0x5134], R76 ;  /* 0x0051344c01007387 */ /* 0x000fe80000100800 */
[----:B------:R1:W-:Y:S04]  /*3b520*/  STL [R1+0x5130], R77 ;  /* 0x0051304d01007387 */ /* 0x0003e80000100800 */
[----:B------:R-:W-:Y:S04]  /*3b530*/  STL [R1+0x512c], R78 ;  /* 0x00512c4e01007387 */ /* 0x000fe80000100800 */
[----:B------:R4:W-:Y:S04]  /*3b540*/  STL [R1+0x5128], R79 ;  /* 0x0051284f01007387 */ /* 0x0009e80000100800 */
[----:B------:R-:W-:Y:S04]  /*3b550*/  STL [R1+0x5124], R84 ;  /* 0x0051245401007387 */ /* 0x000fe80000100800 */
[----:B------:R5:W-:Y:S04]  /*3b560*/  STL [R1+0x5120], R85 ;  /* 0x0051205501007387 */ /* 0x000be80000100800 */
[----:B------:R-:W-:Y:S04]  /*3b570*/  STL [R1+0x511c], R86 ;  /* 0x00511c5601007387 */ /* 0x000fe80000100800 */
[----:B------:R1:W-:Y:S04]  /*3b580*/  STL [R1+0x5118], R87 ;  /* 0x0051185701007387 */ /* 0x0003e80000100800 */
[----:B------:R-:W-:Y:S04]  /*3b590*/  STL [R1+0x360c], R191 ;  /* 0x00360cbf01007387 */ /* 0x000fe80000100800 */
[----:B------:R-:W-:Y:S04]  /*3b5a0*/  STL [R1+0x3608], R190 ;  /* 0x003608be01007387 */ /* 0x000fe80000100800 */
[----:B------:R-:W-:Y:S04]  /*3b5b0*/  STL [R1+0x3604], R163 ;  /* 0x003604a301007387 */ /* 0x000fe80000100800 */
[----:B------:R-:W-:Y:S04]  /*3b5c0*/  STL [R1+0x3600], R162 ;  /* 0x003600a201007387 */ /* 0x000fe80000100800 */
[----:B------:R-:W-:Y:S04]  /*3b5d0*/  STL [R1+0x35fc], R2 ;  /* 0x0035fc0201007387 */ /* 0x000fe80000100800 */
[----:B------:R-:W-:Y:S04]  /*3b5e0*/  STL [R1+0x35f8], R0 ;  /* 0x0035f80001007387 */ /* 0x000fe80000100800 */
[----:B------:R-:W1:Y:S02]  /*3b5f0*/  S2R R7, SR_TID.X ;  /* 0x0000000000077919 */ /* 0x000e640000002100 */
[----:B-1----:R-:W-:-:S02]  /*3b600*/  LOP3.LUT R5, R7, 0x3, RZ, 0xc0, !PT ;  /* 0x0000000307057812 */ /* 0x002fc400078ec0ff */
[----:B------:R-:W-:-:S03]  /*3b610*/  LOP3.LUT R6, R7, 0x3, RZ, 0xc0, !PT ;  /* 0x0000000307067812 */ /* 0x000fc600078ec0ff */
[----:B------:R-:W-:Y:S02]  /*3b620*/  IMAD R5, R5, 0x820, RZ ;  /* 0x0000082005057824 */ /* 0x000fe400078e02ff */
[----:B------:R-:W-:-:S03]  /*3b630*/  IMAD R6, R6, 0x820, RZ ;  /* 0x0000082006067824 */ /* 0x000fc600078e02ff */
[--C-:B------:R-:W-:Y:S02]  /*3b640*/  LOP3.LUT R5, R5, 0x5c, R7.reuse, 0x78, !PT ;  /* 0x0000005c05057812 */ /* 0x100fe400078e7807 */
[----:B------:R-:W-:Y:S02]  /*3b650*/  LOP3.LUT R6, R6, 0x5c, R7, 0x78, !PT ;  /* 0x0000005c06067812 */ /* 0x000fe400078e7807 */
[----:B------:R-:W-:Y:S02]  /*3b660*/  LOP3.LUT R5, R5, 0x20, RZ, 0x3c, !PT ;  /* 0x0000002005057812 */ /* 0x000fe400078e3cff */
[----:B--2---:R-:W-:Y:S01]  /*3b670*/  IADD3 R3, R3, 0x1, RZ ;  /* 0x0000000103037810 */ /* 0x004fe20007ffe0ff */
[----:B------:R-:W-:Y:S03]  /*3b680*/  BAR.SYNC.DEFER_BLOCKING 0x0 ;  /* 0x0000000000007b1d */ /* 0x000fe60000010000 */
[----:B------:R-:W-:-:S04]  /*3b690*/  ISETP.GT.AND P0, PT, R3, 0x1, PT ;  /* 0x000000010300780c */ /* 0x000fc80003f04270 */
[----:B------:R-:W-:-:S04]  /*3b6a0*/  SEL R3, R3, RZ, !P0 ;  /* 0x000000ff03037207 */ /* 0x000fc80004000000 */
[C---:B---3--:R-:W-:Y:S01]  /*3b6b0*/  LEA R160, R3.reuse, R4, 0x11 ;  /* 0x0000000403a07211 */ /* 0x048fe200078e88ff */
[----:B------:R-:W-:Y:S01]  /*3b6c0*/  STL [R1+0x1760], R3 ;  /* 0x0017600301007387 */ /* 0x000fe20000100800 */
[C---:B------:R-:W-:Y:S02]  /*3b6d0*/  IMAD R161, R3.reuse, 0x40000, R6 ;  /* 0x0004000003a17824 */ /* 0x040fe400078e0206 */
[----:B------:R-:W-:Y:S01]  /*3b6e0*/  IMAD R189, R3, 0x40000, R5 ;  /* 0x0004000003bd7824 */ /* 0x000fe200078e0205 */
[----:B------:R-:W2:Y:S04]  /*3b6f0*/  LDL.LU.64 R76, [R1+0x16b0] ;  /* 0x0016b000014c7983 */ /* 0x000ea80000300a00 */
[----:B----4-:R-:W2:Y:S04]  /*3b700*/  LDL.LU.64 R78, [R1+0x16b8] ;  /* 0x0016b800014e7983 */ /* 0x010ea80000300a00 */
[----:B-----5:R-:W3:Y:S04]  /*3b710*/  LDL.LU.64 R84, [R1+0x16a0] ;  /* 0x0016a00001547983 */ /* 0x020ee80000300a00 */
[----:B------:R-:W3:Y:S04]  /*3b720*/  LDL.LU.64 R86, [R1+0x16a8] ;  /* 0x0016a80001567983 */ /* 0x000ee80000300a00 */
[----:B------:R-:W5:Y:S04]  /*3b730*/  LDL.LU.64 R112, [R1+0x1690] ;  /* 0x0016900001707983 */ /* 0x000f680000300a00 */
[----:B------:R-:W5:Y:S04]  /*3b740*/  LDL.LU.64 R114, [R1+0x1698] ;  /* 0x0016980001727983 */ /* 0x000f680000300a00 */
[----:B------:R-:W5:Y:S04]  /*3b750*/  LDL.LU.64 R108, [R1+0x1680] ;  /* 0x00168000016c7983 */ /* 0x000f680000300a00 */
[----:B------:R-:W5:Y:S04]  /*3b760*/  LDL.LU.64 R110, [R1+0x1688] ;  /* 0x00168800016e7983 */ /* 0x000f680000300a00 */
[----:B------:R-:W3:Y:S04]  /*3b770*/  LDL.LU.64 R92, [R1+0x1670] ;  /* 0x00167000015c7983 */ /* 0x000ee80000300a00 */
[----:B------:R-:W5:Y:S04]  /*3b780*/  LDL.LU.64 R94, [R1+0x1678] ;  /* 0x00167800015e7983 */ /* 0x000f680000300a00 */
[----:B------:R-:W-:Y:S04]  /*3b790*/  LDS R88, [R161] ;  /* 0x00000000a1587984 */ /* 0x000fe80000000800 */
[----:B------:R-:W-:Y:S04]  /*3b7a0*/  LDS R90, [R161+0x2000] ;  /* 0x00200000a15a7984 */ /* 0x000fe80000000800 */
[----:B------:R-:W-:Y:S04]  /*3b7b0*/  LDS R89, [R189] ;  /* 0x00000000bd597984 */ /* 0x000fe80000000800 */
[----:B------:R-:W-:Y:S04]  /*3b7c0*/  LDS R91, [R189+0x2000] ;  /* 0x00200000bd5b7984 */ /* 0x000fe80000000800 */
[----:B------:R-:W-:Y:S04]  /*3b7d0*/  LDSM.16.M88.4 R24, [R160+0x80000] ;  /* 0x08000000a018783b */ /* 0x000fe80000000200 */
[----:B------:R-:W1:Y:S04]  /*3b7e0*/  LDSM.16.M88.4 R64, [R160+0x86000] ;  /* 0x08600000a040783b */ /* 0x000e680000000200 */
[----:B------:R-:W1:Y:S04]  /*3b7f0*/  LDSM.16.M88.4 R60, [R160+0x88000] ;  /* 0x08800000a03c783b */ /* 0x000e680000000200 */
[----:B------:R-:W1:Y:S04]  /*3b800*/  LDSM.16.M88.4 R56, [R160+0x8a000] ;  /* 0x08a00000a038783b */ /* 0x000e680000000200 */
[----:B------:R-:W1:Y:S04]  /*3b810*/  LDSM.16.M88.4 R52, [R160+0x8c000] ;  /* 0x08c00000a034783b */ /* 0x000e680000000200 */
[----:B------:R-:W1:Y:S04]  /*3b820*/  LDSM.16.M88.4 R48, [R160+0x8e000] ;  /* 0x08e00000a030783b */ /* 0x000e680000000200 */
[----:B------:R-:W-:Y:S04]  /*3b830*/  LDSM.16.M88.4 R4, [R160+0x82000] ;  /* 0x08200000a004783b */ /* 0x000fe80000000200 */
[----:B------:R-:W1:Y:S04]  /*3b840*/  LDSM.16.M88.4 R36, [R160+0x90000] ;  /* 0x09000000a024783b */ /* 0x000e680000000200 */
[----:B------:R-:W1:Y:S04]  /*3b850*/  LDSM.16.M88.4 R32, [R160+0x92000] ;  /* 0x09200000a020783b */ /* 0x000e680000000200 */
[----:B------:R-:W1:Y:S04]  /*3b860*/  LDSM.16.M88.4 R28, [R160+0x94000] ;  /* 0x09400000a01c783b */ /* 0x000e680000000200 */
[----:B------:R-:W1:Y:S04]  /*3b870*/  LDSM.16.M88.4 R8, [R160+0x96000] ;  /* 0x09600000a008783b */ /* 0x000e680000000200 */
[----:B------:R-:W1:Y:S04]  /*3b880*/  LDSM.16.M88.4 R12, [R160+0x98000] ;  /* 0x09800000a00c783b */ /* 0x000e680000000200 */
[----:B------:R-:W1:Y:S04]  /*3b890*/  LDSM.16.M88.4 R16, [R160+0x9a000] ;  /* 0x09a00000a010783b */ /* 0x000e680000000200 */
[----:B------:R-:W1:Y:S04]  /*3b8a0*/  LDSM.16.M88.4 R20, [R160+0x9c000] ;  /* 0x09c00000a014783b */ /* 0x000e680000000200 */
[----:B------:R-:W1:Y:S04]  /*3b8b0*/  LDSM.16.M88.4 R44, [R160+0x9e000] ;  /* 0x09e00000a02c783b */ /* 0x000e680000000200 */
[----:B------:R-:W5:Y:S04]  /*3b8c0*/  LDL.LU.64 R104, [R1+0x1660] ;  /* 0x0016600001687983 */ /* 0x000f680000300a00 */
[----:B------:R-:W5:Y:S04]  /*3b8d0*/  LDL.LU.64 R106, [R1+0x1668] ;  /* 0x00166800016a7983 */ /* 0x000f680000300a00 */
[----:B------:R-:W-:Y:S04]  /*3b8e0*/  STL [R1+0x4dd0], R3 ;  /* 0x004dd00301007387 */ /* 0x000fe80000100800 */
[----:B-1----:R-:W-:Y:S04]  /*3b8f0*/  STL [R1+0x506c], R66 ;  /* 0x00506c4201007387 */ /* 0x002fe80000100800 */
[----:B------:R-:W-:Y:S04]  /*3b900*/  STL [R1+0x5068], R67 ;  /* 0x0050684301007387 */ /* 0x000fe80000100800 */
        /* <DEDUP_REMOVED lines=22> */
[----:B------:R1:W-:Y:S04]  /*3ba70*/  STL [R1+0x50bc], R46 ;  /* 0x0050bc2e01007387 */ /* 0x0003e80000100800 */
[----:B------:R1:W-:Y:S04]  /*3ba80*/  STL [R1+0x50b8], R47 ;  /* 0x0050b82f01007387 */ /* 0x0003e80000100800 */
[----:B------:R-:W-:Y:S04]  /*3ba90*/  STL [R1+0x4820], R160 ;  /* 0x004820a001007387 */ /* 0x000fe80000100800 */
[----:B------:R-:W4:Y:S04]  /*3baa0*/  LDL.LU.64 R100, [R1+0x1650] ;  /* 0x0016500001647983 */ /* 0x000f280000300a00 */
[----:B------:R-:W4:Y:S04]  /*3bab0*/  LDL.LU.64 R102, [R1+0x1658] ;  /* 0x0016580001667983 */ /* 0x000f280000300a00 */
[----:B------:R-:W1:Y:S04]  /*3bac0*/  LDSM.16.M88.4 R216, [R160+0x84000] ;  /* 0x08400000a0d8783b */ /* 0x000e680000000200 */
[----:B------:R-:W-:Y:S04]  /*3bad0*/  LDS R80, [R161+0x80] ;  /* 0x00008000a1507984 */ /* 0x000fe80000000800 */
[----:B------:R-:W-:Y:S04]  /*3bae0*/  LDS R82, [R161+0x2080] ;  /* 0x00208000a1527984 */ /* 0x000fe80000000800 */
[----:B------:R-:W-:Y:S04]  /*3baf0*/  LDS R81, [R189+0x80] ;  /* 0x00008000bd517984 */ /* 0x000fe80000000800 */
[----:B------:R-:W1:Y:S04]  /*3bb00*/  LDS R83, [R189+0x2080] ;  /* 0x00208000bd537984 */ /* 0x000e680000000800 */
[----:B------:R-:W-:Y:S04]  /*3bb10*/  LDS R168, [R161+0x200] ;  /* 0x00020000a1a87984 */ /* 0x000fe80000000800 */
        /* <DEDUP_REMOVED lines=8> */
[----:B------:R-:W-:Y:S01]  /*3bba0*/  LDS R242, [R161+0x2300] ;  /* 0x00230000a1f27984 */ /* 0x000fe20000000800 */
[----:B--2---:R-:W-:Y:S03]  /*3bbb0*/  HMMA.1688.F32.TF32 R96, R88, R24, R76 ;  /* 0x000000185860723c */ /* 0x004fe6000008104c */
[----:B------:R-:W-:Y:S04]  /*3bbc0*/  LDS R241, [R189+0x300] ;  /* 0x00030000bdf17984 */ /* 0x000fe80000000800 */
[----:B------:R-:W-:Y:S04]  /*3bbd0*/  LDS R243, [R189+0x2300] ;  /* 0x00230000bdf37984 */ /* 0x000fe80000000800 */
[----:B------:R-:W-:Y:S04]  /*3bbe0*/  LDS R232, [R161+0x380] ;  /* 0x00038000a1e87984 */ /* 0x000fe80000000800 */
[----:B------:R-:W-:Y:S04]  /*3bbf0*/  LDS R234, [R161+0x2380] ;  /* 0x00238000a1ea7984 */ /* 0x000fe80000000800 */
[----:B------:R-:W-:Y:S04]  /*3bc00*/  LDS R233, [R189+0x380] ;  /* 0x00038000bde97984 */ /* 0x000fe80000000800 */
[----:B------:R-:W-:Y:S01]  /*3bc10*/  LDS R235, [R189+0x2380] ;  /* 0x00238000bdeb7984 */ /* 0x000fe20000000800 */
[----:B------:R-:W-:Y:S01]  /*3bc20*/  IMAD.MOV.U32 R74, RZ, RZ, R96 ;  /* 0x000000ffff4a7224 */ /* 0x000fe200078e0060 */
[----:B------:R-:W-:Y:S01]  /*3bc30*/  MOV R76, R98 ;  /* 0x00000062004c7202 */ /* 0x000fe20000000f00 */
[----:B------:R-:W-:-:S02]  /*3bc40*/  IMAD.MOV.U32 R75, RZ, RZ, R97 ;  /* 0x000000ffff4b7224 */ /* 0x000fc400078e0061 */
[----:B------:R-:W-:Y:S02]  /*3bc50*/  IMAD.MOV.U32 R77, RZ, RZ, R99 ;  /* 0x000000ffff4d7224 */ /* 0x000fe400078e0063 */
[----:B---3--:R-:W-:Y:S11]  /*3bc60*/  HMMA.1688.F32.TF32 R96, R88, R4, R84 ;  /* 0x000000045860723c */ /* 0x008ff60000081054 */
[----:B------:R-:W-:Y:S11]  /*3bc70*/  @!UPT UIADD3 URZ, URZ, URZ, URZ ;  /* 0x0000003f3f3ff290 */ /* 0x000ff6000fffe03f */
[----:B------:R-:W-:Y:S02]  /*3bc80*/  @!UPT UIADD3 URZ, URZ, URZ, URZ ;  /* 0x0000003f3f3ff290 */ /* 0x000fe4000fffe03f */
[----:B------:R-:W-:Y:S01]  /*3bc90*/  IMAD.MOV.U32 R78, RZ, RZ, R96 ;  /* 0x000000ffff4e7224 */ /* 0x000fe200078e0060 */
[----:B------:R-:W-:Y:S01]  /*3bca0*/  MOV R79, R97 ;  /* 0x00000061004f7202 */ /* 0x000fe20000000f00 */
[----:B------:R-:W-:Y:S01]  /*3bcb0*/  IMAD.MOV.U32 R84, RZ, RZ, R98 ;  /* 0x000000ffff547224 */ /* 0x000fe200078e0062 */
[----:B------:R-:W2:Y:S01]  /*3bcc0*/  LDL.LU.64 R96, [R1+0x1640] ;  /* 0x0016400001607983 */ /* 0x000ea20000300a00 */
[----:B------:R-:W-:-:S03]  /*3bcd0*/  IMAD.MOV.U32 R85, RZ, RZ, R99 ;  /* 0x000000ffff557224 */ /* 0x000fc600078e0063 */
[----:B------:R-:W2:Y:S01]  /*3bce0*/  LDL.LU.64 R98, [R1+0x1648] ;  /* 0x0016480001627983 */ /* 0x000ea20000300a00 */
[C---:B-----5:R-:W-:Y:S08]  /*3bcf0*/  HMMA.1688.F32.TF32 R108, R88.reuse, R64, R108 ;  /* 0x00000040586c723c */ /* 0x060ff0000008106c */
[C---:B------:R-:W-:Y:S11]  /*3bd00*/  HMMA.1688.F32.TF32 R92, R88.reuse, R60, R92 ;  /* 0x0000003c585c723c */ /* 0x040ff6000008105c */
[----:B------:R-:W-:Y:S04]  /*3bd10*/  @!UPT UIADD3 URZ, URZ, URZ, URZ ;  /* 0x0000003f3f3ff290 */ /* 0x000fe8000fffe03f */
[----:B------:R-:W-:Y:S04]  /*3bd20*/  STL.64 [R1+0xe0], R108 ;  /* 0x0000e06c01007387 */ /* 0x000fe80000100a00 */
[----:B------:R-:W-:Y:S04]  /*3bd30*/  STL.64 [R1+0xe8], R110 ;  /* 0x0000e86e01007387 */ /* 0x000fe80000100a00 */
[----:B------:R3:W-:Y:S01]  /*3bd40*/  STL.64 [R1+0xd0], R92 ;  /* 0x0000d05c01007387 */ /* 0x0007e20000100a00 */
[----:B-1----:R-:W-:Y:S02]  /*3bd50*/  IMAD.MOV.U32 R46, RZ, RZ, R94 ;  /* 0x000000ffff2e7224 */ /* 0x002fe400078e005e */
[----:B------:R-:W-:Y:S01]  /*3bd60*/  IMAD.MOV.U32 R47, RZ, RZ, R95 ;  /* 0x000000ffff2f7224 */ /* 0x000fe200078e005f */
[----:B---3--:R-:W3:Y:S04]  /*3bd70*/  LDL.LU.64 R92, [R1+0x16d0] ;  /* 0x0016d000015c7983 */ /* 0x008ee80000300a00 */
[----:B------:R-:W3:Y:S01]  /*3bd80*/  LDL.LU.64 R94, [R1+0x16d8] ;  /* 0x0016d800015e7983 */ /* 0x000ee20000300a00 */
[C---:B------:R-:W-:Y:S03]  /*3bd90*/  HMMA.1688.F32.TF32 R104, R88.reuse, R56, R104 ;  /* 0x000000385868723c */ /* 0x040fe60000081068 */
[----:B------:R1:W-:Y:S04]  /*3bda0*/  STL [R1+0x50c4], R47 ;  /* 0x0050c42f01007387 */ /* 0x0003e80000100800 */
[----:B------:R5:W-:Y:S11]  /*3bdb0*/  STL [R1+0x50c0], R46 ;  /* 0x0050c02e01007387 */ /* 0x000bf60000100800 */
[----:B------:R-:W-:Y:S06]  /*3bdc0*/  @!UPT UIADD3 URZ, URZ, URZ, URZ ;  /* 0x0000003f3f3ff290 */ /* 0x000fec000fffe03f */
[----:B------:R-:W-:Y:S01]  /*3bdd0*/  MOV R19, R107 ;  /* 0x0000006b00137202 */ /* 0x000fe20000000f00 */
[----:B------:R-:W-:Y:S01]  /*3bde0*/  IMAD.MOV.U32 R18, RZ, RZ, R106 ;  /* 0x000000ffff127224 */ /* 0x000fe200078e006a */
[----:B------:R-:W-:Y:S01]  /*3bdf0*/  MOV R22, R104 ;  /* 0x0000006800167202 */ /* 0x000fe20000000f00 */
[----:B------:R-:W-:Y:S02]  /*3be00*/  IMAD.MOV.U32 R23, RZ, RZ, R105 ;  /* 0x000000ffff177224 */ /* 0x000fe400078e0069 */
[----:B------:R-:W-:Y:S04]  /*3be10*/  STL [R1+0x50d4], R19 ;  /* 0x0050d41301007387 */ /* 0x000fe80000100800 */
[----:B------:R-:W-:Y:S04]  /*3be20*/  STL [R1+0x50d0], R18 ;  /* 0x0050d01201007387 */ /* 0x000fe80000100800 */
[----:B------:R-:W-:Y:S04]  /*3be30*/  STL [R1+0x50cc], R23 ;  /* 0x0050cc1701007387 */ /* 0x000fe80000100800 */
[----:B------:R-:W-:Y:S01]  /*3be40*/  STL [R1+0x50c8], R22 ;  /* 0x0050c81601007387 */ /* 0x000fe20000100800 */
[C---:B----4-:R-:W-:Y:S11]  /*3be50*/  HMMA.1688.F32.TF32 R100, R88.reuse, R52, R100 ;  /* 0x000000345864723c */ /* 0x050ff60000081064 */
[----:B------:R-:W-:Y:S11]  /*3be60*/  @!UPT UIADD3 URZ, URZ, URZ, URZ ;  /* 0x0000003f3f3ff290 */ /* 0x000ff6000fffe03f */
[----:B------:R-:W-:Y:S01]  /*3be70*/  @!UPT UIADD3 URZ, URZ, URZ, URZ ;  /* 0x0000003f3f3ff290 */ /* 0x000fe2000fffe03f */
[----:B------:R4:W-:Y:S01]  /*3be80*/  STL.64 [R1+0xb0], R100 ;  /* 0x0000b06401007387 */ /* 0x0009e20000100a00 */
[----:B-1----:R-:W-:Y:S02]  /*3be90*/  IMAD.MOV.U32 R47, RZ, RZ, R102 ;  /* 0x000000ffff2f7224 */ /* 0x002fe400078e0066 */
[----:B-----5:R-:W-:Y:S01]  /*3bea0*/  IMAD.MOV.U32 R46, RZ, RZ, R103 ;  /* 0x000000ffff2e7224 */ /* 0x020fe200078e0067 */
[----:B----4-:R-:W4:Y:S04]  /*3beb0*/  LDL.LU.64 R100, [R1+0x16c0] ;  /* 0x0016c00001647983 */ /* 0x010f280000300a00 */
[----:B------:R-:W4:Y:S04]  /*3bec0*/  LDL.LU.64 R102, [R1+0x16c8] ;  /* 0x0016c80001667983 */ /* 0x000f280000300a00 */
[----:B------:R-:W-:Y:S04]  /*3bed0*/  STL [R1+0x50dc], R46 ;  /* 0x0050dc2e01007387 */ /* 0x000fe80000100800 */
[----:B------:R-:W-:Y:S01]  /*3bee0*/  STL [R1+0x50d8], R47 ;  /* 0x0050d82f01007387 */ /* 0x000fe20000100800 */
[C---:B--2---:R-:W-:Y:S11]  /*3bef0*/  HMMA.1688.F32.TF32 R96, R88.reuse, R48, R96 ;  /* 0x000000305860723c */ /* 0x044ff60000081060 */
[----:B------:R-:W-:Y:S11]  /*3bf00*/  @!UPT UIADD3 URZ, URZ, URZ, URZ ;  /* 0x0000003f3f3ff290 */ /* 0x000ff6000fffe03f */
[----:B------:R-:W-:Y:S02]  /*3bf10*/  @!UPT UIADD3 URZ, URZ, URZ, URZ ;  /* 0x0000003f3f3ff290 */ /* 0x000fe4000fffe03f */
[----:B------:R-:W-:Y:S01]  /*3bf20*/  MOV R14, R96 ;  /* 0x00000060000e7202 */ /* 0x000fe20000000f00 */
[----:B------:R-:W-:Y:S01]  /*3bf30*/  IMAD.MOV.U32 R15, RZ, RZ, R97 ;  /* 0x000000ffff0f7224 */ /* 0x000fe200078e0061 */
[----:B------:R-:W-:Y:S01]  /*3bf40*/  MOV R11, R99 ;  /* 0x00000063000b7202 */ /* 0x000fe20000000f00 */
[----:B------:R-:W-:Y:S01]  /*3bf50*/  IMAD.MOV.U32 R10, RZ, RZ, R98 ;  /* 0x000000ffff0a7224 */ /* 0x000fe200078e0062 */
[----:B------:R-:W2:Y:S04]  /*3bf60*/  LDL.LU.64 R96, [R1+0x1710] ;  /* 0x0017100001607983 */ /* 0x000ea80000300a00 */
[----:B------:R-:W2:Y:S01]  /*3bf70*/  LDL.LU.64 R98, [R1+0x1718] ;  /* 0x0017180001627983 */ /* 0x000ea20000300a00 */
[----:B---3--:R-:W-:Y:S03]  /*3bf80*/  HMMA.1688.F32.TF32 R92, R88, R36, R92 ;  /* 0x00000024585c723c */ /* 0x008fe6000008105c */
[----:B------:R-:W-:Y:S04]  /*3bf90*/  STL [R1+0x50ec], R11 ;  /* 0x0050ec0b01007387 */ /* 0x000fe80000100800 */
[----:B------:R-:W-:Y:S04]  /*3bfa0*/  STL [R1+0x50e8], R10 ;  /* 0x0050e80a01007387 */ /* 0x000fe80000100800 */
[----:B------:R1:W-:Y:S04]  /*3bfb0*/  STL [R1+0x50e4], R15 ;  /* 0x0050e40f01007387 */ /* 0x0003e80000100800 */
[----:B------:R3:W-:Y:S04]  /*3bfc0*/  STL [R1+0x50e0], R14 ;  /* 0x0050e00e01007387 */ /* 0x0007e80000100800 */
[----:B------:R-:W5:Y:S04]  /*3bfd0*/  LDL.LU.64 R108, [R1+0x1700] ;  /* 0x00170000016c7983 */ /* 0x000f680000300a00 */
[----:B------:R-:W5:Y:S01]  /*3bfe0*/  LDL.LU.64 R110, [R1+0x1708] ;  /* 0x00170800016e7983 */ /* 0x000f620000300a00 */
[----:B------:R-:W-:-:S03]  /*3bff0*/  IMAD.MOV.U32 R19, RZ, RZ, R92 ;  /* 0x000000ffff137224 */ /* 0x000fc600078e005c */
[----:B------:R-:W5:Y:S01]  /*3c000*/  LDL.LU.64 R104, [R1+0x1750] ;  /* 0x0017500001687983 */ /* 0x000f620000300a00 */
[----:B------:R-:W-:Y:S01]  /*3c010*/  IMAD.MOV.U32 R18, RZ, RZ, R93 ;  /* 0x000000ffff127224 */ /* 0x000fe200078e005d */
[----:B------:R-:W-:Y:S01]  /*3c020*/  MOV R23, R94 ;  /* 0x0000005e00177202 */ /* 0x000fe20000000f00 */
[----:B------:R-:W-:Y:S01]  /*3c030*/  IMAD.MOV.U32 R22, RZ, RZ, R95 ;  /* 0x000000ffff167224 */ /* 0x000fe200078e005f */
[----:B------:R-:W5:Y:S04]  /*3c040*/  LDL.LU.64 R106, [R1+0x1758] ;  /* 0x00175800016a7983 */ /* 0x000f680000300a00 */
[----:B------:R-:W5:Y:S04]  /*3c050*/  LDL.LU.64 R92, [R1+0x1740] ;  /* 0x00174000015c7983 */ /* 0x000f680000300a00 */
[----:B------:R-:W5:Y:S04]  /*3c060*/  LDL.LU.64 R94, [R1+0x1748] ;  /* 0x00174800015e7983 */ /* 0x000f680000300a00 */
[----:B------:R-:W-:Y:S04]  /*3c070*/  STL [R1+0x50fc], R22 ;  /* 0x0050fc1601007387 */ /* 0x000fe80000100800 */
[----:B------:R-:W-:Y:S04]  /*3c080*/  STL [R1+0x50f8], R23 ;  /* 0x0050f81701007387 */ /* 0x000fe80000100800 */
[----:B------:R-:W-:Y:S04]  /*3c090*/  STL [R1+0x50f4], R18 ;  /* 0x0050f41201007387 */ /* 0x000fe80000100800 */
[----:B------:R-:W-:Y:S01]  /*3c0a0*/  STL [R1+0x50f0], R19 ;  /* 0x0050f01301007387 */ /* 0x000fe20000100800 */
[C---:B------:R-:W-:Y:S11]  /*3c0b0*/  HMMA.1688.F32.TF32 R112, R88.reuse, R216, R112 ;  /* 0x000000d85870723c */ /* 0x040ff60000081070 */
[----:B------:R-:W-:Y:S11]  /*3c0c0*/  @!UPT UIADD3 URZ, URZ, URZ, URZ ;  /* 0x0000003f3f3ff290 */ /* 0x000ff6000fffe03f */
[----:B------:R-:W-:Y:S02]  /*3c0d0*/  @!UPT UIADD3 URZ, URZ, URZ, URZ ;  /* 0x0000003f3f3ff290 */ /* 0x000fe4000fffe03f */
[----:B------:R-:W-:Y:S01]  /*3c0e0*/  MOV R86, R112 ;  /* 0x0000007000567202 */ /* 0x000fe20000000f00 */
[----:B------:R-:W-:Y:S01]  /*3c0f0*/  IMAD.MOV.U32 R87, RZ, RZ, R113 ;  /* 0x000000ffff577224 */ /* 0x000fe200078e0071 */
[----:B------:R-:W-:Y:S01]  /*3c100*/  MOV R3, R115 ;  /* 0x0000007300037202 */ /* 0x000fe20000000f00 */
[----:B------:R-:W-:Y:S01]  /*3c110*/  IMAD.MOV.U32 R160, RZ, RZ, R114 ;  /* 0x000000ffffa07224 */ /* 0x000fe200078e0072 */
[C---:B----4-:R-:W-:Y:S11]  /*3c120*/  HMMA.1688.F32.TF32 R100, R88.reuse, R32, R100 ;  /* 0x000000205864723c */ /* 0x050ff60000081064 */
[----:B------:R-:W-:Y:S11]  /*3c130*/  @!UPT UIADD3 URZ, URZ, URZ, URZ ;  /* 0x0000003f3f3ff290 */ /* 0x000ff6000fffe03f */
[----:B------:R-:W-:Y:S02]  /*3c140*/  @!UPT UIADD3 URZ, URZ, URZ, URZ ;  /* 0x0000003f3f3ff290 */ /* 0x000fe4000fffe03f */
[----:B------:R-:W-:Y:S01]  /*3c150*/  IMAD.MOV.U32 R35, RZ, RZ, R103 ;  /* 0x000000ffff237224 */ /* 0x000fe200078e0067 */
[----:B------:R-:W-:Y:S01]  /*3c160*/  MOV R31, R101 ;  /* 0x00000065001f7202 */ /* 0x000fe20000000f00 */
[----:B------:R-:W-:Y:S02]  /*3c170*/  IMAD.MOV.U32 R34, RZ, RZ, R102 ;  /* 0x000000ffff227224 */ /* 0x000fe400078e0066 */
[----:B------:R-:W-:Y:S02]  /*3c180*/  IMAD.MOV.U32 R30, RZ, RZ, R100 ;  /* 0x000000ffff1e7224 */ /* 0x000fe400078e0064 */
[----:B------:R-:W4:Y:S04]  /*3c190*/  LDL.LU.64 R100, [R1+0x1780] ;  /* 0x0017800001647983 */ /* 0x000f280000300a00 */
[----:B------:R-:W4:Y:S04]  /*3c1a0*/  LDL.LU.64 R102, [R1+0x1788] ;  /* 0x0017880001667983 */ /* 0x000f280000300a00 */
[----:B------:R-:W-:Y:S04]  /*3c1b0*/  STL [R1+0x510c], R35 ;  /* 0x00510c2301007387 */ /* 0x000fe80000100800 */
[----:B------:R-:W-:Y:S04]  /*3c1c0*/  STL [R1+0x5108], R34 ;  /* 0x0051082201007387 */ /* 0x000fe80000100800 */
[----:B------:R1:W-:Y:S04]  /*3c1d0*/  STL [R1+0x5104], R31 ;  /* 0x0051041f01007387 */ /* 0x0003e80000100800 */
[----:B------:R1:W-:Y:S01]  /*3c1e0*/  STL [R1+0x5100], R30 ;  /* 0x0051001e01007387 */ /* 0x0003e20000100800 */
[C---:B--2---:R-:W-:Y:S11]  /*3c1f0*/  HMMA.1688.F32.TF32 R96, R88.reuse, R28, R96 ;  /* 0x0000001c5860723c */ /* 0x044ff60000081060 */
[----:B------:R-:W-:Y:S11]  /*3c200*/  @!UPT UIADD3 URZ, URZ, URZ, URZ ;  /* 0x0000003f3f3ff290 */ /* 0x000ff6000fffe03f */
[----:B------:R-:W-:Y:S02]  /*3c210*/  @!UPT UIADD3 URZ, URZ, URZ, URZ ;  /* 0x0000003f3f3ff290 */ /* 0x000fe4000fffe03f */
[----:B-1----:R-:W-:Y:S01]  /*3c220*/  MOV R15, R96 ;  /* 0x00000060000f7202 */ /* 0x002fe20000000f00 */
[----:B---3--:R-:W-:Y:S01]  /*3c230*/  IMAD.MOV.U32 R14, RZ, RZ, R97 ;  /* 0x000000ffff0e7224 */ /* 0x008fe200078e0061 */
[----:B------:R-:W-:Y:S01]  /*3c240*/  MOV R47, R99 ;  /* 0x00000063002f7202 */ /* 0x000fe20000000f00 */
[----:B------:R-:W-:Y:S01]  /*3c250*/  IMAD.MOV.U32 R46, RZ, RZ, R98 ;  /* 0x000000ffff2e7224 */ /* 0x000fe200078e0062 */
[----:B------:R-:W2:Y:S04]  /*3c260*/  LDL.LU.64 R96, [R1+0x1770] ;  /* 0x0017700001607983 */ /* 0x000ea80000300a00 */
[----:B------:R-:W2:Y:S04]  /*3c270*/  LDL.LU.64 R98, [R1+0x1778] ;  /* 0x0017780001627983 */ /* 0x000ea80000300a00 */
[----:B------:R1:W-:Y:S04]  /*3c280*/  STL [R1+0x5114], R14 ;  /* 0x0051140e01007387 */ /* 0x0003e80000100800 */
[----:B------:R3:W-:Y:S04]  /*3c290*/  STL [R1+0x5110], R15 ;  /* 0x0051100f01007387 */ /* 0x0007e80000100800 */
[----:B------:R-:W2:Y:S04]  /*3c2a0*/  LDL.LU.64 R120, [R1+0x1560] ;  /* 0x0015600001787983 */ /* 0x000ea80000300a00 */
[----:B------:R-:W2:Y:S04]  /*3c2b0*/  LDL.LU.64 R122, [R1+0x1568] ;  /* 0x00156800017a7983 */ /* 0x000ea80000300a00 */
[----:B------:R-:W2:Y:S01]  /*3c2c0*/  LDL.LU.64 R112, [R1+0x1550] ;  /* 0x0015500001707983 */ /* 0x000ea20000300a00 */
[C---:B-----5:R-:W-:Y:S03]  /*3c2d0*/  HMMA.1688.F32.TF32 R92, R88.reuse, R16, R92 ;  /* 0x00000010585c723c */ /* 0x060fe6000008105c */
[----:B------:R-:W5:Y:S11]  /*3c2e0*/  LDL.LU.64 R114, [R1+0x1558] ;  /* 0x0015580001727983 */ /* 0x000f760000300a00 */
[----:B------:R-:W-:Y:S10]  /*3c2f0*/  @!UPT UIADD3 URZ, URZ, URZ, URZ ;  /* 0x0000003f3f3ff290 */ /* 0x000ff4000fffe03f */
[----:B------:R-:W-:Y:S01]  /*3c300*/  MOV R31, R92 ;  /* 0x0000005c001f7202 */ /* 0x000fe20000000f00 */
[----:B------:R-:W-:Y:S01]  /*3c310*/  IMAD.MOV.U32 R30, RZ, RZ, R93 ;  /* 0x000000ffff1e7224 */ /* 0x000fe200078e005d */
[----:B------:R-:W-:Y:S01]  /*3c320*/  MOV R23, R95 ;  /* 0x0000005f00177202 */ /* 0x000fe20000000f00 */
[----:B------:R-:W-:Y:S01]  /*3c330*/  IMAD.MOV.U32 R22, RZ, RZ, R94 ;  /* 0x000000ffff167224 */ /* 0x000fe200078e005e */
[----:B------:R-:W5:Y:S04]  /*3c340*/  LDL.LU.64 R92, [R1+0x1540] ;  /* 0x00154000015c7983 */ /* 0x000f680000300a00 */
[----:B------:R-:W5:Y:S01]  /*3c350*/  LDL.LU.64 R94, [R1+0x1548] ;  /* 0x00154800015e7983 */ /* 0x000f620000300a00 */
[C---:B------:R-:W-:Y:S03]  /*3c360*/  HMMA.1688.F32.TF32 R108, R88.reuse, R8, R108 ;  /* 0x00000008586c723c */ /* 0x040fe6000008106c */
[----:B------:R-:W5:Y:S04]  /*3c370*/  LDL.LU.64 R124, [R1+0x15b0] ;  /* 0x0015b000017c7983 */ /* 0x000f680000300a00 */
[----:B------:R-:W5:Y:S01]  /*3c380*/  LDL.LU.64 R126, [R1+0x15b8] ;  /* 0x0015b800017e7983 */ /* 0x000f620000300a00 */
[----:B------:R-:W-:Y:S11]  /*3c390*/  HMMA.1688.F32.TF32 R104, R88, R12, R104 ;  /* 0x0000000c5868723c */ /* 0x000ff60000081068 */
[----:B------:R-:W-:Y:S05]  /*3c3a0*/  @!UPT UIADD3 URZ, URZ, URZ, URZ ;  /* 0x0000003f3f3ff290 */ /* 0x000fea000fffe03f */
[----:B------:R-:W-:Y:S01]  /*3c3b0*/  IMAD.MOV.U32 R38, RZ, RZ, R108 ;  /* 0x000000ffff267224 */ /* 0x000fe200078e006c */
[----:B------:R-:W-:Y:S01]  /*3c3c0*/  MOV R50, R110 ;  /* 0x0000006e00327202 */ /* 0x000fe20000000f00 */
[----:B------:R-:W-:Y:S02]  /*3c3d0*/  IMAD.MOV.U32 R39, RZ, RZ, R109 ;  /* 0x000000ffff277224 */ /* 0x000fe400078e006d */
[----:B------:R-:W-:Y:S01]  /*3c3e0*/  IMAD.MOV.U32 R51, RZ, RZ, R111 ;  /* 0x000000ffff337224 */ /* 0x000fe200078e006f */
[----:B------:R-:W5:Y:S04]  /*3c3f0*/  LDL.LU.64 R108, [R1+0x15a0] ;  /* 0x0015a000016c7983 */ /* 0x000f680000300a00 */
[----:B------:R-:W5:Y:S01]  /*3c400*/  LDL.LU.64 R110, [R1+0x15a8] ;  /* 0x0015a800016e7983 */ /* 0x000f620000300a00 */
[----:B------:R-:W-:Y:S01]  /*3c410*/  IMAD.MOV.U32 R18, RZ, RZ, R104 ;  /* 0x000000ffff127224 */ /* 0x000fe200078e0068 */
[----:B------:R-:W-:Y:S01]  /*3c420*/  MOV R19, R105 ;  /* 0x0000006900137202 */ /* 0x000fe20000000f00 */
[----:B------:R-:W-:Y:S01]  /*3c430*/  IMAD.MOV.U32 R11, RZ, RZ, R106 ;  /* 0x000000ffff0b7224 */ /* 0x000fe200078e006a */
[----:B------:R-:W5:Y:S01]  /*3c440*/  LDL.LU.64 R104, [R1+0x1590] ;  /* 0x0015900001687983 */ /* 0x000f620000300a00 */
[----:B------:R-:W-:-:S03]  /*3c450*/  IMAD.MOV.U32 R10, RZ, RZ, R107 ;  /* 0x000000ffff0a7224 */ /* 0x000fc600078e006b */
[----:B------:R-:W5:Y:S04]  /*3c460*/  LDL.LU.64 R106, [R1+0x1598] ;  /* 0x00159800016a7983 */ /* 0x000f680000300a00 */
[----:B------:R-:W5:Y:S04]  /*3c470*/  LDL.LU.64 R116, [R1+0x1580] ;  /* 0x0015800001747983 */ /* 0x000f680000300a00 */
[----:B------:R-:W5:Y:S01]  /*3c480*/  LDL.LU.64 R118, [R1+0x1588] ;  /* 0x0015880001767983 */ /* 0x000f620000300a00 */
[C---:B----4-:R-:W-:Y:S11]  /*3c490*/  HMMA.1688.F32.TF32 R100, R88.reuse, R20, R100 ;  /* 0x000000145864723c */ /* 0x050ff60000081064 */
[----:B------:R-:W-:Y:S11]  /*3c4a0*/  @!UPT UIADD3 URZ, URZ, URZ, URZ ;  /* 0x0000003f3f3ff290 */ /* 0x000ff6000fffe03f */
[----:B------:R-:W-:Y:S02]  /*3c4b0*/  @!UPT UIADD3 URZ, URZ, URZ, URZ ;  /* 0x0000003f3f3ff290 */ /* 0x000fe4000fffe03f */
[----:B-1----:R-:W-:Y:S01]  /*3c4c0*/  IMAD.MOV.U32 R14, RZ, RZ, R100 ;  /* 0x000000ffff0e7224 */ /* 0x002fe200078e0064 */
[----:B------:R-:W-:Y:S01]  /*3c4d0*/  MOV R35, R102 ;  /* 0x0000006600237202 */ /* 0x000fe20000000f00 */
[----:B---3--:R-:W-:Y:S02]  /*3c4e0*/  IMAD.MOV.U32 R15, RZ, RZ, R101 ;  /* 0x000000ffff0f7224 */ /* 0x008fe400078e0065 */
[----:B------:R-:W-:Y:S01]  /*3c4f0*/  IMAD.MOV.U32 R34, RZ, RZ, R103 ;  /* 0x000000ffff227224 */ /* 0x000fe200078e0067 */
[----:B--2---:R-:W-:Y:S01]  /*3c500*/  HMMA.1688.F32.TF32 R88, R88, R44, R96 ;  /* 0x0000002c5858723c */ /* 0x004fe20000081060 */
[----:B------:R-:W2:Y:S04]  /*3c510*/  LDL.LU.64 R96, [R1+0x1570] ;  /* 0x0015700001607983 */ /* 0x000ea80000300a00 */
[----:B------:R-:W2:Y:S04]  /*3c520*/  LDL.LU.64 R98, [R1+0x1578] ;  /* 0x0015780001627983 */ /* 0x000ea80000300a00 */
[----:B------:R-:W3:Y:S04]  /*3c530*/  LDL.LU.64 R100, [R1+0x15c0] ;  /* 0x0015c00001647983 */ /* 0x000ee80000300a00 */
[----:B------:R-:W3:Y:S11]  /*3c540*/  LDL.LU.64 R102, [R1+0x15c8] ;  /* 0x0015c80001667983 */ /* 0x000ef60000300a00 */
[----:B------:R-:W-:Y:S01]  /*3c550*/  IMAD.MOV.U32 R54, RZ, RZ, R88 ;  /* 0x000000ffff367224 */ /* 0x000fe200078e0058 */
[----:B------:R-:W-:Y:S01]  /*3c560*/  MOV R55, R89 ;  /* 0x0000005900377202 */ /* 0x000fe20000000f00 */
[----:B------:R-:W-:-:S02]  /*3c570*/  IMAD.MOV.U32 R66, RZ, RZ, R90 ;  /* 0x000000ffff427224 */ /* 0x000fc400078e005a */
[----:B------:R-:W-:Y:S02]  /*3c580*/  IMAD.MOV.U32 R67, RZ, RZ, R91 ;  /* 0x000000ffff437224 */ /* 0x000fe400078e005b */
[C---:B------:R-:W-:Y:S01]  /*3c590*/  HMMA.1688.F32.TF32 R88, R80.reuse, R24, R120 ;  /* 0x000000185058723c */ /* 0x040fe20000081078 */
[----:B------:R-:W4:Y:S04]  /*3c5a0*/  LDL.LU.64 R120, [R1+0x15d0] ;  /* 0x0015d00001787983 */ /* 0x000f280000300a00 */
[----:B------:R-:W4:Y:S11]  /*3c5b0*/  LDL.LU.64 R122, [R1+0x15d8] ;  /* 0x0015d800017a7983 */ /* 0x000f360000300a00 */
[----:B------:R-:W-:Y:S08]  /*3c5c0*/  @!UPT UIADD3 URZ, URZ, URZ, URZ ;  /* 0x0000003f3f3ff290 */ /* 0x000ff0000fffe03f */
[----:B------:R-:W-:Y:S01]  /*3c5d0*/  MOV R58, R88 ;  /* 0x00000058003a7202 */ /* 0x000fe20000000f00 */
[----:B------:R-:W-:Y:S01]  /*3c5e0*/  IMAD.MOV.U32 R62, RZ, RZ, R89 ;  /* 0x000000ffff3e7224 */ /* 0x000fe200078e0059 */
[----:B------:R-:W-:Y:S01]  /*3c5f0*/  MOV R59, R91 ;  /* 0x0000005b003b7202 */ /* 0x000fe20000000f00 */
[----:B------:R-:W-:Y:S02]  /*3c600*/  IMAD.MOV.U32 R63, RZ, RZ, R90 ;  /* 0x000000ffff3f7224 */ /* 0x000fe400078e005a */
[C---:B-----5:R-:W-:Y:S11]  /*3c610*/  HMMA.1688.F32.TF32 R88, R80.reuse, R4, R112 ;  /* 0x000000045058723c */ /* 0x060ff60000081070 */
[----:B------:R-:W-:Y:S11]  /*3c620*/  @!UPT UIADD3 URZ, URZ, URZ, URZ ;  /* 0x0000003f3f3ff290 */ /* 0x000ff6000fffe03f */
[----:B------:R-:W-:Y:S01]  /*3c630*/  @!UPT UIADD3 URZ, URZ, URZ, URZ ;  /* 0x0000003f3f3ff290 */ /* 0x000fe2000fffe03f */
[----:B------:R-:W-:Y:S04]  /*3c640*/  STL.64 [R1+0x350], R88 ;  /* 0x0003505801007387 */ /* 0x000fe80000100a00 */
[----:B------:R1:W-:Y:S04]  /*3c650*/  STL.64 [R1+0x358], R90 ;  /* 0x0003585a01007387 */ /* 0x0003e80000100a00 */
[----:B------:R-:W5:Y:S04]  /*3c660*/  LDL.LU.64 R112, [R1+0x1610] ;  /* 0x0016100001707983 */ /* 0x000f680000300a00 */
[----:B------:R-:W5:Y:S01]  /*3c670*/  LDL.LU.64 R114, [R1+0x1618] ;  /* 0x0016180001727983 */ /* 0x000f620000300a00 */
[C---:B-1----:R-:W-:Y:S03]  /*3c680*/  HMMA.1688.F32.TF32 R88, R80.reuse, R216, R92 ;  /* 0x000000d85058723c */ /* 0x042fe6000008105c */
[----:B------:R-:W-:Y:S04]  /*3c690*/  LDS R92, [R161+0x100] ;  /* 0x00010000a15c7984 */ /* 0x000fe80000000800 */
[----:B------:R-:W-:Y:S01]  /*3c6a0*/  LDS R94, [R161+0x2100] ;  /* 0x00210000a15e7984 */ /* 0x000fe20000000800 */
[C---:B------:R-:W-:Y:S03]  /*3c6b0*/  HMMA.1688.F32.TF32 R116, R80.reuse, R52, R116 ;  /* 0x000000345074723c */ /* 0x040fe60000081074 */
[----:B------:R-:W-:Y:S04]  /*3c6c0*/  LDS R93, [R189+0x100] ;  /* 0x00010000bd5d7984 */ /* 0x000fe80000000800 */
[----:B------:R-:W1:Y:S08]  /*3c6d0*/  LDS R95, [R189+0x2100] ;  /* 0x00210000bd5f7984 */ /* 0x000e700000000800 */
[----:B------:R-:W-:Y:S04]  /*3c6e0*/  STL.64 [R1+0x340], R88 ;  /* 0x0003405801007387 */ /* 0x000fe80000100a00 */
[----:B------:R1:W-:Y:S02]  /*3c6f0*/  STL.64 [R1+0x348], R90 ;  /* 0x0003485a01007387 */ /* 0x0003e40000100a00 */
[C---:B-1----:R-:W-:Y:S02]  /*3c700*/  HMMA.1688.F32.TF32 R88, R80.reuse, R64, R124 ;  /* 0x000000405058723c */ /* 0x042fe4000008107c */
[----:B------:R-:W5:Y:S04]  /*3c710*/  LDL.LU.64 R124, [R1+0x1600] ;  /* 0x00160000017c7983 */ /* 0x000f680000300a00 */
[----:B------:R-:W5:Y:S11]  /*3c720*/  LDL.LU.64 R126, [R1+0x1608] ;  /* 0x00160800017e7983 */ /* 0x000f760000300a00 */
[----:B------:R-:W-:Y:S06]  /*3c730*/  @!UPT UIADD3 URZ, URZ, URZ, URZ ;  /* 0x0000003f3f3ff290 */ /* 0x000fec000fffe03f */
        /* <DEDUP_REMOVED lines=12> */
[----:B------:R1:W-:Y:S04]  /*3c800*/  STL.64 [R1+0x310], R88 ;  /* 0x0003105801007387 */ /* 0x0003e80000100a00 */
[----:B------:R1:W-:Y:S04]  /*3c810*/  STL.64 [R1+0x318], R90 ;  /* 0x0003185a01007387 */ /* 0x0003e80000100a00 */
[----:B-1----:R-:W5:Y:S04]  /*3c820*/  LDL.LU.64 R88, [R1+0x1730] ;  /* 0x0017300001587983 */ /* 0x002f680000300a00 */
[----:B------:R-:W5:Y:S04]  /*3c830*/  LDL.LU.64 R90, [R1+0x1738] ;  /* 0x00173800015a7983 */ /* 0x000f680000300a00 */
[----:B------:R-:W-:Y:S04]  /*3c840*/  STL.64 [R1+0x2e0], R116 ;  /* 0x0002e07401007387 */ /* 0x000fe80000100a00 */
[----:B------:R2:W-:Y:S02]  /*3c850*/  STL.64 [R1+0x2e8], R118 ;  /* 0x0002e87601007387 */ /* 0x0005e40000100a00 */
[C---:B--2---:R-:W-:Y:S02]  /*3c860*/  HMMA.1688.F32.TF32 R116, R80.reuse, R48, R96 ;  /* 0x000000305074723c */ /* 0x044fe40000081060 */
[----:B------:R-:W2:Y:S04]  /*3c870*/  LDL.LU.64 R96, [R1+0x1720] ;  /* 0x0017200001607983 */ /* 0x000ea80000300a00 */
[----:B------:R-:W2:Y:S11]  /*3c880*/  LDL.LU.64 R98, [R1+0x1728] ;  /* 0x0017280001627983 */ /* 0x000eb60000300a00 */
[----:B------:R-:W-:Y:S06]  /*3c890*/  @!UPT UIADD3 URZ, URZ, URZ, URZ ;  /* 0x0000003f3f3ff290 */ /* 0x000fec000fffe03f */
[----:B------:R-:W-:Y:S04]  /*3c8a0*/  STL.64 [R1+0x2c0], R116 ;  /* 0x0002c07401007387 */ /* 0x000fe80000100a00 */
[----:B------:R3:W-:Y:S01]  /*3c8b0*/  STL.64 [R1+0x2c8], R118 ;  /* 0x0002c87601007387 */ /* 0x0007e20000100a00 */
[C---:B----4-:R-:W-:Y:S08]  /*3c8c0*/  HMMA.1688.F32.TF32 R128, R80.reuse, R32, R120 ;  /* 0x000000205080723c */ /* 0x050ff00000081078 */
[C---:B---3--:R-:W-:Y:S01]  /*3c8d0*/  HMMA.1688.F32.TF32 R116, R80.reuse, R36, R100 ;  /* 0x000000245074723c */ /* 0x048fe20000081064 */
[----:B------:R-:W3:Y:S04]  /*3c8e0*/  LDL.LU.64 R100, [R1+0x14b0] ;  /* 0x0014b00001647983 */ /* 0x000ee80000300a00 */
[----:B------:R-:W3:Y:S11]  /*3c8f0*/  LDL.LU.64 R102, [R1+0x14b8] ;  /* 0x0014b80001667983 */ /* 0x000ef60000300a00 */
[----:B------:R-:W-:Y:S07]  /*3c900*/  @!UPT UIADD3 URZ, URZ, URZ, URZ ;  /* 0x0000003f3f3ff290 */ /* 0x000fee000fffe03f */
[----:B------:R-:W-:Y:S04]  /*3c910*/  STL.64 [R1+0x2b0], R116 ;  /* 0x0002b07401007387 */ /* 0x000fe80000100a00 */
[----:B------:R-:W-:Y:S04]  /*3c920*/  STL.64 [R1+0x2b8], R118 ;  /* 0x0002b87601007387 */ /* 0x000fe80000100a00 */
[----:B------:R-:W4:Y:S04]  /*3c930*/  LDL.LU.64 R120, [R1+0x14a0] ;  /* 0x0014a00001787983 */ /* 0x000f280000300a00 */
[----:B------:R-:W4:Y:S04]  /*3c940*/  LDL.LU.64 R122, [R1+0x14a8] ;  /* 0x0014a800017a7983 */ /* 0x000f280000300a00 */
[----:B------:R-:W-:Y:S04]  /*3c950*/  STL.64 [R1+0x2a0], R128 ;  /* 0x0002a08001007387 */ /* 0x000fe80000100a00 */
[----:B------:R5:W-:Y:S04]  /*3c960*/  STL.64 [R1+0x2a8], R130 ;  /* 0x0002a88201007387 */ /* 0x000be80000100a00 */
[----:B------:R-:W-:Y:S04]  /*3c970*/  LDS R116, [R161+0x180] ;  /* 0x00018000a1747984 */ /* 0x000fe80000000800 */
[----:B------:R-:W-:Y:S01]  /*3c980*/  LDS R118, [R161+0x2180] ;  /* 0x00218000a1767984 */ /* 0x000fe20000000800 */
[C---:B-----5:R-:W-:Y:S03]  /*3c990*/  HMMA.1688.F32.TF32 R128, R80.reuse, R28, R112 ;  /* 0x0000001c5080723c */ /* 0x060fe60000081070 */
[----:B------:R-:W5:Y:S04]  /*3c9a0*/  LDL.LU.64 R112, [R1+0x1490] ;  /* 0x0014900001707983 */ /* 0x000f680000300a00 */
[----:B------:R-:W5:Y:S04]  /*3c9b0*/  LDL.LU.64 R114, [R1+0x1498] ;  /* 0x0014980001727983 */ /* 0x000f680000300a00 */
[----:B------:R-:W-:Y:S04]  /*3c9c0*/  LDS R117, [R189+0x180] ;  /* 0x00018000bd757984 */ /* 0x000fe80000000800 */
[----:B------:R-:W1:Y:S08]  /*3c9d0*/  LDS R119, [R189+0x2180] ;  /* 0x00218000bd777984 */ /* 0x000e700000000800 */
[----:B------:R-:W-:Y:S04]  /*3c9e0*/  STL.64 [R1+0x290], R128 ;  /* 0x0002908001007387 */ /* 0x000fe80000100a00 */
[----:B------:R1:W-:Y:S02]  /*3c9f0*/  STL.64 [R1+0x298], R130 ;  /* 0x0002988201007387 */ /* 0x0003e40000100a00 */
[C---:B-1----:R-:W-:Y:S08]  /*3ca00*/  HMMA.1688.F32.TF32 R128, R80.reuse, R8, R124 ;  /* 0x000000085080723c */ /* 0x042ff0000008107c */
[C---:B------:R-:W-:Y:S01]  /*3ca10*/  HMMA.1688.F32.TF32 R124, R80.reuse, R12, R108 ;  /* 0x0000000c507c723c */ /* 0x040fe2000008106c */
[----:B------:R-:W5:Y:S11]  /*3ca20*/  LDL.LU.64 R108, [R1+0x1480] ;  /* 0x00148000016c7983 */ /* 0x000f760000300a00 */
[----:B------:R-:W-:Y:S03]  /*3ca30*/  @!UPT UIADD3 URZ, URZ, URZ, URZ ;  /* 0x0000003f3f3ff290 */ /* 0x000fe6000fffe03f */
[----:B------:R-:W-:Y:S04]  /*3ca40*/  STL.64 [R1+0x280], R128 ;  /* 0x0002808001007387 */ /* 0x000fe80000100a00 */
[----:B------:R-:W-:Y:S04]  /*3ca50*/  STL.64 [R1+0x288], R130 ;  /* 0x0002888201007387 */ /* 0x000fe80000100a00 */
[----:B------:R-:W5:Y:S04]  /*3ca60*/  LDL.LU.64 R110, [R1+0x1488] ;  /* 0x00148800016e7983 */ /* 0x000f680000300a00 */
        /* <DEDUP_REMOVED lines=13> */
[----:B------:R-:W-:Y:S01]  /*3cb40*/  STL.64 [R1+0x258], R126 ;  /* 0x0002587e01007387 */ /* 0x000fe20000100a00 */
[----:B--2---:R-:W-:Y:S03]  /*3cb50*/  HMMA.1688.F32.TF32 R80, R80, R44, R96 ;  /* 0x0000002c5050723c */ /* 0x004fe60000081060 */
[----:B------:R-:W2:Y:S04]  /*3cb60*/  LDL.LU.64 R96, [R1+0x1450] ;  /* 0x0014500001607983 */ /* 0x000ea80000300a00 */
[----:B------:R-:W2:Y:S11]  /*3cb70*/  LDL.LU.64 R98, [R1+0x1458] ;  /* 0x0014580001627983 */ /* 0x000eb60000300a00 */
[----:B------:R-:W-:Y:S05]  /*3cb80*/  @!UPT UIADD3 URZ, URZ, URZ, URZ ;  /* 0x0000003f3f3ff290 */ /* 0x000fea000fffe03f */
[----:B------:R-:W-:Y:S04]  /*3cb90*/  STL.64 [R1+0x240], R80 ;  /* 0x0002405001007387 */ /* 0x000fe80000100a00 */
[----:B------:R3:W-:Y:S02]  /*3cba0*/  STL.64 [R1+0x248], R82 ;  /* 0x0002485201007387 */ /* 0x0007e40000100a00 */
[C---:B---3--:R-:W-:Y:S02]  /*3cbb0*/  HMMA.1688.F32.TF32 R80, R92.reuse, R24, R100 ;  /* 0x000000185c50723c */ /* 0x048fe40000081064 */
[----:B------:R-:W3:Y:S04]  /*3cbc0*/  LDL.LU.64 R100, [R1+0x1440] ;  /* 0x0014400001647983 */ /* 0x000ee80000300a00 */
[----:B------:R-:W3:Y:S11]  /*3cbd0*/  LDL.LU.64 R102, [R1+0x1448] ;  /* 0x0014480001667983 */ /* 0x000ef60000300a00 */
[----:B------:R-:W-:Y:S06]  /*3cbe0*/  @!UPT UIADD3 URZ, URZ, URZ, URZ ;  /* 0x0000003f3f3ff290 */ /* 0x000fec000fffe03f */
[----:B------:R-:W-:Y:S04]  /*3cbf0*/  STL.64 [R1+0x230], R80 ;  /* 0x0002305001007387 */ /* 0x000fe80000100a00 */
[----:B------:R4:W-:Y:S04]  /*3cc00*/  STL.64 [R1+0x238], R82 ;  /* 0x0002385201007387 */ /* 0x0009e80000100a00 */
[----:B------:R-:W3:Y:S04]  /*3cc10*/  LDL.LU.64 R128, [R1+0x14f0] ;  /* 0x0014f00001807983 */ /* 0x000ee80000300a00 */
[----:B------:R-:W3:Y:S01]  /*3cc20*/  LDL.LU.64 R130, [R1+0x14f8] ;  /* 0x0014f80001827983 */ /* 0x000ee20000300a00 */
[C---:B----4-:R-:W-:Y:S11]  /*3cc30*/  HMMA.1688.F32.TF32 R80, R92.reuse, R4, R120 ;  /* 0x000000045c50723c */ /* 0x050ff60000081078 */
[----:B------:R-:W-:Y:S11]  /*3cc40*/  @!UPT UIADD3 URZ, URZ, URZ, URZ ;  /* 0x0000003f3f3ff290 */ /* 0x000ff6000fffe03f */
[----:B------:R-:W-:Y:S01]  /*3cc50*/  @!UPT UIADD3 URZ, URZ, URZ, URZ ;  /* 0x0000003f3f3ff290 */ /* 0x000fe2000fffe03f */
[----:B------:R-:W-:Y:S04]  /*3cc60*/  STL.64 [R1+0x220], R80 ;  /* 0x0002205001007387 */ /* 0x000fe80000100a00 */
[----:B------:R5:W-:Y:S04]  /*3cc70*/  STL.64 [R1+0x228], R82 ;  /* 0x0002285201007387 */ /* 0x000be80000100a00 */
[----:B------:R-:W4:Y:S04]  /*3cc80*/  LDL.LU.64 R124, [R1+0x14e0] ;  /* 0x0014e000017c7983 */ /* 0x000f280000300a00 */
[----:B------:R-:W4:Y:S01]  /*3cc90*/  LDL.LU.64 R126, [R1+0x14e8] ;  /* 0x0014e800017e7983 */ /* 0x000f220000300a00 */
[C---:B-----5:R-:W-:Y:S11]  /*3cca0*/  HMMA.1688.F32.TF32 R80, R92.reuse, R216, R112 ;  /* 0x000000d85c50723c */ /* 0x060ff60000081070 */
[----:B------:R-:W-:Y:S11]  /*3ccb0*/  @!UPT UIADD3 URZ, URZ, URZ, URZ ;  /* 0x0000003f3f3ff290 */ /* 0x000ff6000fffe03f */
[----:B------:R-:W-:Y:S01]  /*3ccc0*/  @!UPT UIADD3 URZ, URZ, URZ, URZ ;  /* 0x0000003f3f3ff290 */ /* 0x000fe2000fffe03f */
[----:B------:R-:W-:Y:S04]  /*3ccd0*/  STL.64 [R1+0x210], R80 ;  /* 0x0002105001007387 */ /* 0x000fe80000100a00 */
[----:B------:R1:W-:Y:S04]  /*3cce0*/  STL.64 [R1+0x218], R82 ;  /* 0x0002185201007387 */ /* 0x0003e80000100a00 */
[----:B------:R-:W5:Y:S04]  /*3ccf0*/  LDL.LU.64 R120, [R1+0x1530] ;  /* 0x0015300001787983 */ /* 0x000f680000300a00 */
[----:B------:R-:W5:Y:S04]  /*3cd00*/  LDL.LU.64 R122, [R1+0x1538] ;  /* 0x00153800017a7983 */ /* 0x000f680000300a00 */
[----:B------:R-:W5:Y:S04]  /*3cd10*/  LDL.LU.64 R112, [R1+0x1520] ;  /* 0x0015200001707983 */ /* 0x000f680000300a00 */
[----:B------:R-:W5:Y:S01]  /*3cd20*/  LDL.LU.64 R114, [R1+0x1528] ;  /* 0x0015280001727983 */ /* 0x000f620000300a00 */
[C---:B-1----:R-:W-:Y:S11]  /*3cd30*/  HMMA.1688.F32.TF32 R80, R92.reuse, R64, R108 ;  /* 0x000000405c50723c */ /* 0x042ff6000008106c */
[----:B------:R-:W-:Y:S11]  /*3cd40*/  @!UPT UIADD3 URZ, URZ, URZ, URZ ;  /* 0x0000003f3f3ff290 */ /* 0x000ff6000fffe03f */
[----:B------:R-:W-:Y:S01]  /*3cd50*/  @!UPT UIADD3 URZ, URZ, URZ, URZ ;  /* 0x0000003f3f3ff290 */ /* 0x000fe2000fffe03f */
[----:B------:R-:W-:Y:S04]  /*3cd60*/  STL.64 [R1+0x200], R80 ;  /* 0x0002005001007387 */ /* 0x000fe80000100a00 */
[----:B------:R1:W-:Y:S04]  /*3cd70*/  STL.64 [R1+0x208], R82 ;  /* 0x0002085201007387 */ /* 0x0003e80000100a00 */
        /* <DEDUP_REMOVED lines=9> */
[C---:B-1----:R-:W-:Y:S03]  /*3ce10*/  HMMA.1688.F32.TF32 R80, R92.reuse, R56, R88 ;  /* 0x000000385c50723c */ /* 0x042fe60000081058 */
[----:B------:R-:W5:Y:S04]  /*3ce20*/  LDL.LU.64 R88, [R1+0x1630] ;  /* 0x0016300001587983 */ /* 0x000f680000300a00 */
[----:B------:R-:W5:Y:S11]  /*3ce30*/  LDL.LU.64 R90, [R1+0x1638] ;  /* 0x00163800015a7983 */ /* 0x000f760000300a00 */
[----:B------:R-:W-:Y:S05]  /*3ce40*/  @!UPT UIADD3 URZ, URZ, URZ, URZ ;  /* 0x0000003f3f3ff290 */ /* 0x000fea000fffe03f */
[----:B------:R-:W-:Y:S04]  /*3ce50*/  STL.64 [R1+0x1d0], R80 ;  /* 0x0001d05001007387 */ /* 0x000fe80000100a00 */
[----:B------:R2:W-:Y:S02]  /*3ce60*/  STL.64 [R1+0x1d8], R82 ;  /* 0x0001d85201007387 */ /* 0x0005e40000100a00 */
[C---:B--2---:R-:W-:Y:S02]  /*3ce70*/  HMMA.1688.F32.TF32 R80, R92.reuse, R52, R96 ;  /* 0x000000345c50723c */ /* 0x044fe40000081060 */
[----:B------:R-:W2:Y:S04]  /*3ce80*/  LDL.LU.64 R96, [R1+0x1620] ;  /* 0x0016200001607983 */ /* 0x000ea80000300a00 */
[----:B------:R-:W2:Y:S11]  /*3ce90*/  LDL.LU.64 R98, [R1+0x1628] ;  /* 0x0016280001627983 */ /* 0x000eb60000300a00 */
[----:B------:R-:W-:Y:S06]  /*3cea0*/  @!UPT UIADD3 URZ, URZ, URZ, URZ ;  /* 0x0000003f3f3ff290 */ /* 0x000fec000fffe03f */
[----:B------:R1:W-:Y:S04]  /*3ceb0*/  STL.64 [R1+0x1b0], R80 ;  /* 0x0001b05001007387 */ /* 0x0003e80000100a00 */
[----:B------:R3:W-:Y:S04]  /*3cec0*/  STL.64 [R1+0x1b8], R82 ;  /* 0x0001b85201007387 */ /* 0x0007e80000100a00 */
[----:B-1----:R-:W2:Y:S01]  /*3ced0*/  LDL.LU.64 R80, [R1+0x13b0] ;  /* 0x0013b00001507983 */ /* 0x002ea20000300a00 */
[C---:B---3--:R-:W-:Y:S03]  /*3cee0*/  HMMA.1688.F32.TF32 R132, R92.reuse, R48, R100 ;  /* 0x000000305c84723c */ /* 0x048fe60000081064 */
[----:B------:R-:W2:Y:S04]  /*3cef0*/  LDL.LU.64 R82, [R1+0x13b8] ;  /* 0x0013b80001527983 */ /* 0x000ea80000300a00 */
[----:B------:R-:W2:Y:S04]  /*3cf00*/  LDL.LU.64 R100, [R1+0x13a0] ;  /* 0x0013a00001647983 */ /* 0x000ea80000300a00 */
[----:B------:R-:W2:Y:S01]  /*3cf10*/  LDL.LU.64 R102, [R1+0x13a8] ;  /* 0x0013a80001667983 */ /* 0x000ea20000300a00 */
[C---:B------:R-:W-:Y:S11]  /*3cf20*/  HMMA.1688.F32.TF32 R128, R92.reuse, R36, R128 ;  /* 0x000000245c80723c */ /* 0x040ff60000081080 */
[----:B------:R-:W-:Y:S04]  /*3cf30*/  STL.64 [R1+0x1a0], R132 ;  /* 0x0001a08401007387 */ /* 0x000fe80000100a00 */
[----:B------:R-:W-:Y:S01]  /*3cf40*/  STL.64 [R1+0x1a8], R134 ;  /* 0x0001a88601007387 */ /* 0x000fe20000100a00 */
[C---:B----4-:R-:W-:Y:S07]  /*3cf50*/  HMMA.1688.F32.TF32 R124, R92.reuse, R32, R124 ;  /* 0x000000205c7c723c */ /* 0x050fee000008107c */
[----:B------:R-:W-:Y:S04]  /*3cf60*/  STL.64 [R1+0x190], R128 ;  /* 0x0001908001007387 */ /* 0x000fe80000100a00 */
[----:B------:R-:W-:Y:S01]  /*3cf70*/  STL.64 [R1+0x198], R130 ;  /* 0x0001988201007387 */ /* 0x000fe20000100a00 */
[C---:B-----5:R-:W-:Y:S08]  /*3cf80*/  HMMA.1688.F32.TF32 R120, R92.reuse, R28, R120 ;  /* 0x0000001c5c78723c */ /* 0x060ff00000081078 */
[C---:B------:R-:W-:Y:S03]  /*3cf90*/  HMMA.1688.F32.TF32 R112, R92.reuse, R8, R112 ;  /* 0x000000085c70723c */ /* 0x040fe60000081070 */
[----:B------:R1:W-:Y:S04]  /*3cfa0*/  STL.64 [R1+0x20], R124 ;  /* 0x0000207c01007387 */ /* 0x0003e80000100a00 */
[----:B------:R4:W-:Y:S08]  /*3cfb0*/  STL.64 [R1+0x28], R126 ;  /* 0x0000287e01007387 */ /* 0x0009f00000100a00 */
[----:B------:R5:W-:Y:S04]  /*3cfc0*/  STL.64 [R1+0x10], R120 ;  /* 0x0000107801007387 */ /* 0x000be80000100a00 */
[----:B------:R1:W-:Y:S01]  /*3cfd0*/  STL.64 [R1+0x18], R122 ;  /* 0x0000187a01007387 */ /* 0x0003e20000100a00 */
[C---:B------:R-:W-:Y:S11]  /*3cfe0*/  HMMA.1688.F32.TF32 R248, R92.reuse, R12, R108 ;  /* 0x0000000c5cf8723c */ /* 0x040ff6000008106c */
[----:B------:R-:W-:Y:S11]  /*3cff0*/  @!UPT UIADD3 URZ, URZ, URZ, URZ ;  /* 0x0000003f3f3ff290 */ /* 0x000ff6000fffe03f */
[----:B------:R-:W-:Y:S01]  /*3d000*/  @!UPT UIADD3 URZ, URZ, URZ, URZ ;  /* 0x0000003f3f3ff290 */ /* 0x000fe2000fffe03f */
[----:B------:R-:W-:Y:S04]  /*3d010*/  STL.64 [R1+0x4f00], R250 ;  /* 0x004f00fa01007387 */ /* 0x000fe80000100a00 */
[----:B------:R1:W-:Y:S04]  /*3d020*/  STL.64 [R1], R112 ;  /* 0x0000007001007387 */ /* 0x0003e80000100a00 */
[----:B------:R4:W-:Y:S04]  /*3d030*/  STL.64 [R1+0x8], R114 ;  /* 0x0000087201007387 */ /* 0x0009e80000100a00 */
[----:B------:R-:W-:Y:S04]  /*3d040*/  STL.64 [R1+0x4ef8], R248 ;  /* 0x004ef8f801007387 */ /* 0x000fe80000100a00 */
[----:B-1----:R-:W3:Y:S04]  /*3d050*/  LDL.LU.64 R124, [R1+0x1390] ;  /* 0x00139000017c7983 */ /* 0x002ee80000300a00 */
[----:B----4-:R-:W3:Y:S01]  /*3d060*/  LDL.LU.64 R126, [R1+0x1398] ;  /* 0x00139800017e7983 */ /* 0x010ee20000300a00 */
[C---:B------:R-:W-:Y:S03]  /*3d070*/  HMMA.1688.F32.TF32 R244, R92.reuse, R16, R104 ;  /* 0x000000105cf4723c */ /* 0x040fe60000081068 */
[----:B-----5:R-:W4:Y:S04]  /*3d080*/  LDL.LU.64 R120, [R1+0x1380] ;  /* 0x0013800001787983 */ /* 0x020f280000300a00 */
[----:B------:R-:W4:Y:S01]  /*3d090*/  LDL.LU.64 R122, [R1+0x1388] ;  /* 0x00138800017a7983 */ /* 0x000f220000300a00 */
[C---:B------:R-:W-:Y:S11]  /*3d0a0*/  HMMA.1688.F32.TF32 R88, R92.reuse, R20, R88 ;  /* 0x000000145c58723c */ /* 0x040ff60000081058 */
[----:B------:R-:W-:Y:S04]  /*3d0b0*/  @!UPT UIADD3 URZ, URZ, URZ, URZ ;  /* 0x0000003f3f3ff290 */ /* 0x000fe8000fffe03f */
[----:B------:R-:W-:Y:S04]  /*3d0c0*/  STL.64 [R1+0x4f10], R246 ;  /* 0x004f10f601007387 */ /* 0x000fe80000100a00 */
[----:B------:R-:W-:Y:S04]  /*3d0d0*/  STL.64 [R1+0x4f08], R244 ;  /* 0x004f08f401007387 */ /* 0x000fe80000100a00 */
[----:B------:R-:W5:Y:S04]  /*3d0e0*/  LDL.LU.64 R112, [R1+0x1370] ;  /* 0x0013700001707983 */ /* 0x000f680000300a00 */
[----:B------:R-:W5:Y:S04]  /*3d0f0*/  LDL.LU.64 R114, [R1+0x1378] ;  /* 0x0013780001727983 */ /* 0x000f680000300a00 */
[----:B------:R-:W-:Y:S04]  /*3d100*/  STL.64 [R1+0x4f20], R90 ;  /* 0x004f205a01007387 */ /* 0x000fe80000100a00 */
[----:B------:R1:W-:Y:S04]  /*3d110*/  STL.64 [R1+0x4f18], R88 ;  /* 0x004f185801007387 */ /* 0x0003e80000100a00 */
[----:B-1----:R-:W5:Y:S04]  /*3d120*/  LDL.LU.64 R88, [R1+0x1360] ;  /* 0x0013600001587983 */ /* 0x002f680000300a00 */
[----:B------:R-:W5:Y:S01]  /*3d130*/  LDL.LU.64 R90, [R1+0x1368] ;  /* 0x00136800015a7983 */ /* 0x000f620000300a00 */
[----:B--2---:R-:W-:Y:S08]  /*3d140*/  HMMA.1688.F32.TF32 R92, R92, R44, R96 ;  /* 0x0000002c5c5c723c */ /* 0x004ff00000081060 */
[C---:B------:R-:W-:Y:S11]  /*3d150*/  HMMA.1688.F32.TF32 R96, R116.reuse, R24, R80 ;  /* 0x000000187460723c */ /* 0x040ff60000081050 */
[----:B------:R-:W-:Y:S04]  /*3d160*/  @!UPT UIADD3 URZ, URZ, URZ, URZ ;  /* 0x0000003f3f3ff290 */ /* 0x000fe8000fffe03f */
[----:B------:R-:W-:Y:S04]  /*3d170*/  STL.64 [R1+0x4f30], R94 ;  /* 0x004f305e01007387 */ /* 0x000fe80000100a00 */
[----:B------:R-:W-:Y:S04]  /*3d180*/  STL.64 [R1+0x4f28], R92 ;  /* 0x004f285c01007387 */ /* 0x000fe80000100a00 */
[----:B------:R-:W2:Y:S01]  /*3d190*/  LDL.LU.64 R80, [R1+0x1350] ;  /* 0x0013500001507983 */ /* 0x000ea20000300a00 */
[C---:B------:R-:W-:Y:S03]  /*3d1a0*/  HMMA.1688.F32.TF32 R172, R116.reuse, R4, R100 ;  /* 0x0000000474ac723c */ /* 0x040fe60000081064 */
[----:B------:R-:W2:Y:S04]  /*3d1b0*/  LDL.LU.64 R82, [R1+0x1358] ;  /* 0x0013580001527983 */ /* 0x000ea80000300a00 */
[----:B------:R-:W-:Y:S04]  /*3d1c0*/  STL.64 [R1+0x4f40], R98 ;  /* 0x004f406201007387 */ /* 0x000fe80000100a00 */
[----:B------:R1:W-:Y:S04]  /*3d1d0*/  STL.64 [R1+0x4f38], R96 ;  /* 0x004f386001007387 */ /* 0x0003e80000100a00 */
[----:B------:R-:W2:Y:S04]  /*3d1e0*/  LDL.LU.64 R108, [R1+0x1340] ;  /* 0x00134000016c7983 */ /* 0x000ea80000300a00 */
[----:B------:R-:W2:Y:S04]  /*3d1f0*/  LDL.LU.64 R110, [R1+0x1348] ;  /* 0x00134800016e7983 */ /* 0x000ea80000300a00 */
[----:B------:R-:W2:Y:S04]  /*3d200*/  LDL.LU.64 R104, [R1+0x13f0] ;  /* 0x0013f00001687983 */ /* 0x000ea80000300a00 */
[----:B------:R-:W2:Y:S04]  /*3d210*/  LDL.LU.64 R106, [R1+0x13f8] ;  /* 0x0013f800016a7983 */ /* 0x000ea80000300a00 */
[----:B------:R-:W2:Y:S04]  /*3d220*/  LDL.LU.64 R100, [R1+0x13e0] ;  /* 0x0013e00001647983 */ /* 0x000ea80000300a00 */
[----:B------:R-:W2:Y:S04]  /*3d230*/  LDL.LU.64 R102, [R1+0x13e8] ;  /* 0x0013e80001667983 */ /* 0x000ea80000300a00 */
[----:B------:R1:W-:Y:S04]  /*3d240*/  STL [R1+0x4f54], R172 ;  /* 0x004f54ac01007387 */ /* 0x0003e80000100800 */
[----:B------:R-:W-:Y:S04]  /*3d250*/  STL [R1+0x4f50], R173 ;  /* 0x004f50ad01007387 */ /* 0x000fe80000100800 */
[----:B------:R1:W-:Y:S04]  /*3d260*/  STL [R1+0x4f4c], R174 ;  /* 0x004f4cae01007387 */ /* 0x0003e80000100800 */
[----:B------:R1:W-:Y:S01]  /*3d270*/  STL [R1+0x4f48], R175 ;  /* 0x004f48af01007387 */ /* 0x0003e20000100800 */
[C---:B---3--:R-:W-:Y:S08]  /*3d280*/  HMMA.1688.F32.TF32 R204, R116.reuse, R216, R124 ;  /* 0x000000d874cc723c */ /* 0x048ff0000008107c */
[C---:B----4-:R-:W-:Y:S11]  /*3d290*/  HMMA.1688.F32.TF32 R184, R116.reuse, R64, R120 ;  /* 0x0000004074b8723c */ /* 0x050ff60000081078 */
[----:B------:R-:W-:Y:S04]  /*3d2a0*/  @!UPT UIADD3 URZ, URZ, URZ, URZ ;  /* 0x0000003f3f3ff290 */ /* 0x000fe8000fffe03f */
[----:B------:R-:W-:Y:S04]  /*3d2b0*/  STL.64 [R1+0x4f60], R206 ;  /* 0x004f60ce01007387 */ /* 0x000fe80000100a00 */
[----:B------:R-:W-:Y:S04]  /*3d2c0*/  STL.64 [R1+0x4f58], R204 ;  /* 0x004f58cc01007387 */ /* 0x000fe80000100a00 */
[----:B-1----:R-:W3:Y:S04]  /*3d2d0*/  LDL.LU.64 R96, [R1+0x1430] ;  /* 0x0014300001607983 */ /* 0x002ee80000300a00 */
[----:B------:R-:W3:Y:S01]  /*3d2e0*/  LDL.LU.64 R98, [R1+0x1438] ;  /* 0x0014380001627983 */ /* 0x000ee20000300a00 */
[C---:B-----5:R-:W-:Y:S03]  /*3d2f0*/  HMMA.1688.F32.TF32 R120, R116.reuse, R60, R112 ;  /* 0x0000003c7478723c */ /* 0x060fe60000081070 */
[----:B------:R-:W-:Y:S04]  /*3d300*/  STL.64 [R1+0x4f70], R186 ;  /* 0x004f70ba01007387 */ /* 0x000fe80000100a00 */
[----:B------:R-:W-:Y:S04]  /*3d310*/  STL.64 [R1+0x4f68], R184 ;  /* 0x004f68b801007387 */ /* 0x000fe80000100a00 */
[----:B------:R-:W4:Y:S04]  /*3d320*/  LDL.LU.64 R92, [R1+0x1420] ;  /* 0x00142000015c7983 */ /* 0x000f280000300a00 */
[----:B------:R-:W4:Y:S08]  /*3d330*/  LDL.LU.64 R94, [R1+0x1428] ;  /* 0x00142800015e7983 */ /* 0x000f300000300a00 */
[----:B------:R-:W-:Y:S01]  /*3d340*/  STL.64 [R1+0x4f80], R122 ;  /* 0x004f807a01007387 */ /* 0x000fe20000100a00 */
[C---:B------:R-:W-:Y:S03]  /*3d350*/  HMMA.1688.F32.TF32 R132, R116.reuse, R56, R88 ;  /* 0x000000387484723c */ /* 0x040fe60000081058 */
[----:B------:R-:W-:Y:S04]  /*3d360*/  STL.64 [R1+0x4f78], R120 ;  /* 0x004f787801007387 */ /* 0x000fe80000100a00 */
[----:B------:R-:W5:Y:S04]  /*3d370*/  LDL.LU.64 R88, [R1+0x14d0] ;  /* 0x0014d00001587983 */ /* 0x000f680000300a00 */
[----:B------:R-:W5:Y:S01]  /*3d380*/  LDL.LU.64 R90, [R1+0x14d8] ;  /* 0x0014d800015a7983 */ /* 0x000f620000300a00 */
[C---:B--2---:R-:W-:Y:S11]  /*3d390*/  HMMA.1688.F32.TF32 R208, R116.reuse, R52, R80 ;  /* 0x0000003474d0723c */ /* 0x044ff60000081050 */
[----:B------:R-:W-:Y:S01]  /*3d3a0*/  STL.64 [R1+0x4f90], R134 ;  /* 0x004f908601007387 */ /* 0x000fe20000100a00 */
[C---:B------:R-:W-:Y:S08]  /*3d3b0*/  HMMA.1688.F32.TF32 R108, R116.reuse, R48, R108 ;  /* 0x00000030746c723c */ /* 0x040ff0000008106c */
[C---:B------:R-:W-:Y:S08]  /*3d3c0*/  HMMA.1688.F32.TF32 R100, R116.reuse, R32, R100 ;  /* 0x000000207464723c */ /* 0x040ff00000081064 */
[----:B------:R-:W-:Y:S01]  /*3d3d0*/  HMMA.1688.F32.TF32 R200, R116, R36, R104 ;  /* 0x0000002474c8723c */ /* 0x000fe20000081068 */
[----:B------:R1:W-:Y:S04]  /*3d3e0*/  STL.64 [R1+0x4f88], R132 ;  /* 0x004f888401007387 */ /* 0x0003e80000100a00 */
[----:B------:R-:W2:Y:S04]  /*3d3f0*/  LDL.LU.64 R80, [R1+0x14c0] ;  /* 0x0014c00001507983 */ /* 0x000ea80000300a00 */
[----:B------:R-:W2:Y:S07]  /*3d400*/  LDL.LU.64 R82, [R1+0x14c8] ;  /* 0x0014c80001527983 */ /* 0x000eae0000300a00 */
[----:B------:R-:W-:Y:S01]  /*3d410*/  IMAD.MOV.U32 R172, RZ, RZ, R100 ;  /* 0x000000ffffac7224 */ /* 0x000fe200078e0064 */
[----:B------:R-:W-:Y:S01]  /*3d420*/  MOV R174, R102 ;  /* 0x0000006600ae7202 */ /* 0x000fe20000000f00 */
[----:B------:R-:W-:-:S02]  /*3d430*/  IMAD.MOV.U32 R173, RZ, RZ, R101 ;  /* 0x000000ffffad7224 */ /* 0x000fc400078e0065 */
[----:B------:R-:W-:Y:S01]  /*3d440*/  IMAD.MOV.U32 R175, RZ, RZ, R103 ;  /* 0x000000ffffaf7224 */ /* 0x000fe200078e0067 */
        /* <DEDUP_REMOVED lines=8> */
[----:B------:R-:W2:Y:S04]  /*3d4d0*/  LDL.LU.64 R112, [R1+0x1510] ;  /* 0x0015100001707983 */ /* 0x000ea80000300a00 */
[----:B------:R-:W2:Y:S01]  /*3d4e0*/  LDL.LU.64 R114, [R1+0x1518] ;  /* 0x0015180001727983 */ /* 0x000ea20000300a00 */
[C---:B---3--:R-:W-:Y:S03]  /*3d4f0*/  HMMA.1688.F32.TF32 R100, R116.reuse, R28, R96 ;  /* 0x0000001c7464723c */ /* 0x048fe60000081060 */
[----:B------:R-:W3:Y:S04]  /*3d500*/  LDL.LU.64 R96, [R1+0x1500] ;  /* 0x0015000001607983 */ /* 0x000ee80000300a00 */
[----:B------:R-:W3:Y:S01]  /*3d510*/  LDL.LU.64 R98, [R1+0x1508] ;  /* 0x0015080001627983 */ /* 0x000ee20000300a00 */
[C---:B----4-:R-:W-:Y:S11]  /*3d520*/  HMMA.1688.F32.TF32 R104, R116.reuse, R8, R92 ;  /* 0x000000087468723c */ /* 0x050ff6000008105c */
[----:B------:R-:W-:Y:S04]  /*3d530*/  @!UPT UIADD3 URZ, URZ, URZ, URZ ;  /* 0x0000003f3f3ff290 */ /* 0x000fe8000fffe03f */
[----:B------:R-:W-:Y:S04]  /*3d540*/  STL.64 [R1+0x4fe0], R102 ;  /* 0x004fe06601007387 */ /* 0x000fe80000100a00 */
[----:B------:R4:W-:Y:S04]  /*3d550*/  STL.64 [R1+0x4fd8], R100 ;  /* 0x004fd86401007387 */ /* 0x0009e80000100a00 */
[----:B-1----:R-:W3:Y:S04]  /*3d560*/  LDL.LU.64 R132, [R1+0x460] ;  /* 0x0004600001847983 */ /* 0x002ee80000300a00 */
[----:B------:R-:W3:Y:S01]  /*3d570*/  LDL.LU.64 R134, [R1+0x468] ;  /* 0x0004680001867983 */ /* 0x000ee20000300a00 */
[C---:B-----5:R-:W-:Y:S03]  /*3d580*/  HMMA.1688.F32.TF32 R124, R116.reuse, R12, R88 ;  /* 0x0000000c747c723c */ /* 0x060fe60000081058 */
[----:B------:R-:W-:Y:S04]  /*3d590*/  STL.64 [R1+0x4ff0], R106 ;  /* 0x004ff06a01007387 */ /* 0x000fe80000100a00 */
[----:B------:R-:W-:Y:S04]  /*3d5a0*/  STL.64 [R1+0x4fe8], R104 ;  /* 0x004fe86801007387 */ /* 0x000fe80000100a00 */
[----:B------:R-:W5:Y:S04]  /*3d5b0*/  LDL.LU.64 R92, [R1+0x450] ;  /* 0x00045000015c7983 */ /* 0x000f680000300a00 */
[----:B------:R-:W5:Y:S08]  /*3d5c0*/  LDL.LU.64 R94, [R1+0x458] ;  /* 0x00045800015e7983 */ /* 0x000f700000300a00 */
[----:B------:R-:W-:Y:S04]  /*3d5d0*/  STL.64 [R1+0x5000], R126 ;  /* 0x0050007e01007387 */ /* 0x000fe80000100a00 */
[----:B------:R1:W-:Y:S04]  /*3d5e0*/  STL.64 [R1+0x4ff8], R124 ;  /* 0x004ff87c01007387 */ /* 0x0003e80000100a00 */
[----:B----4-:R-:W4:Y:S04]  /*3d5f0*/  LDL.LU.64 R100, [R1+0x440] ;  /* 0x0004400001647983 */ /* 0x010f280000300a00 */
[----:B------:R-:W4:Y:S04]  /*3d600*/  LDL.LU.64 R102, [R1+0x448] ;  /* 0x0004480001667983 */ /* 0x000f280000300a00 */
        /* <DEDUP_REMOVED lines=9> */
[----:B------:R-:W4:Y:S01]  /*3d6a0*/  LDL.LU.64 R106, [R1+0x568] ;  /* 0x00056800016a7983 */ /* 0x000f220000300a00 */
[C---:B--2---:R-:W-:Y:S03]  /*3d6b0*/  HMMA.1688.F32.TF32 R128, R116.reuse, R16, R80 ;  /* 0x000000107480723c */ /* 0x044fe60000081050 */
[----:B------:R-:W2:Y:S04]  /*3d6c0*/  LDL.LU.64 R80, [R1+0x12e0] ;  /* 0x0012e00001507983 */ /* 0x000ea80000300a00 */
[----:B------:R-:W2:Y:S11]  /*3d6d0*/  LDL.LU.64 R82, [R1+0x12e8] ;  /* 0x0012e80001527983 */ /* 0x000eb60000300a00 */
[----:B------:R-:W-:Y:S05]  /*3d6e0*/  @!UPT UIADD3 URZ, URZ, URZ, URZ ;  /* 0x0000003f3f3ff290 */ /* 0x000fea000fffe03f */
[----:B------:R-:W-:Y:S01]  /*3d6f0*/  STL.64 [R1+0x5010], R130 ;  /* 0x0050108201007387 */ /* 0x000fe20000100a00 */
[C---:B------:R-:W-:Y:S03]  /*3d700*/  HMMA.1688.F32.TF32 R112, R116.reuse, R20, R112 ;  /* 0x000000147470723c */ /* 0x040fe60000081070 */
[----:B------:R-:W-:Y:S11]  /*3d710*/  STL.64 [R1+0x5008], R128 ;  /* 0x0050088001007387 */ /* 0x000ff60000100a00 */
[----:B------:R-:W-:Y:S09]  /*3d720*/  @!UPT UIADD3 URZ, URZ, URZ, URZ ;  /* 0x0000003f3f3ff290 */ /* 0x000ff2000fffe03f */
[----:B------:R-:W-:Y:S04]  /*3d730*/  STL.64 [R1+0x5020], R114 ;  /* 0x0050207201007387 */ /* 0x000fe80000100a00 */
[----:B------:R-:W-:Y:S01]  /*3d740*/  STL.64 [R1+0x5018], R112 ;  /* 0x0050187001007387 */ /* 0x000fe20000100a00 */
[----:B---3--:R-:W-:Y:S03]  /*3d750*/  HMMA.1688.F32.TF32 R116, R116, R44, R96 ;  /* 0x0000002c7474723c */ /* 0x008fe60000081060 */
[----:B------:R-:W3:Y:S04]  /*3d760*/  LDL.LU.64 R96, [R1+0x12f0] ;  /* 0x0012f00001607983 */ /* 0x000ee80000300a00 */
[----:B------:R-:W3:Y:S01]  /*3d770*/  LDL.LU.64 R98, [R1+0x12f8] ;  /* 0x0012f80001627983 */ /* 0x000ee20000300a00 */
[C---:B------:R-:W-:Y:S11]  /*3d780*/  HMMA.1688.F32.TF32 R224, R168.reuse, R24, R132 ;  /* 0x00000018a8e0723c */ /* 0x040ff60000081084 */
[----:B------:R-:W-:Y:S04]  /*3d790*/  @!UPT UIADD3 URZ, URZ, URZ, URZ ;  /* 0x0000003f3f3ff290 */ /* 0x000fe8000fffe03f */
[----:B------:R-:W-:Y:S01]  /*3d7a0*/  STL.64 [R1+0x5030], R118 ;  /* 0x0050307601007387 */ /* 0x000fe20000100a00 */
[C---:B-----5:R-:W-:Y:S03]  /*3d7b0*/  HMMA.1688.F32.TF32 R228, R168.reuse, R4, R92 ;  /* 0x00000004a8e4723c */ /* 0x060fe6000008105c */
[----:B------:R-:W-:Y:S04]  /*3d7c0*/  STL.64 [R1+0x5028], R116 ;  /* 0x0050287401007387 */ /* 0x000fe80000100a00 */
[----:B------:R-:W-:Y:S04]  /*3d7d0*/  STL.64 [R1+0x5040], R226 ;  /* 0x005040e201007387 */ /* 0x000fe80000100a00 */
[----:B------:R-:W-:Y:S04]  /*3d7e0*/  STL.64 [R1+0x5038], R224 ;  /* 0x005038e001007387 */ /* 0x000fe80000100a00 */
[----:B------:R-:W5:Y:S04]  /*3d7f0*/  LDL.LU.64 R92, [R1+0x1330] ;  /* 0x00133000015c7983 */ /* 0x000f680000300a00 */
[----:B------:R-:W5:Y:S01]  /*3d800*/  LDL.LU.64 R94, [R1+0x1338] ;  /* 0x00133800015e7983 */ /* 0x000f620000300a00 */
[C---:B----4-:R-:W-:Y:S03]  /*3d810*/  HMMA.1688.F32.TF32 R136, R168.reuse, R216, R100 ;  /* 0x000000d8a888723c */ /* 0x050fe60000081064 */
[----:B------:R-:W-:Y:S04]  /*3d820*/  STL.64 [R1+0x5050], R230 ;  /* 0x005050e601007387 */ /* 0x000fe80000100a00 */
[----:B------:R-:W-:Y:S04]  /*3d830*/  STL.64 [R1+0x5048], R228 ;  /* 0x005048e401007387 */ /* 0x000fe80000100a00 */
[----:B------:R-:W4:Y:S04]  /*3d840*/  LDL.LU.64 R100, [R1+0x1320] ;  /* 0x0013200001647983 */ /* 0x000f280000300a00 */
[----:B------:R-:W4:Y:S01]  /*3d850*/  LDL.LU.64 R102, [R1+0x1328] ;  /* 0x0013280001667983 */ /* 0x000f220000300a00 */
[C---:B------:R-:W-:Y:S03]  /*3d860*/  HMMA.1688.F32.TF32 R220, R168.reuse, R56, R88 ;  /* 0x00000038a8dc723c */ /* 0x040fe60000081058 */
[----:B------:R-:W2:Y:S04]  /*3d870*/  LDL.LU.64 R88, [R1+0x13d0] ;  /* 0x0013d00001587983 */ /* 0x000ea80000300a00 */
[----:B------:R-:W2:Y:S01]  /*3d880*/  LDL.LU.64 R90, [R1+0x13d8] ;  /* 0x0013d800015a7983 */ /* 0x000ea20000300a00 */
[C---:B------:R-:W-:Y:S03]  /*3d890*/  HMMA.1688.F32.TF32 R180, R168.reuse, R48, R104 ;  /* 0x00000030a8b4723c */ /* 0x040fe60000081068 */
[----:B------:R-:W2:Y:S04]  /*3d8a0*/  LDL.LU.64 R104, [R1+0x13c0] ;  /* 0x0013c00001687983 */ /* 0x000ea80000300a00 */
[----:B------:R-:W2:Y:S01]  /*3d8b0*/  LDL.LU.64 R106, [R1+0x13c8] ;  /* 0x0013c800016a7983 */ /* 0x000ea20000300a00 */
[C---:B---3--:R-:W-:Y:S03]  /*3d8c0*/  HMMA.1688.F32.TF32 R152, R168.reuse, R32, R96 ;  /* 0x00000020a898723c */ /* 0x048fe60000081060 */
[----:B------:R-:W3:Y:S04]  /*3d8d0*/  LDL.LU.64 R96, [R1+0x1410] ;  /* 0x0014100001607983 */ /* 0x000ee80000300a00 */
[----:B------:R-:W3:Y:S11]  /*3d8e0*/  LDL.LU.64 R98, [R1+0x1418] ;  /* 0x0014180001627983 */ /* 0x000ef60000300a00 */
[----:B------:R-:W-:Y:S05]  /*3d8f0*/  @!UPT UIADD3 URZ, URZ, URZ, URZ ;  /* 0x0000003f3f3ff290 */ /* 0x000fea000fffe03f */
[----:B------:R-:W-:Y:S04]  /*3d900*/  STL [R1+0x4e28], R152 ;  /* 0x004e289801007387 */ /* 0x000fe80000100800 */
[----:B------:R-:W-:Y:S04]  /*3d910*/  STL [R1+0x4e24], R153 ;  /* 0x004e249901007387 */ /* 0x000fe80000100800 */
[----:B------:R-:W-:Y:S04]  /*3d920*/  STL [R1+0x4e20], R154 ;  /* 0x004e209a01007387 */ /* 0x000fe80000100800 */
[----:B------:R-:W-:Y:S01]  /*3d930*/  STL [R1+0x4e1c], R155 ;  /* 0x004e1c9b01007387 */ /* 0x000fe20000100800 */
[C---:B-----5:R-:W-:Y:S03]  /*3d940*/  HMMA.1688.F32.TF32 R192, R168.reuse, R28, R92 ;  /* 0x0000001ca8c0723c */ /* 0x060fe6000008105c */
[----:B------:R-:W5:Y:S04]  /*3d950*/  LDL.LU.64 R92, [R1+0x1400] ;  /* 0x00140000015c7983 */ /* 0x000f680000300a00 */
[----:B------:R-:W5:Y:S01]  /*3d960*/  LDL.LU.64 R94, [R1+0x1408] ;  /* 0x00140800015e7983 */ /* 0x000f620000300a00 */
[C---:B----4-:R-:W-:Y:S11]  /*3d970*/  HMMA.1688.F32.TF32 R196, R168.reuse, R8, R100 ;  /* 0x00000008a8c4723c */ /* 0x050ff60000081064 */
[----:B------:R-:W-:Y:S04]  /*3d980*/  @!UPT UIADD3 URZ, URZ, URZ, URZ ;  /* 0x0000003f3f3ff290 */ /* 0x000fe8000fffe03f */
[----:B------:R-:W-:Y:S04]  /*3d990*/  STL [R1+0x4e38], R192 ;  /* 0x004e38c001007387 */ /* 0x000fe80000100800 */
[----:B------:R-:W-:Y:S04]  /*3d9a0*/  STL [R1+0x4e34], R193 ;  /* 0x004e34c101007387 */ /* 0x000fe80000100800 */
[----:B------:R-:W-:Y:S04]  /*3d9b0*/  STL [R1+0x4e30], R194 ;  /* 0x004e30c201007387 */ /* 0x000fe80000100800 */
[----:B------:R-:W-:Y:S04]  /*3d9c0*/  STL [R1+0x4e2c], R195 ;  /* 0x004e2cc301007387 */ /* 0x000fe80000100800 */
[----:B------:R-:W4:Y:S04]  /*3d9d0*/  LDL.LU.64 R100, [R1+0x3f0] ;  /* 0x0003f00001647983 */ /* 0x000f280000300a00 */
[----:B------:R-:W4:Y:S01]  /*3d9e0*/  LDL.LU.64 R102, [R1+0x3f8] ;  /* 0x0003f80001667983 */ /* 0x000f220000300a00 */
[C---:B--2---:R-:W-:Y:S03]  /*3d9f0*/  HMMA.1688.F32.TF32 R144, R168.reuse, R12, R88 ;  /* 0x0000000ca890723c */ /* 0x044fe60000081058 */
[----:B------:R-:W-:Y:S04]  /*3da00*/  STL [R1+0x4e44], R196 ;  /* 0x004e44c401007387 */ /* 0x000fe80000100800 */
[----:B------:R-:W-:Y:S04]  /*3da10*/  STL [R1+0x4e40], R197 ;  /* 0x004e40c501007387 */ /* 0x000fe80000100800 */
[----:B------:R-:W-:Y:S04]  /*3da20*/  STL [R1+0x4e3c], R198 ;  /* 0x004e3cc601007387 */ /* 0x000fe80000100800 */
[----:B------:R-:W-:Y:S04]  /*3da30*/  STL [R1+0x4e18], R199 ;  /* 0x004e18c701007387 */ /* 0x000fe80000100800 */
[----:B------:R-:W2:Y:S04]  /*3da40*/  LDL.LU.64 R88, [R1+0x300] ;  /* 0x0003000001587983 */ /* 0x000ea80000300a00 */
[----:B------:R-:W2:Y:S01]  /*3da50*/  LDL.LU.64 R90, [R1+0x308] ;  /* 0x00030800015a7983 */ /* 0x000ea20000300a00 */
[C---:B------:R-:W-:Y:S03]  /*3da60*/  HMMA.1688.F32.TF32 R148, R168.reuse, R16, R104 ;  /* 0x00000010a894723c */ /* 0x040fe60000081068 */
[----:B------:R-:W-:Y:S04]  /*3da70*/  STL [R1+0x4e50], R144 ;  /* 0x004e509001007387 */ /* 0x000fe80000100800 */
[----:B------:R-:W-:Y:S04]  /*3da80*/  STL [R1+0x4e4c], R145 ;  /* 0x004e4c9101007387 */ /* 0x000fe80000100800 */
[----:B------:R-:W-:Y:S04]  /*3da90*/  STL [R1+0x4e48], R146 ;  /* 0x004e489201007387 */ /* 0x000fe80000100800 */
[----:B------:R-:W-:Y:S08]  /*3daa0*/  STL [R1+0x4e14], R147 ;  /* 0x004e149301007387 */ /* 0x000ff00000100800 */
[----:B------:R-:W-:Y:S04]  /*3dab0*/  STL [R1+0x4e58], R148 ;  /* 0x004e589401007387 */ /* 0x000fe80000100800 */
[----:B------:R-:W-:Y:S04]  /*3dac0*/  STL [R1+0x4e54], R149 ;  /* 0x004e549501007387 */ /* 0x000fe80000100800 */
[----:B------:R-:W-:Y:S04]  /*3dad0*/  STL [R1+0x4e10], R150 ;  /* 0x004e109601007387 */ /* 0x000fe80000100800 */
[----:B------:R-:W-:Y:S01]  /*3dae0*/  STL [R1+0x4e0c], R151 ;  /* 0x004e0c9701007387 */ /* 0x000fe20000100800 */
[C---:B------:R-:W-:Y:S08]  /*3daf0*/  HMMA.1688.F32.TF32 R140, R168.reuse, R64, R124 ;  /* 0x00000040a88c723c */ /* 0x040ff0000008107c */
[C---:B------:R-:W-:Y:S08]  /*3db00*/  HMMA.1688.F32.TF32 R212, R168.reuse, R60, R120 ;  /* 0x0000003ca8d4723c */ /* 0x040ff00000081078 */
[C---:B------:R-:W-:Y:S08]  /*3db10*/  HMMA.1688.F32.TF32 R176, R168.reuse, R52, R108 ;  /* 0x00000034a8b0723c */ /* 0x040ff0000008106c */
[C---:B------:R-:W-:Y:S08]  /*3db20*/  HMMA.1688.F32.TF32 R80, R168.reuse, R36, R80 ;  /* 0x00000024a850723c */ /* 0x040ff00000081050 */
[C---:B---3--:R-:W-:Y:S01]  /*3db30*/  HMMA.1688.F32.TF32 R164, R168.reuse, R20, R96 ;  /* 0x00000014a8a4723c */ /* 0x048fe20000081060 */
[----:B------:R-:W3:Y:S04]  /*3db40*/  LDL.LU.64 R96, [R1+0x380] ;  /* 0x0003800001607983 */ /* 0x000ee80000300a00 */
[----:B------:R-:W3:Y:S11]  /*3db50*/  LDL.LU.64 R98, [R1+0x388] ;  /* 0x0003880001627983 */ /* 0x000ef60000300a00 */
[----:B------:R-:W-:Y:S07]  /*3db60*/  @!UPT UIADD3 URZ, URZ, URZ, URZ ;  /* 0x0000003f3f3ff290 */ /* 0x000fee000fffe03f */
[----:B------:R-:W-:Y:S04]  /*3db70*/  STL [R1+0x4e64], R164 ;  /* 0x004e64a401007387 */ /* 0x000fe80000100800 */
[----:B------:R-:W-:Y:S04]  /*3db80*/  STL [R1+0x4e60], R165 ;  /* 0x004e60a501007387 */ /* 0x000fe80000100800 */
[----:B------:R-:W-:Y:S04]  /*3db90*/  STL [R1+0x4e5c], R166 ;  /* 0x004e5ca601007387 */ /* 0x000fe80000100800 */
[----:B------:R-:W-:Y:S01]  /*3dba0*/  STL [R1+0x4e08], R167 ;  /* 0x004e08a701007387 */ /* 0x000fe20000100800 */
[----:B-----5:R-:W-:Y:S03]  /*3dbb0*/  HMMA.1688.F32.TF32 R168, R168, R44, R92 ;  /* 0x0000002ca8a8723c */ /* 0x020fe6000008105c */
[----:B------:R-:W5:Y:S04]  /*3dbc0*/  LDL.LU.64 R92, [R1+0x3a0] ;  /* 0x0003a000015c7983 */ /* 0x000f680000300a00 */
[----:B------:R-:W5:Y:S01]  /*3dbd0*/  LDL.LU.64 R94, [R1+0x3a8] ;  /* 0x0003a800015e7983 */ /* 0x000f620000300a00 */
[C---:B----4-:R-:W-:Y:S11]  /*3dbe0*/  HMMA.1688.F32.TF32 R156, R236.reuse, R24, R100 ;  /* 0x00000018ec9c723c */ /* 0x050ff60000081064 */
[----:B------:R-:W-:Y:S04]  /*3dbf0*/  @!UPT UIADD3 URZ, URZ, URZ, URZ ;  /* 0x0000003f3f3ff290 */ /* 0x000fe8000fffe03f */
[----:B------:R1:W-:Y:S04]  /*3dc00*/  STL [R1+0x4e74], R168 ;  /* 0x004e74a801007387 */ /* 0x0003e80000100800 */
[----:B------:R4:W-:Y:S01]  /*3dc10*/  STL [R1+0x4e70], R169 ;  /* 0x004e70a901007387 */ /* 0x0009e20000100800 */
[----:B--2---:R-:W-:Y:S03]  /*3dc20*/  HMMA.1688.F32.TF32 R88, R236, R4, R88 ;  /* 0x00000004ec58723c */ /* 0x004fe60000081058 */
[----:B------:R2:W-:Y:S04]  /*3dc30*/  STL [R1+0x4e6c], R170 ;  /* 0x004e6caa01007387 */ /* 0x0005e80000100800 */
[----:B------:R1:W-:Y:S04]  /*3dc40*/  STL [R1+0x4e68], R171 ;  /* 0x004e68ab01007387 */ /* 0x0003e80000100800 */
[----:B------:R1:W-:Y:S04]  /*3dc50*/  STL [R1+0x4e84], R156 ;  /* 0x004e849c01007387 */ /* 0x0003e80000100800 */
[----:B------:R1:W-:Y:S04]  /*3dc60*/  STL [R1+0x4e80], R157 ;  /* 0x004e809d01007387 */ /* 0x0003e80000100800 */
[----:B------:R-:W-:Y:S04]  /*3dc70*/  STL [R1+0x4e7c], R158 ;  /* 0x004e7c9e01007387 */ /* 0x000fe80000100800 */
[----:B------:R3:W-:Y:S01]  /*3dc80*/  STL [R1+0x4e78], R159 ;  /* 0x004e789f01007387 */ /* 0x0007e20000100800 */
[----:B-1----:R-:W-:Y:S01]  /*3dc90*/  IMAD.MOV.U32 R168, RZ, RZ, R88 ;  /* 0x000000ffffa87224 */ /* 0x002fe200078e0058 */
[----:B----4-:R-:W-:Y:S01]  /*3dca0*/  MOV R169, R89 ;  /* 0x0000005900a97202 */ /* 0x010fe20000000f00 */
[----:B--2---:R-:W-:Y:S01]  /*3dcb0*/  IMAD.MOV.U32 R170, RZ, RZ, R90 ;  /* 0x000000ffffaa7224 */ /* 0x004fe200078e005a */
[----:B------:R-:W2:Y:S01]  /*3dcc0*/  LDL.LU.64 R88, [R1+0x3b0] ;  /* 0x0003b00001587983 */ /* 0x000ea20000300a00 */
[----:B------:R-:W-:-:S03]  /*3dcd0*/  IMAD.MOV.U32 R171, RZ, RZ, R91 ;  /* 0x000000ffffab7224 */ /* 0x000fc600078e005b */
[----:B------:R-:W2:Y:S04]  /*3dce0*/  LDL.LU.64 R90, [R1+0x3b8] ;  /* 0x0003b800015a7983 */ /* 0x000ea80000300a00 */
[----:B------:R1:W-:Y:S04]  /*3dcf0*/  STL [R1+0x4e94], R171 ;  /* 0x004e94ab01007387 */ /* 0x0003e80000100800 */
[----:B------:R4:W-:Y:S04]  /*3dd00*/  STL [R1+0x4e90], R170 ;  /* 0x004e90aa01007387 */ /* 0x0009e80000100800 */
[----:B------:R1:W-:Y:S04]  /*3dd10*/  STL [R1+0x4e8c], R168 ;  /* 0x004e8ca801007387 */ /* 0x0003e80000100800 */
[----:B------:R1:W-:Y:S01]  /*3dd20*/  STL [R1+0x4e88], R169 ;  /* 0x004e88a901007387 */ /* 0x0003e20000100800 */
[C---:B---3--:R-:W-:Y:S11]  /*3dd30*/  HMMA.1688.F32.TF32 R96, R236.reuse, R216, R96 ;  /* 0x000000d8ec60723c */ /* 0x048ff60000081060 */
[----:B------:R-:W-:Y:S11]  /*3dd40*/  @!UPT UIADD3 URZ, URZ, URZ, URZ ;  /* 0x0000003f3f3ff290 */ /* 0x000ff6000fffe03f */
[----:B------:R-:W-:Y:S02]  /*3dd50*/  @!UPT UIADD3 URZ, URZ, URZ, URZ ;  /* 0x0000003f3f3ff290 */ /* 0x000fe4000fffe03f */
[----:B------:R-:W-:Y:S01]  /*3dd60*/  MOV R156, R96 ;  /* 0x00000060009c7202 */ /* 0x000fe20000000f00 */
[----:B------:R-:W-:Y:S01]  /*3dd70*/  IMAD.MOV.U32 R157, RZ, RZ, R97 ;  /* 0x000000ffff9d7224 */ /* 0x000fe200078e0061 */
[----:B------:R-:W-:Y:S01]  /*3dd80*/  MOV R159, R99 ;  /* 0x00000063009f7202 */ /* 0x000fe20000000f00 */
[----:B------:R-:W-:Y:S01]  /*3dd90*/  IMAD.MOV.U32 R158, RZ, RZ, R98 ;  /* 0x000000ffff9e7224 */ /* 0x000fe200078e0062 */
[----:B------:R-:W3:Y:S04]  /*3dda0*/  LDL.LU.64 R96, [R1+0x3c0] ;  /* 0x0003c00001607983 */ /* 0x000ee80000300a00 */
[----:B------:R-:W3:Y:S04]  /*3ddb0*/  LDL.LU.64 R98, [R1+0x3c8] ;  /* 0x0003c80001627983 */ /* 0x000ee80000300a00 */
[----:B------:R1:W-:Y:S01]  /*3ddc0*/  STL [R1+0x4ea4], R159 ;  /* 0x004ea49f01007387 */ /* 0x0003e20000100800 */
[C---:B-----5:R-:W-:Y:S03]  /*3ddd0*/  HMMA.1688.F32.TF32 R92, R236.reuse, R64, R92 ;  /* 0x00000040ec5c723c */ /* 0x060fe6000008105c */
[----:B------:R5:W-:Y:S04]  /*3dde0*/  STL [R1+0x4ea0], R158 ;  /* 0x004ea09e01007387 */ /* 0x000be80000100800 */
[----:B------:R-:W-:Y:S04]  /*3ddf0*/  STL [R1+0x4e9c], R156 ;  /* 0x004e9c9c01007387 */ /* 0x000fe80000100800 */
[----:B------:R1:W-:Y:S11]  /*3de00*/  STL [R1+0x4e98], R157 ;  /* 0x004e989d01007387 */ /* 0x0003f60000100800 */
[----:B------:R-:W-:Y:S02]  /*3de10*/  @!UPT UIADD3 URZ, URZ, URZ, URZ ;  /* 0x0000003f3f3ff290 */ /* 0x000fe4000fffe03f */
[----:B------:R-:W-:Y:S01]  /*3de20*/  IMAD.MOV.U32 R164, RZ, RZ, R92 ;  /* 0x000000ffffa47224 */ /* 0x000fe200078e005c */
[----:B------:R-:W-:Y:S01]  /*3de30*/  MOV R166, R94 ;  /* 0x0000005e00a67202 */ /* 0x000fe20000000f00 */
[----:B------:R-:W-:Y:S02]  /*3de40*/  IMAD.MOV.U32 R165, RZ, RZ, R93 ;  /* 0x000000ffffa57224 */ /* 0x000fe400078e005d */
[----:B------:R-:W-:Y:S01]  /*3de50*/  IMAD.MOV.U32 R148, RZ, RZ, R95 ;  /* 0x000000ffff947224 */ /* 0x000fe200078e005f */
[----:B------:R-:W5:Y:S04]  /*3de60*/  LDL.LU.64 R92, [R1+0x3d0] ;  /* 0x0003d000015c7983 */ /* 0x000f680000300a00 */
[----:B------:R-:W5:Y:S04]  /*3de70*/  LDL.LU.64 R94, [R1+0x3d8] ;  /* 0x0003d800015e7983 */ /* 0x000f680000300a00 */
[----:B------:R1:W-:Y:S04]  /*3de80*/  STL [R1+0x4eb4], R148 ;  /* 0x004eb49401007387 */ /* 0x0003e80000100800 */
[----:B------:R-:W-:Y:S04]  /*3de90*/  STL [R1+0x4eb0], R166 ;  /* 0x004eb0a601007387 */ /* 0x000fe80000100800 */
[----:B------:R1:W-:Y:S04]  /*3dea0*/  STL [R1+0x4eac], R165 ;  /* 0x004eaca501007387 */ /* 0x0003e80000100800 */
[----:B------:R1:W-:Y:S01]  /*3deb0*/  STL [R1+0x4ea8], R164 ;  /* 0x004ea8a401007387 */ /* 0x0003e20000100800 */
[----:B--2---:R-:W-:Y:S11]  /*3dec0*/  HMMA.1688.F32.TF32 R88, R236, R60, R88 ;  /* 0x0000003cec58723c */ /* 0x004ff60000081058 */
[----:B------:R-:W-:Y:S11]  /*3ded0*/  @!UPT UIADD3 URZ, URZ, URZ, URZ ;  /* 0x0000003f3f3ff290 */ /* 0x000ff6000fffe03f */
[----:B------:R-:W-:Y:S02]  /*3dee0*/  @!UPT UIADD3 URZ, URZ, URZ, URZ ;  /* 0x0000003f3f3ff290 */ /* 0x000fe4000fffe03f */
[----:B-1----:R-:W-:Y:S01]  /*3def0*/  IMAD.MOV.U32 R171, RZ, RZ, R88 ;  /* 0x000000ffffab7224 */ /* 0x002fe200078e0058 */
[----:B----4-:R-:W-:Y:S01]  /*3df00*/  MOV R170, R89 ;  /* 0x0000005900aa7202 */ /* 0x010fe20000000f00 */
[----:B------:R-:W-:Y:S01]  /*3df10*/  IMAD.MOV.U32 R168, RZ, RZ, R90 ;  /* 0x000000ffffa87224 */ /* 0x000fe200078e005a */
[----:B------:R-:W2:Y:S01]  /*3df20*/  LDL.LU.64 R88, [R1+0x3e0] ;  /* 0x0003e00001587983 */ /* 0x000ea20000300a00 */
[----:B------:R-:W-:-:S03]  /*3df30*/  IMAD.MOV.U32 R169, RZ, RZ, R91 ;  /* 0x000000ffffa97224 */ /* 0x000fc600078e005b */
[----:B------:R-:W2:Y:S04]  /*3df40*/  LDL.LU.64 R90, [R1+0x3e8] ;  /* 0x0003e800015a7983 */ /* 0x000ea80000300a00 */
[----:B------:R1:W-:Y:S04]  /*3df50*/  STL [R1+0x4ec4], R169 ;  /* 0x004ec4a901007387 */ /* 0x0003e80000100800 */
[----:B------:R4:W-:Y:S04]  /*3df60*/  STL [R1+0x4ec0], R168 ;  /* 0x004ec0a801007387 */ /* 0x0009e80000100800 */
[----:B------:R-:W-:Y:S04]  /*3df70*/  STL [R1+0x4ebc], R170 ;  /* 0x004ebcaa01007387 */ /* 0x000fe80000100800 */
[----:B------:R1:W-:Y:S04]  /*3df80*/  STL [R1+0x4eb8], R171 ;  /* 0x004eb8ab01007387 */ /* 0x0003e80000100800 */
[----:B------:R-:W4:Y:S04]  /*3df90*/  LDL.LU.64 R100, [R1+0x410] ;  /* 0x0004100001647983 */ /* 0x000f280000300a00 */
[----:B------:R-:W4:Y:S01]  /*3dfa0*/  LDL.LU.64 R102, [R1+0x418] ;  /* 0x0004180001667983 */ /* 0x000f220000300a00 */
[C---:B---3--:R-:W-:Y:S11]  /*3dfb0*/  HMMA.1688.F32.TF32 R96, R236.reuse, R56, R96 ;  /* 0x00000038ec60723c */ /* 0x048ff60000081060 */
[----:B------:R-:W-:Y:S11]  /*3dfc0*/  @!UPT UIADD3 URZ, URZ, URZ, URZ ;  /* 0x0000003f3f3ff290 */ /* 0x000ff6000fffe03f */
[----:B------:R-:W-:Y:S02]  /*3dfd0*/  @!UPT UIADD3 URZ, URZ, URZ, URZ ;  /* 0x0000003f3f3ff290 */ /* 0x000fe4000fffe03f */
[----:B------:R-:W-:Y:S01]  /*3dfe0*/  MOV R159, R96 ;  /* 0x00000060009f7202 */ /* 0x000fe20000000f00 */
[----:B-----5:R-:W-:Y:S01]  /*3dff0*/  IMAD.MOV.U32 R158, RZ, RZ, R97 ;  /* 0x000000ffff9e7224 */ /* 0x020fe200078e0061 */
[----:B------:R-:W-:Y:S01]  /*3e000*/  MOV R157, R99 ;  /* 0x00000063009d7202 */ /* 0x000fe20000000f00 */
[----:B------:R-:W-:Y:S01]  /*3e010*/  IMAD.MOV.U32 R156, RZ, RZ, R98 ;  /* 0x000000ffff9c7224 */ /* 0x000fe200078e0062 */
[----:B------:R-:W3:Y:S04]  /*3e020*/  LDL.LU.64 R96, [R1+0x400] ;  /* 0x0004000001607983 */ /* 0x000ee80000300a00 */
[----:B------:R-:W3:Y:S04]  /*3e030*/  LDL.LU.64 R98, [R1+0x408] ;  /* 0x0004080001627983 */ /* 0x000ee80000300a00 */
[----:B------:R5:W-:Y:S01]  /*3e040*/  STL [R1+0x4ed4], R157 ;  /* 0x004ed49d01007387 */ /* 0x000be20000100800 */
[C---:B------:R-:W-:Y:S03]  /*3e050*/  HMMA.1688.F32.TF32 R92, R236.reuse, R52, R92 ;  /* 0x00000034ec5c723c */ /* 0x040fe6000008105c */
[----:B------:R-:W-:Y:S04]  /*3e060*/  STL [R1+0x4ed0], R156 ;  /* 0x004ed09c01007387 */ /* 0x000fe80000100800 */
[----:B------:R1:W-:Y:S04]  /*3e070*/  STL [R1+0x4ecc], R158 ;  /* 0x004ecc9e01007387 */ /* 0x0003e80000100800 */
        /* <DEDUP_REMOVED lines=9> */
[----:B------:R1:W-:Y:S04]  /*3e110*/  STL [R1+0x4ee0], R165 ;  /* 0x004ee0a501007387 */ /* 0x0003e80000100800 */
[----:B------:R1:W-:Y:S04]  /*3e120*/  STL [R1+0x4edc], R166 ;  /* 0x004edca601007387 */ /* 0x0003e80000100800 */
[----:B------:R1:W-:Y:S01]  /*3e130*/  STL [R1+0x4ed8], R148 ;  /* 0x004ed89401007387 */ /* 0x0003e20000100800 */
[----:B--2---:R-:W-:Y:S11]  /*3e140*/  HMMA.1688.F32.TF32 R88, R236, R48, R88 ;  /* 0x00000030ec58723c */ /* 0x004ff60000081058 */
[----:B------:R-:W-:Y:S11]  /*3e150*/  @!UPT UIADD3 URZ, URZ, URZ, URZ ;  /* 0x0000003f3f3ff290 */ /* 0x000ff6000fffe03f */
[----:B------:R-:W-:Y:S02]  /*3e160*/  @!UPT UIADD3 URZ, URZ, URZ, URZ ;  /* 0x0000003f3f3ff290 */ /* 0x000fe4000fffe03f */
[----:B------:R-:W-:Y:S01]  /*3e170*/  IMAD.MOV.U32 R149, RZ, RZ, R88 ;  /* 0x000000ffff957224 */ /* 0x000fe200078e0058 */
[----:B------:R-:W-:Y:S01]  /*3e180*/  MOV R144, R89 ;  /* 0x0000005900907202 */ /* 0x000fe20000000f00 */
[----:B------:R-:W-:Y:S01]  /*3e190*/  IMAD.MOV.U32 R145, RZ, RZ, R90 ;  /* 0x000000ffff917224 */ /* 0x000fe200078e005a */
[----:B------:R-:W2:Y:S01]  /*3e1a0*/  LDL.LU.64 R88, [R1+0x420] ;  /* 0x0004200001587983 */ /* 0x000ea20000300a00 */
[----:B------:R-:W-:-:S03]  /*3e1b0*/  IMAD.MOV.U32 R146, RZ, RZ, R91 ;  /* 0x000000ffff927224 */ /* 0x000fc600078e005b */
[----:B------:R-:W2:Y:S04]  /*3e1c0*/  LDL.LU.64 R90, [R1+0x428] ;  /* 0x00042800015a7983 */ /* 0x000ea80000300a00 */
[----:B------:R-:W-:Y:S04]  /*3e1d0*/  STL [R1+0x4ef4], R146 ;  /* 0x004ef49201007387 */ /* 0x000fe80000100800 */
[----:B------:R-:W-:Y:S04]  /*3e1e0*/  STL [R1+0x4ef0], R145 ;  /* 0x004ef09101007387 */ /* 0x000fe80000100800 */
[----:B------:R-:W-:Y:S04]  /*3e1f0*/  STL [R1+0x4eec], R144 ;  /* 0x004eec9001007387 */ /* 0x000fe80000100800 */
[----:B------:R-:W-:Y:S04]  /*3e200*/  STL [R1+0x4ee8], R149 ;  /* 0x004ee89501007387 */ /* 0x000fe80000100800 */
[----:B------:R-:W2:Y:S04]  /*3e210*/  LDL.LU.64 R120, [R1+0x12d0] ;  /* 0x0012d00001787983 */ /* 0x000ea80000300a00 */
[----:B------:R-:W2:Y:S04]  /*3e220*/  LDL.LU.64 R122, [R1+0x12d8] ;  /* 0x0012d800017a7983 */ /* 0x000ea80000300a00 */
[----:B------:R-:W2:Y:S04]  /*3e230*/  LDL.LU.64 R116, [R1+0x550] ;  /* 0x0005500001747983 */ /* 0x000ea80000300a00 */
[----:B------:R-:W2:Y:S04]  /*3e240*/  LDL.LU.64 R118, [R1+0x558] ;  /* 0x0005580001767983 */ /* 0x000ea80000300a00 */
[----:B------:R-:W2:Y:S04]  /*3e250*/  LDL.LU.64 R112, [R1+0x1310] ;  /* 0x0013100001707983 */ /* 0x000ea80000300a00 */
[----:B------:R-:W2:Y:S01]  /*3e260*/  LDL.LU.64 R114, [R1+0x1318] ;  /* 0x0013180001727983 */ /* 0x000ea20000300a00 */
[C---:B----4-:R-:W-:Y:S03]  /*3e270*/  HMMA.1688.F32.TF32 R100, R236.reuse, R36, R100 ;  /* 0x00000024ec64723c */ /* 0x050fe60000081064 */
[----:B------:R-:W4:Y:S04]  /*3e280*/  LDL.LU.64 R108, [R1+0x1300] ;  /* 0x00130000016c7983 */ /* 0x000f280000300a00 */
[----:B------:R-:W4:Y:S04]  /*3e290*/  LDL.LU.64 R110, [R1+0x1308] ;  /* 0x00130800016e7983 */ /* 0x000f280000300a00 */
[----:B------:R-:W4:Y:S04]  /*3e2a0*/  LDL.LU.64 R104, [R1+0x470] ;  /* 0x0004700001687983 */ /* 0x000f280000300a00 */
[----:B------:R-:W4:Y:S09]  /*3e2b0*/  LDL.LU.64 R106, [R1+0x478] ;  /* 0x00047800016a7983 */ /* 0x000f320000300a00 */
[----:B-1----:R-:W-:Y:S01]  /*3e2c0*/  MOV R169, R100 ;  /* 0x0000006400a97202 */ /* 0x002fe20000000f00 */
[----:B------:R-:W-:Y:S01]  /*3e2d0*/  IMAD.MOV.U32 R168, RZ, RZ, R101 ;  /* 0x000000ffffa87224 */ /* 0x000fe200078e0065 */
[----:B------:R-:W-:Y:S01]  /*3e2e0*/  MOV R171, R103 ;  /* 0x0000006700ab7202 */ /* 0x000fe20000000f00 */
[----:B------:R-:W-:Y:S01]  /*3e2f0*/  IMAD.MOV.U32 R170, RZ, RZ, R102 ;  /* 0x000000ffffaa7224 */ /* 0x000fe200078e0066 */
[----:B------:R-:W4:Y:S04]  /*3e300*/  LDL.LU.64 R100, [R1+0x480] ;  /* 0x0004800001647983 */ /* 0x000f280000300a00 */
[----:B------:R-:W4:Y:S01]  /*3e310*/  LDL.LU.64 R102, [R1+0x488] ;  /* 0x0004880001667983 */ /* 0x000f220000300a00 */
[C---:B---3--:R-:W-:Y:S11]  /*3e320*/  HMMA.1688.F32.TF32 R96, R236.reuse, R32, R96 ;  /* 0x00000020ec60723c */ /* 0x048ff60000081060 */
[----:B------:R-:W-:Y:S11]  /*3e330*/  @!UPT UIADD3 URZ, URZ, URZ, URZ ;  /* 0x0000003f3f3ff290 */ /* 0x000ff6000fffe03f */
[----:B------:R-:W-:Y:S02]  /*3e340*/  @!UPT UIADD3 URZ, URZ, URZ, URZ ;  /* 0x0000003f3f3ff290 */ /* 0x000fe4000fffe03f */
[----:B-----5:R-:W-:Y:S01]  /*3e350*/  IMAD.MOV.U32 R157, RZ, RZ, R96 ;  /* 0x000000ffff9d7224 */ /* 0x020fe200078e0060 */
[----:B------:R-:W-:Y:S01]  /*3e360*/  MOV R158, R98 ;  /* 0x00000062009e7202 */ /* 0x000fe20000000f00 */
[----:B------:R-:W-:Y:S02]  /*3e370*/  IMAD.MOV.U32 R156, RZ, RZ, R97 ;  /* 0x000000ffff9c7224 */ /* 0x000fe400078e0061 */
[----:B------:R-:W-:Y:S01]  /*3e380*/  IMAD.MOV.U32 R159, RZ, RZ, R99 ;  /* 0x000000ffff9f7224 */ /* 0x000fe200078e0063 */
[----:B------:R-:W3:Y:S04]  /*3e390*/  LDL.LU.64 R96, [R1+0x490] ;  /* 0x0004900001607983 */ /* 0x000ee80000300a00 */
[----:B------:R-:W3:Y:S01]  /*3e3a0*/  LDL.LU.64 R98, [R1+0x498] ;  /* 0x0004980001627983 */ /* 0x000ee20000300a00 */
[----:B------:R-:W-:Y:S11]  /*3e3b0*/  HMMA.1688.F32.TF32 R92, R236, R28, R92 ;  /* 0x0000001cec5c723c */ /* 0x000ff6000008105c */
[----:B------:R-:W-:Y:S11]  /*3e3c0*/  @!UPT UIADD3 URZ, URZ, URZ, URZ ;  /* 0x0000003f3f3ff290 */ /* 0x000ff6000fffe03f */
[----:B------:R-:W-:Y:S02]  /*3e3d0*/  @!UPT UIADD3 URZ, URZ, URZ, URZ ;  /* 0x0000003f3f3ff290 */ /* 0x000fe4000fffe03f */
[----:B------:R-:W-:Y:S01]  /*3e3e0*/  IMAD.MOV.U32 R164, RZ, RZ, R92 ;  /* 0x000000ffffa47224 */ /* 0x000fe200078e005c */
[----:B------:R-:W-:Y:S01]  /*3e3f0*/  MOV R165, R93 ;  /* 0x0000005d00a57202 */ /* 0x000fe20000000f00 */
[----:B------:R-:W-:Y:S01]  /*3e400*/  IMAD.MOV.U32 R166, RZ, RZ, R94 ;  /* 0x000000ffffa67224 */ /* 0x000fe200078e005e */
[----:B------:R-:W5:Y:S01]  /*3e410*/  LDL.LU.64 R92, [R1+0x4a0] ;  /* 0x0004a000015c7983 */ /* 0x000f620000300a00 */
[----:B------:R-:W-:-:S03]  /*3e420*/  IMAD.MOV.U32 R148, RZ, RZ, R95 ;  /* 0x000000ffff947224 */ /* 0x000fc600078e005f */
[----:B------:R-:W5:Y:S01]  /*3e430*/  LDL.LU.64 R94, [R1+0x4a8] ;  /* 0x0004a800015e7983 */ /* 0x000f620000300a00 */
        /* <DEDUP_REMOVED lines=9> */
[----:B----4-:R-:W-:Y:S11]  /*3e4d0*/  HMMA.1688.F32.TF32 R108, R236, R44, R108 ;  /* 0x0000002cec6c723c */ /* 0x010ff6000008106c */
[----:B------:R-:W-:Y:S11]  /*3e4e0*/  @!UPT UIADD3 URZ, URZ, URZ, URZ ;  /* 0x0000003f3f3ff290 */ /* 0x000ff6000fffe03f */
[----:B------:R-:W-:Y:S02]  /*3e4f0*/  @!UPT UIADD3 URZ, URZ, URZ, URZ ;  /* 0x0000003f3f3ff290 */ /* 0x000fe4000fffe03f */
[----:B------:R-:W-:Y:S01]  /*3e500*/  IMAD.MOV.U32 R147, RZ, RZ, R108 ;  /* 0x000000ffff937224 */ /* 0x000fe200078e006c */
[----:B------:R-:W-:Y:S01]  /*3e510*/  MOV R151, R110 ;  /* 0x0000006e00977202 */ /* 0x000fe20000000f00 */
[----:B------:R-:W-:Y:S02]  /*3e520*/  IMAD.MOV.U32 R150, RZ, RZ, R109 ;  /* 0x000000ffff967224 */ /* 0x000fe400078e006d */
[----:B------:R-:W-:Y:S02]  /*3e530*/  IMAD.MOV.U32 R167, RZ, RZ, R111 ;  /* 0x000000ffffa77224 */ /* 0x000fe400078e006f */
[C---:B------:R-:W-:Y:S08]  /*3e540*/  HMMA.1688.F32.TF32 R108, R240.reuse, R24, R104 ;  /* 0x00000018f06c723c */ /* 0x040ff00000081068 */
[C---:B------:R-:W-:Y:S11]  /*3e550*/  HMMA.1688.F32.TF32 R104, R240.reuse, R4, R100 ;  /* 0x00000004f068723c */ /* 0x040ff60000081064 */
[----:B------:R-:W-:Y:S04]  /*3e560*/  @!UPT UIADD3 URZ, URZ, URZ, URZ ;  /* 0x0000003f3f3ff290 */ /* 0x000fe8000fffe03f */
[----:B------:R-:W-:Y:S04]  /*3e570*/  STL.64 [R1+0x470], R108 ;  /* 0x0004706c01007387 */ /* 0x000fe80000100a00 */
[----:B------:R-:W-:Y:S04]  /*3e580*/  STL.64 [R1+0x478], R110 ;  /* 0x0004786e01007387 */ /* 0x000fe80000100a00 */
[----:B------:R-:W4:Y:S04]  /*3e590*/  LDL.LU.64 R100, [R1+0x4c0] ;  /* 0x0004c00001647983 */ /* 0x000f280000300a00 */
[----:B------:R-:W-:Y:S04]  /*3e5a0*/  STL.64 [R1+0x480], R104 ;  /* 0x0004806801007387 */ /* 0x000fe80000100a00 */
[----:B------:R-:W-:Y:S04]  /*3e5b0*/  STL.64 [R1+0x488], R106 ;  /* 0x0004886a01007387 */ /* 0x000fe80000100a00 */
[----:B------:R-:W4:Y:S01]  /*3e5c0*/  LDL.LU.64 R102, [R1+0x4c8] ;  /* 0x0004c80001667983 */ /* 0x000f220000300a00 */
[C---:B---3--:R-:W-:Y:S11]  /*3e5d0*/  HMMA.1688.F32.TF32 R96, R240.reuse, R216, R96 ;  /* 0x000000d8f060723c */ /* 0x048ff60000081060 */
[----:B------:R-:W-:Y:S11]  /*3e5e0*/  @!UPT UIADD3 URZ, URZ, URZ, URZ ;  /* 0x0000003f3f3ff290 */ /* 0x000ff6000fffe03f */
[----:B------:R-:W-:Y:S01]  /*3e5f0*/  @!UPT UIADD3 URZ, URZ, URZ, URZ ;  /* 0x0000003f3f3ff290 */ /* 0x000fe2000fffe03f */
[----:B------:R1:W-:Y:S04]  /*3e600*/  STL.64 [R1+0x490], R96 ;  /* 0x0004906001007387 */ /* 0x0003e80000100a00 */
[----:B------:R3:W-:Y:S04]  /*3e610*/  STL.64 [R1+0x498], R98 ;  /* 0x0004986201007387 */ /* 0x0007e80000100a00 */
[----:B-1----:R-:W4:Y:S04]  /*3e620*/  LDL.LU.64 R96, [R1+0x4d0] ;  /* 0x0004d00001607983 */ /* 0x002f280000300a00 */
[----:B---3--:R-:W3:Y:S01]  /*3e630*/  LDL.LU.64 R98, [R1+0x4d8] ;  /* 0x0004d80001627983 */ /* 0x008ee20000300a00 */
[----:B-----5:R-:W-:Y:S11]  /*3e640*/  HMMA.1688.F32.TF32 R92, R240, R64, R92 ;  /* 0x00000040f05c723c */ /* 0x020ff6000008105c */
[----:B------:R-:W-:Y:S11]  /*3e650*/  @!UPT UIADD3 URZ, URZ, URZ, URZ ;  /* 0x0000003f3f3ff290 */ /* 0x000ff6000fffe03f */
[----:B------:R-:W-:Y:S01]  /*3e660*/  @!UPT UIADD3 URZ, URZ, URZ, URZ ;  /* 0x0000003f3f3ff290 */ /* 0x000fe2000fffe03f */
[----:B------:R1:W-:Y:S04]  /*3e670*/  STL.64 [R1+0x4a0], R92 ;  /* 0x0004a05c01007387 */ /* 0x0003e80000100a00 */
[----:B------:R5:W-:Y:S04]  /*3e680*/  STL.64 [R1+0x4a8], R94 ;  /* 0x0004a85e01007387 */ /* 0x000be80000100a00 */
[----:B-1----:R-:W3:Y:S04]  /*3e690*/  LDL.LU.64 R92, [R1+0x4e0] ;  /* 0x0004e000015c7983 */ /* 0x002ee80000300a00 */
[----:B-----5:R-:W5:Y:S01]  /*3e6a0*/  LDL.LU.64 R94, [R1+0x4e8] ;  /* 0x0004e800015e7983 */ /* 0x020f620000300a00 */
[C---:B------:R-:W-:Y:S08]  /*3e6b0*/  HMMA.1688.F32.TF32 R120, R236.reuse, R12, R120 ;  /* 0x0000000cec78723c */ /* 0x040ff00000081078 */
[C---:B------:R-:W-:Y:S08]  /*3e6c0*/  HMMA.1688.F32.TF32 R116, R236.reuse, R16, R116 ;  /* 0x00000010ec74723c */ /* 0x040ff00000081074 */
[----:B------:R-:W-:Y:S01]  /*3e6d0*/  HMMA.1688.F32.TF32 R112, R236, R20, R112 ;  /* 0x00000014ec70723c */ /* 0x000fe20000081070 */
[----:B------:R-:W-:Y:S04]  /*3e6e0*/  LDS R236, [R161+0x400] ;  /* 0x00040000a1ec7984 */ /* 0x000fe80000000800 */
[----:B------:R-:W-:Y:S03]  /*3e6f0*/  LDS R238, [R161+0x2400] ;  /* 0x00240000a1ee7984 */ /* 0x000fe60000000800 */
[----:B--2---:R-:W-:Y:S01]  /*3e700*/  HMMA.1688.F32.TF32 R88, R240, R60, R88 ;  /* 0x0000003cf058723c */ /* 0x004fe20000081058 */
[----:B------:R-:W-:Y:S01]  /*3e710*/  IMAD.MOV.U32 R146, RZ, RZ, R120 ;  /* 0x000000ffff927224 */ /* 0x000fe200078e0078 */
[----:B------:R-:W-:Y:S01]  /*3e720*/  MOV R144, R122 ;  /* 0x0000007a00907202 */ /* 0x000fe20000000f00 */
[----:B------:R-:W-:-:S05]  /*3e730*/  IMAD.MOV.U32 R145, RZ, RZ, R121 ;  /* 0x000000ffff917224 */ /* 0x000fca00078e0079 */
[----:B------:R-:W-:Y:S01]  /*3e740*/  MOV R194, R117 ;  /* 0x0000007500c27202 */ /* 0x000fe20000000f00 */
[----:B------:R-:W-:Y:S02]  /*3e750*/  IMAD.MOV.U32 R149, RZ, RZ, R123 ;  /* 0x000000ffff957224 */ /* 0x000fe400078e007b */
[----:B------:R-:W-:-:S05]  /*3e760*/  IMAD.MOV.U32 R193, RZ, RZ, R116 ;  /* 0x000000ffffc17224 */ /* 0x000fca00078e0074 */
[----:B------:R-:W-:Y:S01]  /*3e770*/  MOV R153, R112 ;  /* 0x0000007000997202 */ /* 0x000fe20000000f00 */
[----:B------:R-:W-:Y:S02]  /*3e780*/  IMAD.MOV.U32 R195, RZ, RZ, R118 ;  /* 0x000000ffffc37224 */ /* 0x000fe400078e0076 */
[----:B------:R-:W-:Y:S01]  /*3e790*/  IMAD.MOV.U32 R152, RZ, RZ, R119 ;  /* 0x000000ffff987224 */ /* 0x000fe200078e0077 */
[----:B------:R-:W-:Y:S01]  /*3e7a0*/  MOV R199, R115 ;  /* 0x0000007300c77202 */ /* 0x000fe20000000f00 */
[----:B------:R-:W-:Y:S01]  /*3e7b0*/  IMAD.MOV.U32 R154, RZ, RZ, R113 ;  /* 0x000000ffff9a7224 */ /* 0x000fe200078e0071 */
[----:B------:R-:W-:Y:S04]  /*3e7c0*/  LDS R237, [R189+0x400] ;  /* 0x00040000bded7984 */ /* 0x000fe80000000800 */
[----:B------:R-:W1:Y:S04]  /*3e7d0*/  LDS R239, [R189+0x2400] ;  /* 0x00240000bdef7984 */ /* 0x000e680000000800 */
[----:B------:R2:W-:Y:S04]  /*3e7e0*/  STL.64 [R1+0x4b0], R88 ;  /* 0x0004b05801007387 */ /* 0x0005e80000100a00 */
[----:B------:R1:W-:Y:S04]  /*3e7f0*/  STL.64 [R1+0x4b8], R90 ;  /* 0x0004b85a01007387 */ /* 0x0003e80000100a00 */
[----:B------:R-:W5:Y:S04]  /*3e800*/  LDL.LU.64 R128, [R1+0x4f0] ;  /* 0x0004f00001807983 */ /* 0x000f680000300a00 */
[----:B------:R-:W5:Y:S04]  /*3e810*/  LDL.LU.64 R130, [R1+0x4f8] ;  /* 0x0004f80001827983 */ /* 0x000f680000300a00 */
[----:B------:R-:W5:Y:S04]  /*3e820*/  LDL.LU.64 R124, [R1+0x500] ;  /* 0x00050000017c7983 */ /* 0x000f680000300a00 */
[----:B------:R-:W5:Y:S04]  /*3e830*/  LDL.LU.64 R126, [R1+0x508] ;  /* 0x00050800017e7983 */ /* 0x000f680000300a00 */
[----:B------:R-:W5:Y:S01]  /*3e840*/  LDL.LU.64 R120, [R1+0x530] ;  /* 0x0005300001787983 */ /* 0x000f620000300a00 */
[----:B------:R-:W-:-:S03]  /*3e850*/  IMAD.MOV.U32 R155, RZ, RZ, R114 ;  /* 0x000000ffff9b7224 */ /* 0x000fc600078e0072 */
[----:B------:R-:W5:Y:S04]  /*3e860*/  LDL.LU.64 R122, [R1+0x538] ;  /* 0x00053800017a7983 */ /* 0x000f680000300a00 */
        /* <DEDUP_REMOVED lines=8> */
[----:B--2---:R-:W2:Y:S04]  /*3e8f0*/  LDL.LU.64 R88, [R1+0x610] ;  /* 0x0006100001587983 */ /* 0x004ea80000300a00 */
[----:B-1----:R-:W2:Y:S01]  /*3e900*/  LDL.LU.64 R90, [R1+0x618] ;  /* 0x00061800015a7983 */ /* 0x002ea20000300a00 */
[C---:B----4-:R-:W-:Y:S03]  /*3e910*/  HMMA.1688.F32.TF32 R132, R240.reuse, R56, R100 ;  /* 0x00000038f084723c */ /* 0x050fe60000081064 */
[----:B------:R-:W4:Y:S04]  /*3e920*/  LDL.LU.64 R100, [R1+0x5a0] ;  /* 0x0005a00001647983 */ /* 0x000f280000300a00 */
[----:B------:R-:W4:Y:S11]  /*3e930*/  LDL.LU.64 R102, [R1+0x5a8] ;  /* 0x0005a80001667983 */ /* 0x000f360000300a00 */
        /* <DEDUP_REMOVED lines=8> */
[----:B------:R5:W-:Y:S02]  /*3e9c0*/  STL.64 [R1+0x4d8], R134 ;  /* 0x0004d88601007387 */ /* 0x000be40000100a00 */
[C---:B-----5:R-:W-:Y:S02]  /*3e9d0*/  HMMA.1688.F32.TF32 R132, R240.reuse, R48, R92 ;  /* 0x00000030f084723c */ /* 0x060fe4000008105c */
[----:B------:R-:W5:Y:S04]  /*3e9e0*/  LDL.LU.64 R92, [R1+0x510] ;  /* 0x00051000015c7983 */ /* 0x000f680000300a00 */
[----:B------:R-:W5:Y:S11]  /*3e9f0*/  LDL.LU.64 R94, [R1+0x518] ;  /* 0x00051800015e7983 */ /* 0x000f760000300a00 */
[----:B------:R-:W-:Y:S06]  /*3ea00*/  @!UPT UIADD3 URZ, URZ, URZ, URZ ;  /* 0x0000003f3f3ff290 */ /* 0x000fec000fffe03f */
[----:B------:R-:W-:Y:S04]  /*3ea10*/  STL.64 [R1+0x4e0], R132 ;  /* 0x0004e08401007387 */ /* 0x000fe80000100a00 */
[----:B------:R1:W-:Y:S02]  /*3ea20*/  STL.64 [R1+0x4e8], R134 ;  /* 0x0004e88601007387 */ /* 0x0003e40000100a00 */
[C---:B-1----:R-:W-:Y:S08]  /*3ea30*/  HMMA.1688.F32.TF32 R132, R240.reuse, R36, R128 ;  /* 0x00000024f084723c */ /* 0x042ff00000081080 */
[C---:B------:R-:W-:Y:S08]  /*3ea40*/  HMMA.1688.F32.TF32 R128, R240.reuse, R32, R124 ;  /* 0x00000020f080723c */ /* 0x040ff0000008107c */
[C---:B------:R-:W-:Y:S08]  /*3ea50*/  HMMA.1688.F32.TF32 R124, R240.reuse, R28, R120 ;  /* 0x0000001cf07c723c */ /* 0x040ff00000081078 */
[C---:B------:R-:W-:Y:S08]  /*3ea60*/  HMMA.1688.F32.TF32 R120, R240.reuse, R8, R116 ;  /* 0x00000008f078723c */ /* 0x040ff00000081074 */
[C---:B------:R-:W-:Y:S08]  /*3ea70*/  HMMA.1688.F32.TF32 R116, R240.reuse, R12, R112 ;  /* 0x0000000cf074723c */ /* 0x040ff00000081070 */
[C---:B------:R-:W-:Y:S08]  /*3ea80*/  HMMA.1688.F32.TF32 R112, R240.reuse, R16, R108 ;  /* 0x00000010f070723c */ /* 0x040ff0000008106c */
[C---:B------:R-:W-:Y:S01]  /*3ea90*/  HMMA.1688.F32.TF32 R108, R240.reuse, R20, R104 ;  /* 0x00000014f06c723c */ /* 0x040fe20000081068 */
[----:B------:R-:W-:Y:S04]  /*3eaa0*/  STL.64 [R1+0x4f0], R132 ;  /* 0x0004f08401007387 */ /* 0x000fe80000100a00 */
[----:B------:R-:W-:Y:S04]  /*3eab0*/  STL.64 [R1+0x4f8], R134 ;  /* 0x0004f88601007387 */ /* 0x000fe80000100a00 */
[----:B------:R-:W-:Y:S04]  /*3eac0*/  STL.64 [R1+0x570], R128 ;  /* 0x0005708001007387 */ /* 0x000fe80000100a00 */
[----:B------:R-:W-:Y:S04]  /*3ead0*/  STL.64 [R1+0x578], R130 ;  /* 0x0005788201007387 */ /* 0x000fe80000100a00 */
[----:B------:R-:W-:Y:S04]  /*3eae0*/  STL.64 [R1+0x560], R124 ;  /* 0x0005607c01007387 */ /* 0x000fe80000100a00 */
[----:B------:R-:W-:Y:S04]  /*3eaf0*/  STL.64 [R1+0x568], R126 ;  /* 0x0005687e01007387 */ /* 0x000fe80000100a00 */
[----:B------:R-:W-:Y:S04]  /*3eb00*/  STL.64 [R1+0x550], R120 ;  /* 0x0005507801007387 */ /* 0x000fe80000100a00 */
[----:B------:R-:W-:Y:S01]  /*3eb10*/  STL.64 [R1+0x558], R122 ;  /* 0x0005587a01007387 */ /* 0x000fe20000100a00 */
[----:B--2---:R-:W-:Y:S03]  /*3eb20*/  HMMA.1688.F32.TF32 R104, R240, R44, R88 ;  /* 0x0000002cf068723c */ /* 0x004fe60000081058 */
[----:B------:R-:W-:Y:S04]  /*3eb30*/  STL.64 [R1+0x540], R116 ;  /* 0x0005407401007387 */ /* 0x000fe80000100a00 */
[----:B------:R-:W-:Y:S04]  /*3eb40*/  STL.64 [R1+0x548], R118 ;  /* 0x0005487601007387 */ /* 0x000fe80000100a00 */
[----:B------:R-:W-:Y:S04]  /*3eb50*/  STL.64 [R1+0x530], R112 ;  /* 0x0005307001007387 */ /* 0x000fe80000100a00 */
[----:B------:R-:W-:Y:S04]  /*3eb60*/  STL.64 [R1+0x538], R114 ;  /* 0x0005387201007387 */ /* 0x000fe80000100a00 */
[----:B------:R-:W2:Y:S04]  /*3eb70*/  LDL.LU.64 R88, [R1+0x5f0] ;  /* 0x0005f00001587983 */ /* 0x000ea80000300a00 */
[----:B------:R-:W-:Y:S04]  /*3eb80*/  STL.64 [R1+0x520], R108 ;  /* 0x0005206c01007387 */ /* 0x000fe80000100a00 */
[----:B------:R-:W-:Y:S04]  /*3eb90*/  STL.64 [R1+0x528], R110 ;  /* 0x0005286e01007387 */ /* 0x000fe80000100a00 */
[----:B------:R-:W2:Y:S04]  /*3eba0*/  LDL.LU.64 R90, [R1+0x5f8] ;  /* 0x0005f800015a7983 */ /* 0x000ea80000300a00 */
[----:B------:R-:W-:Y:S04]  /*3ebb0*/  STL.64 [R1+0x500], R104 ;  /* 0x0005006801007387 */ /* 0x000fe80000100a00 */
[----:B------:R4:W-:Y:S04]  /*3ebc0*/  STL.64 [R1+0x508], R106 ;  /* 0x0005086a01007387 */ /* 0x0009e80000100a00 */
[----:B------:R-:W-:Y:S04]  /*3ebd0*/  LDS R240, [R161+0x480] ;  /* 0x00048000a1f07984 */ /* 0x000fe80000000800 */
[----:B------:R-:W-:Y:S01]  /*3ebe0*/  LDS R242, [R161+0x2480] ;  /* 0x00248000a1f27984 */ /* 0x000fe20000000800 */
[C---:B----4-:R-:W-:Y:S03]  /*3ebf0*/  HMMA.1688.F32.TF32 R104, R232.reuse, R24, R100 ;  /* 0x00000018e868723c */ /* 0x050fe60000081064 */
[----:B------:R-:W4:Y:S04]  /*3ec00*/  LDL.LU.64 R100, [R1+0x5e0] ;  /* 0x0005e00001647983 */ /* 0x000f280000300a00 */
[----:B------:R-:W4:Y:S04]  /*3ec10*/  LDL.LU.64 R102, [R1+0x5e8] ;  /* 0x0005e80001667983 */ /* 0x000f280000300a00 */
[----:B------:R-:W-:Y:S04]  /*3ec20*/  LDS R241, [R189+0x480] ;  /* 0x00048000bdf17984 */ /* 0x000fe80000000800 */
[----:B------:R-:W1:Y:S08]  /*3ec30*/  LDS R243, [R189+0x2480] ;  /* 0x00248000bdf37984 */ /* 0x000e700000000800 */
[----:B------:R-:W-:Y:S04]  /*3ec40*/  STL.64 [R1+0x670], R104 ;  /* 0x0006706801007387 */ /* 0x000fe80000100a00 */
[----:B------:R3:W-:Y:S02]  /*3ec50*/  STL.64 [R1+0x678], R106 ;  /* 0x0006786a01007387 */ /* 0x0007e40000100a00 */
[C---:B---3--:R-:W-:Y:S02]  /*3ec60*/  HMMA.1688.F32.TF32 R104, R232.reuse, R4, R96 ;  /* 0x00000004e868723c */ /* 0x048fe40000081060 */
[----:B------:R-:W3:Y:S04]  /*3ec70*/  LDL.LU.64 R96, [R1+0x5d0] ;  /* 0x0005d00001607983 */ /* 0x000ee80000300a00 */
[----:B------:R-:W3:Y:S11]  /*3ec80*/  LDL.LU.64 R98, [R1+0x5d8] ;  /* 0x0005d80001627983 */ /* 0x000ef60000300a00 */
[----:B------:R-:W-:Y:S06]  /*3ec90*/  @!UPT UIADD3 URZ, URZ, URZ, URZ ;  /* 0x0000003f3f3ff290 */ /* 0x000fec000fffe03f */
[----:B------:R1:W-:Y:S04]  /*3eca0*/  STL.64 [R1+0x660], R104 ;  /* 0x0006606801007387 */ /* 0x0003e80000100a00 */
[----:B------:R1:W-:Y:S04]  /*3ecb0*/  STL.64 [R1+0x668], R106 ;  /* 0x0006686a01007387 */ /* 0x0003e80000100a00 */
[----:B------:R-:W3:Y:S04]  /*3ecc0*/  LDL.LU.64 R112, [R1+0x5c0] ;  /* 0x0005c00001707983 */ /* 0x000ee80000300a00 */
[----:B------:R-:W3:Y:S01]  /*3ecd0*/  LDL.LU.64 R114, [R1+0x5c8] ;  /* 0x0005c80001727983 */ /* 0x000ee20000300a00 */
[C---:B-----5:R-:W-:Y:S11]  /*3ece0*/  HMMA.1688.F32.TF32 R92, R232.reuse, R216, R92 ;  /* 0x000000d8e85c723c */ /* 0x060ff6000008105c */
[----:B------:R-:W-:Y:S11]  /*3ecf0*/  @!UPT UIADD3 URZ, URZ, URZ, URZ ;  /* 0x0000003f3f3ff290 */ /* 0x000ff6000fffe03f */
[----:B------:R-:W-:Y:S01]  /*3ed00*/  @!UPT UIADD3 URZ, URZ, URZ, URZ ;  /* 0x0000003f3f3ff290 */ /* 0x000fe2000fffe03f */
[----:B------:R5:W-:Y:S04]  /*3ed10*/  STL.64 [R1+0x650], R92 ;  /* 0x0006505c01007387 */ /* 0x000be80000100a00 */
[----:B------:R1:W-:Y:S04]  /*3ed20*/  STL.64 [R1+0x658], R94 ;  /* 0x0006585e01007387 */ /* 0x0003e80000100a00 */
[----:B------:R-:W3:Y:S04]  /*3ed30*/  LDL.LU.64 R108, [R1+0x5b0] ;  /* 0x0005b000016c7983 */ /* 0x000ee80000300a00 */
[----:B------:R-:W3:Y:S04]  /*3ed40*/  LDL.LU.64 R110, [R1+0x5b8] ;  /* 0x0005b800016e7983 */ /* 0x000ee80000300a00 */
[----:B-1----:R-:W3:Y:S04]  /*3ed50*/  LDL.LU.64 R104, [R1+0x1170] ;  /* 0x0011700001687983 */ /* 0x002ee80000300a00 */
[----:B------:R-:W3:Y:S04]  /*3ed60*/  LDL.LU.64 R106, [R1+0x1178] ;  /* 0x00117800016a7983 */ /* 0x000ee80000300a00 */
[----:B-----5:R-:W5:Y:S04]  /*3ed70*/  LDL.LU.64 R92, [R1+0x1190] ;  /* 0x00119000015c7983 */ /* 0x020f680000300a00 */
[----:B------:R-:W5:Y:S01]  /*3ed80*/  LDL.LU.64 R94, [R1+0x1198] ;  /* 0x00119800015e7983 */ /* 0x000f620000300a00 */
[C---:B--2---:R-:W-:Y:S03]  /*3ed90*/  HMMA.1688.F32.TF32 R116, R232.reuse, R64, R88 ;  /* 0x00000040e874723c */ /* 0x044fe60000081058 */
[----:B------:R-:W2:Y:S04]  /*3eda0*/  LDL.LU.64 R88, [R1+0x11c0] ;  /* 0x0011c00001587983 */ /* 0x000ea80000300a00 */
[----:B------:R-:W2:Y:S11]  /*3edb0*/  LDL.LU.64 R90, [R1+0x11c8] ;  /* 0x0011c800015a7983 */ /* 0x000eb60000300a00 */
[----:B------:R-:W-:Y:S05]  /*3edc0*/  @!UPT UIADD3 URZ, URZ, URZ, URZ ;  /* 0x0000003f3f3ff290 */ /* 0x000fea000fffe03f */
[----:B------:R-:W-:Y:S04]  /*3edd0*/  STL.64 [R1+0x640], R116 ;  /* 0x0006407401007387 */ /* 0x000fe80000100a00 */
[----:B------:R4:W-:Y:S02]  /*3ede0*/  STL.64 [R1+0x648], R118 ;  /* 0x0006487601007387 */ /* 0x0009e40000100a00 */
[C---:B----4-:R-:W-:Y:S02]  /*3edf0*/  HMMA.1688.F32.TF32 R116, R232.reuse, R60, R100 ;  /* 0x0000003ce874723c */ /* 0x050fe40000081064 */
[----:B------:R-:W4:Y:S04]  /*3ee00*/  LDL.LU.64 R100, [R1+0x11b0] ;  /* 0x0011b00001647983 */ /* 0x000f280000300a00 */
[----:B------:R-:W4:Y:S11]  /*3ee10*/  LDL.LU.64 R102, [R1+0x11b8] ;  /* 0x0011b80001667983 */ /* 0x000f360000300a00 */
[----:B------:R-:W-:Y:S06]  /*3ee20*/  @!UPT UIADD3 URZ, URZ, URZ, URZ ;  /* 0x0000003f3f3ff290 */ /* 0x000fec000fffe03f */
[----:B------:R-:W-:Y:S04]  /*3ee30*/  STL.64 [R1+0x630], R116 ;  /* 0x0006307401007387 */ /* 0x000fe80000100a00 */
[----:B------:R3:W-:Y:S02]  /*3ee40*/  STL.64 [R1+0x638], R118 ;  /* 0x0006387601007387 */ /* 0x0007e40000100a00 */
[C---:B---3--:R-:W-:Y:S02]  /*3ee50*/  HMMA.1688.F32.TF32 R116, R232.reuse, R56, R96 ;  /* 0x00000038e874723c */ /* 0x048fe40000081060 */
[----:B------:R-:W3:Y:S04]  /*3ee60*/  LDL.LU.64 R96, [R1+0x1200] ;  /* 0x0012000001607983 */ /* 0x000ee80000300a00 */
[----:B------:R-:W3:Y:S02]  /*3ee70*/  LDL.LU.64 R98, [R1+0x1208] ;  /* 0x0012080001627983 */ /* 0x000ee40000300a00 */
[C---:B------:R-:W-:Y:S11]  /*3ee80*/  HMMA.1688.F32.TF32 R112, R232.reuse, R52, R112 ;  /* 0x00000034e870723c */ /* 0x040ff60000081070 */
[----:B------:R-:W-:Y:S04]  /*3ee90*/  @!UPT UIADD3 URZ, URZ, URZ, URZ ;  /* 0x0000003f3f3ff290 */ /* 0x000fe8000fffe03f */
[----:B------:R-:W-:Y:S04]  /*3eea0*/  STL.64 [R1+0x620], R116 ;  /* 0x0006207401007387 */ /* 0x000fe80000100a00 */
[----:B------:R-:W-:Y:S04]  /*3eeb0*/  STL.64 [R1+0x628], R118 ;  /* 0x0006287601007387 */ /* 0x000fe80000100a00 */
[----:B------:R-:W-:Y:S04]  /*3eec0*/  STL.64 [R1+0x610], R112 ;  /* 0x0006107001007387 */ /* 0x000fe80000100a00 */
[----:B------:R-:W-:Y:S01]  /*3eed0*/  STL.64 [R1+0x618], R114 ;  /* 0x0006187201007387 */ /* 0x000fe20000100a00 */
[C---:B------:R-:W-:Y:S08]  /*3eee0*/  HMMA.1688.F32.TF32 R108, R232.reuse, R48, R108 ;  /* 0x00000030e86c723c */ /* 0x040ff0000008106c */
[C---:B------:R-:W-:Y:S11]  /*3eef0*/  HMMA.1688.F32.TF32 R104, R232.reuse, R36, R104 ;  /* 0x00000024e868723c */ /* 0x040ff60000081068 */
[----:B------:R-:W-:Y:S04]  /*3ef00*/  @!UPT UIADD3 URZ, URZ, URZ, URZ ;  /* 0x0000003f3f3ff290 */ /* 0x000fe8000fffe03f */
[----:B------:R-:W-:Y:S04]  /*3ef10*/  STL.64 [R1+0x600], R108 ;  /* 0x0006006c01007387 */ /* 0x000fe80000100a00 */
[----:B------:R-:W-:Y:S04]  /*3ef20*/  STL.64 [R1+0x608], R110 ;  /* 0x0006086e01007387 */ /* 0x000fe80000100a00 */
        /* <DEDUP_REMOVED lines=14> */
[----:B------:R-:W2:Y:S04]  /*3f010*/  LDL.LU.64 R120, [R1+0x1280] ;  /* 0x0012800001787983 */ /* 0x000ea80000300a00 */
[----:B------:R-:W2:Y:S01]  /*3f020*/  LDL.LU.64 R122, [R1+0x1288] ;  /* 0x00128800017a7983 */ /* 0x000ea20000300a00 */
[C---:B----4-:R-:W-:Y:S08]  /*3f030*/  HMMA.1688.F32.TF32 R100, R232.reuse, R8, R100 ;  /* 0x00000008e864723c */ /* 0x050ff00000081064 */
[C---:B---3--:R-:W-:Y:S11]  /*3f040*/  HMMA.1688.F32.TF32 R96, R232.reuse, R12, R96 ;  /* 0x0000000ce860723c */ /* 0x048ff60000081060 */
[----:B------:R-:W-:Y:S04]  /*3f050*/  @!UPT UIADD3 URZ, URZ, URZ, URZ ;  /* 0x0000003f3f3ff290 */ /* 0x000fe8000fffe03f */
[----:B------:R3:W-:Y:S04]  /*3f060*/  STL.64 [R1+0x5c0], R100 ;  /* 0x0005c06401007387 */ /* 0x0007e80000100a00 */
[----:B------:R4:W-:Y:S04]  /*3f070*/  STL.64 [R1+0x5c8], R102 ;  /* 0x0005c86601007387 */ /* 0x0009e80000100a00 */
[----:B------:R-:W2:Y:S04]  /*3f080*/  LDL.LU.64 R116, [R1+0x580] ;  /* 0x0005800001747983 */ /* 0x000ea80000300a00 */
[----:B------:R-:W2:Y:S04]  /*3f090*/  LDL.LU.64 R118, [R1+0x588] ;  /* 0x0005880001767983 */ /* 0x000ea80000300a00 */
[----:B------:R1:W-:Y:S04]  /*3f0a0*/  STL.64 [R1+0x5b0], R96 ;  /* 0x0005b06001007387 */ /* 0x0003e80000100a00 */
[----:B------:R1:W-:Y:S04]  /*3f0b0*/  STL.64 [R1+0x5b8], R98 ;  /* 0x0005b86201007387 */ /* 0x0003e80000100a00 */
[----:B------:R-:W2:Y:S04]  /*3f0c0*/  LDL.LU.64 R112, [R1+0x680] ;  /* 0x0006800001707983 */ /* 0x000ea80000300a00 */
[----:B------:R-:W2:Y:S04]  /*3f0d0*/  LDL.LU.64 R114, [R1+0x688] ;  /* 0x0006880001727983 */ /* 0x000ea80000300a00 */
[----:B------:R-:W2:Y:S04]  /*3f0e0*/  LDL.LU.64 R108, [R1+0x690] ;  /* 0x00069000016c7983 */ /* 0x000ea80000300a00 */
[----:B------:R-:W2:Y:S04]  /*3f0f0*/  LDL.LU.64 R110, [R1+0x698] ;  /* 0x00069800016e7983 */ /* 0x000ea80000300a00 */
[----:B-1----:R-:W2:Y:S04]  /*3f100*/  LDL.LU.64 R104, [R1+0x6a0] ;  /* 0x0006a00001687983 */ /* 0x002ea80000300a00 */
[----:B------:R-:W2:Y:S04]  /*3f110*/  LDL.LU.64 R106, [R1+0x6a8] ;  /* 0x0006a800016a7983 */ /* 0x000ea80000300a00 */
[----:B---3--:R-:W3:Y:S04]  /*3f120*/  LDL.LU.64 R100, [R1+0x6c0] ;  /* 0x0006c00001647983 */ /* 0x008ee80000300a00 */
[----:B----4-:R-:W3:Y:S04]  /*3f130*/  LDL.LU.64 R102, [R1+0x6c8] ;  /* 0x0006c80001667983 */ /* 0x010ee80000300a00 */
[----:B------:R-:W4:Y:S04]  /*3f140*/  LDL.LU.64 R96, [R1+0x6d0] ;  /* 0x0006d00001607983 */ /* 0x000f280000300a00 */
[----:B------:R-:W4:Y:S01]  /*3f150*/  LDL.LU.64 R98, [R1+0x6d8] ;  /* 0x0006d80001627983 */ /* 0x000f220000300a00 */
[C---:B-----5:R-:W-:Y:S03]  /*3f160*/  HMMA.1688.F32.TF32 R124, R232.reuse, R16, R92 ;  /* 0x00000010e87c723c */ /* 0x060fe6000008105c */
[----:B------:R-:W5:Y:S04]  /*3f170*/  LDL.LU.64 R92, [R1+0x6e0] ;  /* 0x0006e000015c7983 */ /* 0x000f680000300a00 */
[----:B------:R-:W5:Y:S11]  /*3f180*/  LDL.LU.64 R94, [R1+0x6e8] ;  /* 0x0006e800015e7983 */ /* 0x000f760000300a00 */
[----:B------:R-:W-:Y:S05]  /*3f190*/  @!UPT UIADD3 URZ, URZ, URZ, URZ ;  /* 0x0000003f3f3ff290 */ /* 0x000fea000fffe03f */
[----:B------:R-:W-:Y:S04]  /*3f1a0*/  STL.64 [R1+0x5a0], R124 ;  /* 0x0005a07c01007387 */ /* 0x000fe80000100a00 */
[----:B------:R2:W-:Y:S02]  /*3f1b0*/  STL.64 [R1+0x5a8], R126 ;  /* 0x0005a87e01007387 */ /* 0x0005e40000100a00 */
[C---:B--2---:R-:W-:Y:S02]  /*3f1c0*/  HMMA.1688.F32.TF32 R124, R232.reuse, R20, R88 ;  /* 0x00000014e87c723c */ /* 0x044fe40000081058 */
[----:B------:R-:W2:Y:S04]  /*3f1d0*/  LDL.LU.64 R88, [R1+0x710] ;  /* 0x0007100001587983 */ /* 0x000ea80000300a00 */
[----:B------:R-:W2:Y:S02]  /*3f1e0*/  LDL.LU.64 R90, [R1+0x718] ;  /* 0x00071800015a7983 */ /* 0x000ea40000300a00 */
[----:B------:R-:W-:Y:S11]  /*3f1f0*/  HMMA.1688.F32.TF32 R120, R232, R44, R120 ;  /* 0x0000002ce878723c */ /* 0x000ff60000081078 */
[----:B------:R-:W-:Y:S04]  /*3f200*/  @!UPT UIADD3 URZ, URZ, URZ, URZ ;  /* 0x0000003f3f3ff290 */ /* 0x000fe8000fffe03f */
[----:B------:R-:W-:Y:S04]  /*3f210*/  STL.64 [R1+0x590], R124 ;  /* 0x0005907c01007387 */ /* 0x000fe80000100a00 */
[----:B------:R-:W-:Y:S04]  /*3f220*/  STL.64 [R1+0x598], R126 ;  /* 0x0005987e01007387 */ /* 0x000fe80000100a00 */
[----:B------:R-:W-:Y:S04]  /*3f230*/  LDS R232, [R161+0x500] ;  /* 0x00050000a1e87984 */ /* 0x000fe80000000800 */
[----:B------:R-:W-:Y:S04]  /*3f240*/  LDS R234, [R161+0x2500] ;  /* 0x00250000a1ea7984 */ /* 0x000fe80000000800 */
[----:B------:R-:W-:Y:S04]  /*3f250*/  LDS R233, [R189+0x500] ;  /* 0x00050000bde97984 */ /* 0x000fe80000000800 */
[----:B------:R-:W1:Y:S04]  /*3f260*/  LDS R235, [R189+0x2500] ;  /* 0x00250000bdeb7984 */ /* 0x000e680000000800 */
[----:B------:R-:W-:Y:S04]  /*3f270*/  STL.64 [R1+0x510], R120 ;  /* 0x0005107801007387 */ /* 0x000fe80000100a00 */
[----:B------:R1:W-:Y:S02]  /*3f280*/  STL.64 [R1+0x518], R122 ;  /* 0x0005187a01007387 */ /* 0x0003e40000100a00 */
[C---:B-1----:R-:W-:Y:S08]  /*3f290*/  HMMA.1688.F32.TF32 R120, R236.reuse, R24, R116 ;  /* 0x00000018ec78723c */ /* 0x042ff00000081074 */
[C---:B------:R-:W-:Y:S08]  /*3f2a0*/  HMMA.1688.F32.TF32 R116, R236.reuse, R4, R112 ;  /* 0x00000004ec74723c */ /* 0x040ff00000081070 */
[C---:B------:R-:W-:Y:S08]  /*3f2b0*/  HMMA.1688.F32.TF32 R112, R236.reuse, R216, R108 ;  /* 0x000000d8ec70723c */ /* 0x040ff0000008106c */
[C---:B------:R-:W-:Y:S08]  /*3f2c0*/  HMMA.1688.F32.TF32 R108, R236.reuse, R64, R104 ;  /* 0x00000040ec6c723c */ /* 0x040ff00000081068 */
[C---:B---3--:R-:W-:Y:S01]  /*3f2d0*/  HMMA.1688.F32.TF32 R104, R236.reuse, R60, R100 ;  /* 0x0000003cec68723c */ /* 0x048fe20000081064 */
[----:B------:R-:W-:Y:S04]  /*3f2e0*/  STL.64 [R1+0x580], R120 ;  /* 0x0005807801007387 */ /* 0x000fe80000100a00 */
[----:B------:R-:W-:Y:S04]  /*3f2f0*/  STL.64 [R1+0x588], R122 ;  /* 0x0005887a01007387 */ /* 0x000fe80000100a00 */
[----:B------:R-:W-:Y:S04]  /*3f300*/  STL.64 [R1+0x680], R116 ;  /* 0x0006807401007387 */ /* 0x000fe80000100a00 */
[----:B------:R-:W-:Y:S01]  /*3f310*/  STL.64 [R1+0x688], R118 ;  /* 0x0006887601007387 */ /* 0x000fe20000100a00 */
[C---:B----4-:R-:W-:Y:S03]  /*3f320*/  HMMA.1688.F32.TF32 R100, R236.reuse, R56, R96 ;  /* 0x00000038ec64723c */ /* 0x050fe60000081060 */
[----:B------:R-:W-:Y:S04]  /*3f330*/  STL.64 [R1+0x690], R112 ;  /* 0x0006907001007387 */ /* 0x000fe80000100a00 */
[----:B------:R-:W-:Y:S04]  /*3f340*/  STL.64 [R1+0x698], R114 ;  /* 0x0006987201007387 */ /* 0x000fe80000100a00 */
[----:B------:R-:W-:Y:S04]  /*3f350*/  STL.64 [R1+0x6a0], R108 ;  /* 0x0006a06c01007387 */ /* 0x000fe80000100a00 */
[----:B------:R-:W-:Y:S04]  /*3f360*/  STL.64 [R1+0x6a8], R110 ;  /* 0x0006a86e01007387 */ /* 0x000fe80000100a00 */
[----:B------:R-:W3:Y:S04]  /*3f370*/  LDL.LU.64 R96, [R1+0x720] ;  /* 0x0007200001607983 */ /* 0x000ee80000300a00 */
[----:B------:R-:W-:Y:S04]  /*3f380*/  STL.64 [R1+0x6c0], R104 ;  /* 0x0006c06801007387 */ /* 0x000fe80000100a00 */
[----:B------:R-:W-:Y:S04]  /*3f390*/  STL.64 [R1+0x6c8], R106 ;  /* 0x0006c86a01007387 */ /* 0x000fe80000100a00 */
[----:B------:R-:W3:Y:S04]  /*3f3a0*/  LDL.LU.64 R98, [R1+0x728] ;  /* 0x0007280001627983 */ /* 0x000ee80000300a00 */
[----:B------:R-:W-:Y:S04]  /*3f3b0*/  STL.64 [R1+0x6d0], R100 ;  /* 0x0006d06401007387 */ /* 0x000fe80000100a00 */
[----:B------:R5:W-:Y:S02]  /*3f3c0*/  STL.64 [R1+0x6d8], R102 ;  /* 0x0006d86601007387 */ /* 0x000be40000100a00 */
[C---:B-----5:R-:W-:Y:S02]  /*3f3d0*/  HMMA.1688.F32.TF32 R100, R236.reuse, R52, R92 ;  /* 0x00000034ec64723c */ /* 0x060fe4000008105c */
[----:B------:R-:W4:Y:S04]  /*3f3e0*/  LDL.LU.64 R92, [R1+0x750] ;  /* 0x00075000015c7983 */ /* 0x000f280000300a00 */
[----:B------:R-:W4:Y:S11]  /*3f3f0*/  LDL.LU.64 R94, [R1+0x758] ;  /* 0x00075800015e7983 */ /* 0x000f360000300a00 */
        /* <DEDUP_REMOVED lines=23> */
[----:B-1----:R-:W2:Y:S04]  /*3f570*/  LDL.LU.64 R100, [R1+0x1080] ;  /* 0x0010800001647983 */ /* 0x002ea80000300a00 */
[----:B-----5:R-:W5:Y:S01]  /*3f580*/  LDL.LU.64 R102, [R1+0x1088] ;  /* 0x0010880001667983 */ /* 0x020f620000300a00 */
[C---:B---3--:R-:W-:Y:S03]  /*3f590*/  HMMA.1688.F32.TF32 R132, R236.reuse, R36, R96 ;  /* 0x00000024ec84723c */ /* 0x048fe60000081060 */
[----:B------:R-:W3:Y:S04]  /*3f5a0*/  LDL.LU.64 R96, [R1+0x1070] ;  /* 0x0010700001607983 */ /* 0x000ee80000300a00 */
[----:B------:R-:W3:Y:S11]  /*3f5b0*/  LDL.LU.64 R98, [R1+0x1078] ;  /* 0x0010780001627983 */ /* 0x000ef60000300a00 */
        /* <DEDUP_REMOVED lines=13> */
[----:B------:R-:W-:Y:S04]  /*3f690*/  STL.64 [R1+0x760], R132 ;  /* 0x0007608401007387 */ /* 0x000fe80000100a00 */
[----:B------:R1:W-:Y:S02]  /*3f6a0*/  STL.64 [R1+0x768], R134 ;  /* 0x0007688601007387 */ /* 0x0003e40000100a00 */
[C---:B-1----:R-:W-:Y:S08]  /*3f6b0*/  HMMA.1688.F32.TF32 R132, R236.reuse, R8, R128 ;  /* 0x00000008ec84723c */ /* 0x042ff00000081080 */
[C---:B------:R-:W-:Y:S08]  /*3f6c0*/  HMMA.1688.F32.TF32 R128, R236.reuse, R12, R124 ;  /* 0x0000000cec80723c */ /* 0x040ff0000008107c */
[C---:B------:R-:W-:Y:S08]  /*3f6d0*/  HMMA.1688.F32.TF32 R124, R236.reuse, R16, R120 ;  /* 0x00000010ec7c723c */ /* 0x040ff00000081078 */
[C---:B------:R-:W-:Y:S08]  /*3f6e0*/  HMMA.1688.F32.TF32 R120, R236.reuse, R20, R116 ;  /* 0x00000014ec78723c */ /* 0x040ff00000081074 */
[----:B------:R-:W-:Y:S01]  /*3f6f0*/  HMMA.1688.F32.TF32 R116, R236, R44, R112 ;  /* 0x0000002cec74723c */ /* 0x000fe20000081070 */
[----:B------:R-:W-:Y:S04]  /*3f700*/  STL.64 [R1+0x770], R132 ;  /* 0x0007708401007387 */ /* 0x000fe80000100a00 */
[----:B------:R-:W-:Y:S03]  /*3f710*/  LDS R236, [R161+0x600] ;  /* 0x00060000a1ec7984 */ /* 0x000fe60000000800 */
[C---:B------:R-:W-:Y:S01]  /*3f720*/  HMMA.1688.F32.TF32 R112, R240.reuse, R24, R108 ;  /* 0x00000018f070723c */ /* 0x040fe2000008106c */
[----:B------:R-:W-:Y:S04]  /*3f730*/  LDS R238, [R161+0x2600] ;  /* 0x00260000a1ee7984 */ /* 0x000fe80000000800 */
[----:B------:R-:W-:Y:S03]  /*3f740*/  LDS R237, [R189+0x600] ;  /* 0x00060000bded7984 */ /* 0x000fe60000000800 */
[C---:B------:R-:W-:Y:S01]  /*3f750*/  HMMA.1688.F32.TF32 R108, R240.reuse, R4, R104 ;  /* 0x00000004f06c723c */ /* 0x040fe20000081068 */
[----:B------:R-:W-:Y:S04]  /*3f760*/  STL.64 [R1+0x778], R134 ;  /* 0x0007788601007387 */ /* 0x000fe80000100a00 */
[----:B------:R-:W-:Y:S04]  /*3f770*/  STL.64 [R1+0x780], R128 ;  /* 0x0007808001007387 */ /* 0x000fe80000100a00 */
[----:B------:R-:W-:Y:S04]  /*3f780*/  STL.64 [R1+0x788], R130 ;  /* 0x0007888201007387 */ /* 0x000fe80000100a00 */
[----:B------:R-:W-:Y:S04]  /*3f790*/  STL.64 [R1+0x790], R124 ;  /* 0x0007907c01007387 */ /* 0x000fe80000100a00 */
[----:B------:R-:W-:Y:S04]  /*3f7a0*/  STL.64 [R1+0x798], R126 ;  /* 0x0007987e01007387 */ /* 0x000fe80000100a00 */
[----:B------:R-:W-:Y:S04]  /*3f7b0*/  STL.64 [R1+0x7b0], R120 ;  /* 0x0007b07801007387 */ /* 0x000fe80000100a00 */
[----:B------:R-:W-:Y:S01]  /*3f7c0*/  STL.64 [R1+0x7b8], R122 ;  /* 0x0007b87a01007387 */ /* 0x000fe20000100a00 */
[C---:B-----5:R-:W-:Y:S03]  /*3f7d0*/  HMMA.1688.F32.TF32 R104, R240.reuse, R216, R100 ;  /* 0x000000d8f068723c */ /* 0x060fe60000081064 */
[----:B------:R-:W-:Y:S04]  /*3f7e0*/  STL.64 [R1+0x7a0], R116 ;  /* 0x0007a07401007387 */ /* 0x000fe80000100a00 */
[----:B------:R-:W-:Y:S04]  /*3f7f0*/  STL.64 [R1+0x7a8], R118 ;  /* 0x0007a87601007387 */ /* 0x000fe80000100a00 */
[----:B------:R-:W-:Y:S04]  /*3f800*/  STL.64 [R1+0x7c0], R112 ;  /* 0x0007c07001007387 */ /* 0x000fe80000100a00 */
[----:B------:R-:W-:Y:S04]  /*3f810*/  STL.64 [R1+0x7c8], R114 ;  /* 0x0007c87201007387 */ /* 0x000fe80000100a00 */
[----:B------:R-:W5:Y:S04]  /*3f820*/  LDL.LU.64 R100, [R1+0x830] ;  /* 0x0008300001647983 */ /* 0x000f680000300a00 */
[----:B------:R-:W-:Y:S04]  /*3f830*/  STL.64 [R1+0x7d0], R108 ;  /* 0x0007d06c01007387 */ /* 0x000fe80000100a00 */
[----:B------:R-:W-:Y:S04]  /*3f840*/  STL.64 [R1+0x7d8], R110 ;  /* 0x0007d86e01007387 */ /* 0x000fe80000100a00 */
[----:B------:R-:W5:Y:S04]  /*3f850*/  LDL.LU.64 R102, [R1+0x838] ;  /* 0x0008380001667983 */ /* 0x000f680000300a00 */
[----:B------:R1:W-:Y:S04]  /*3f860*/  STL.64 [R1+0x7e0], R104 ;  /* 0x0007e06801007387 */ /* 0x0003e80000100a00 */
[----:B------:R1:W-:Y:S04]  /*3f870*/  STL.64 [R1+0x7e8], R106 ;  /* 0x0007e86a01007387 */ /* 0x0003e80000100a00 */
[----:B------:R-:W-:Y:S04]  /*3f880*/  LDS R239, [R189+0x2600] ;  /* 0x00260000bdef7984 */ /* 0x000fe80000000800 */
[----:B-1----:R-:W5:Y:S04]  /*3f890*/  LDL.LU.64 R104, [R1+0x1040] ;  /* 0x0010400001687983 */ /* 0x002f680000300a00 */
[----:B------:R-:W5:Y:S01]  /*3f8a0*/  LDL.LU.64 R106, [R1+0x1048] ;  /* 0x00104800016a7983 */ /* 0x000f620000300a00 */
[C---:B---3--:R-:W-:Y:S08]  /*3f8b0*/  HMMA.1688.F32.TF32 R96, R240.reuse, R64, R96 ;  /* 0x00000040f060723c */ /* 0x048ff00000081060 */
[C---:B----4-:R-:W-:Y:S11]  /*3f8c0*/  HMMA.1688.F32.TF32 R92, R240.reuse, R60, R92 ;  /* 0x0000003cf05c723c */ /* 0x050ff6000008105c */
[----:B------:R-:W-:Y:S04]  /*3f8d0*/  @!UPT UIADD3 URZ, URZ, URZ, URZ ;  /* 0x0000003f3f3ff290 */ /* 0x000fe8000fffe03f */
[----:B------:R1:W-:Y:S04]  /*3f8e0*/  STL.64 [R1+0x7f0], R96 ;  /* 0x0007f06001007387 */ /* 0x0003e80000100a00 */
[----:B------:R3:W-:Y:S04]  /*3f8f0*/  STL.64 [R1+0x7f8], R98 ;  /* 0x0007f86201007387 */ /* 0x0007e80000100a00 */
[----:B------:R-:W4:Y:S04]  /*3f900*/  LDL.LU.64 R120, [R1+0x1030] ;  /* 0x0010300001787983 */ /* 0x000f280000300a00 */
[----:B------:R-:W4:Y:S04]  /*3f910*/  LDL.LU.64 R122, [R1+0x1038] ;  /* 0x00103800017a7983 */ /* 0x000f280000300a00 */
[----:B------:R2:W-:Y:S04]  /*3f920*/  STL.64 [R1+0x800], R92 ;  /* 0x0008005c01007387 */ /* 0x0005e80000100a00 */
[----:B------:R2:W-:Y:S04]  /*3f930*/  STL.64 [R1+0x808], R94 ;  /* 0x0008085e01007387 */ /* 0x0005e80000100a00 */
[----:B-1----:R-:W4:Y:S04]  /*3f940*/  LDL.LU.64 R96, [R1+0x1020] ;  /* 0x0010200001607983 */ /* 0x002f280000300a00 */
[----:B---3--:R-:W3:Y:S01]  /*3f950*/  LDL.LU.64 R98, [R1+0x1028] ;  /* 0x0010280001627983 */ /* 0x008ee20000300a00 */
[C---:B--2---:R-:W-:Y:S11]  /*3f960*/  HMMA.1688.F32.TF32 R88, R240.reuse, R56, R88 ;  /* 0x00000038f058723c */ /* 0x044ff60000081058 */
[----:B------:R-:W-:Y:S11]  /*3f970*/  @!UPT UIADD3 URZ, URZ, URZ, URZ ;  /* 0x0000003f3f3ff290 */ /* 0x000ff6000fffe03f */
[----:B------:R-:W-:Y:S01]  /*3f980*/  @!UPT UIADD3 URZ, URZ, URZ, URZ ;  /* 0x0000003f3f3ff290 */ /* 0x000fe2000fffe03f */
[----:B------:R1:W-:Y:S04]  /*3f990*/  STL.64 [R1+0x810], R88 ;  /* 0x0008105801007387 */ /* 0x0003e80000100a00 */
[----:B------:R2:W-:Y:S04]  /*3f9a0*/  STL.64 [R1+0x818], R90 ;  /* 0x0008185a01007387 */ /* 0x0005e80000100a00 */
[----:B------:R-:W3:Y:S04]  /*3f9b0*/  LDL.LU.64 R92, [R1+0x1010] ;  /* 0x00101000015c7983 */ /* 0x000ee80000300a00 */
[----:B------:R-:W3:Y:S04]  /*3f9c0*/  LDL.LU.64 R94, [R1+0x1018] ;  /* 0x00101800015e7983 */ /* 0x000ee80000300a00 */
[----:B------:R-:W3:Y:S04]  /*3f9d0*/  LDL.LU.64 R116, [R1+0x8a0] ;  /* 0x0008a00001747983 */ /* 0x000ee80000300a00 */
[----:B------:R-:W3:Y:S04]  /*3f9e0*/  LDL.LU.64 R118, [R1+0x8a8] ;  /* 0x0008a80001767983 */ /* 0x000ee80000300a00 */
[----:B------:R-:W3:Y:S04]  /*3f9f0*/  LDL.LU.64 R112, [R1+0x10c0] ;  /* 0x0010c00001707983 */ /* 0x000ee80000300a00 */
[----:B------:R-:W3:Y:S04]  /*3fa00*/  LDL.LU.64 R114, [R1+0x10c8] ;  /* 0x0010c80001727983 */ /* 0x000ee80000300a00 */
[----:B------:R-:W3:Y:S04]  /*3fa10*/  LDL.LU.64 R108, [R1+0x10b0] ;  /* 0x0010b000016c7983 */ /* 0x000ee80000300a00 */
[----:B------:R-:W3:Y:S04]  /*3fa20*/  LDL.LU.64 R110, [R1+0x10b8] ;  /* 0x0010b800016e7983 */ /* 0x000ee80000300a00 */
[----:B-1----:R-:W3:Y:S04]  /*3fa30*/  LDL.LU.64 R88, [R1+0x10e0] ;  /* 0x0010e00001587983 */ /* 0x002ee80000300a00 */
[----:B--2---:R-:W2:Y:S01]  /*3fa40*/  LDL.LU.64 R90, [R1+0x10e8] ;  /* 0x0010e800015a7983 */ /* 0x004ea20000300a00 */
[C---:B-----5:R-:W-:Y:S03]  /*3fa50*/  HMMA.1688.F32.TF32 R124, R240.reuse, R52, R100 ;  /* 0x00000034f07c723c */ /* 0x060fe60000081064 */
[----:B------:R-:W5:Y:S04]  /*3fa60*/  LDL.LU.64 R100, [R1+0x10d0] ;  /* 0x0010d00001647983 */ /* 0x000f680000300a00 */
[----:B------:R-:W5:Y:S11]  /*3fa70*/  LDL.LU.64 R102, [R1+0x10d8] ;  /* 0x0010d80001667983 */ /* 0x000f760000300a00 */
[----:B------:R-:W-:Y:S05]  /*3fa80*/  @!UPT UIADD3 URZ, URZ, URZ, URZ ;  /* 0x0000003f3f3ff290 */ /* 0x000fea000fffe03f */
        /* <DEDUP_REMOVED lines=8> */
[C---:B----4-:R-:W-:Y:S08]  /*3fb10*/  HMMA.1688.F32.TF32 R124, R240.reuse, R36, R120 ;  /* 0x00000024f07c723c */ /* 0x050ff00000081078 */
[C---:B---3--:R-:W-:Y:S01]  /*3fb20*/  HMMA.1688.F32.TF32 R120, R240.reuse, R32, R96 ;  /* 0x00000020f078723c */ /* 0x048fe20000081060 */
[----:B------:R-:W3:Y:S11]  /*3fb30*/  LDL.LU.64 R96, [R1+0x9b0] ;  /* 0x0009b00001607983 */ /* 0x000ef60000300a00 */
[----:B------:R-:W-:Y:S03]  /*3fb40*/  @!UPT UIADD3 URZ, URZ, URZ, URZ ;  /* 0x0000003f3f3ff290 */ /* 0x000fe6000fffe03f */
[----:B------:R-:W-:Y:S04]  /*3fb50*/  STL.64 [R1+0x850], R124 ;  /* 0x0008507c01007387 */ /* 0x000fe80000100a00 */
[----:B------:R-:W-:Y:S04]  /*3fb60*/  STL.64 [R1+0x858], R126 ;  /* 0x0008587e01007387 */ /* 0x000fe80000100a00 */
[----:B------:R-:W3:Y:S04]  /*3fb70*/  LDL.LU.64 R98, [R1+0x9b8] ;  /* 0x0009b80001627983 */ /* 0x000ee80000300a00 */
[----:B------:R-:W-:Y:S04]  /*3fb80*/  STL.64 [R1+0x8d0], R120 ;  /* 0x0008d07801007387 */ /* 0x000fe80000100a00 */
[----:B------:R1:W-:Y:S02]  /*3fb90*/  STL.64 [R1+0x8d8], R122 ;  /* 0x0008d87a01007387 */ /* 0x0003e40000100a00 */
[C---:B-1----:R-:W-:Y:S02]  /*3fba0*/  HMMA.1688.F32.TF32 R120, R240.reuse, R28, R92 ;  /* 0x0000001cf078723c */ /* 0x042fe4000008105c */
[----:B------:R-:W4:Y:S04]  /*3fbb0*/  LDL.LU.64 R92, [R1+0x9a0] ;  /* 0x0009a000015c7983 */ /* 0x000f280000300a00 */
[----:B------:R-:W4:Y:S11]  /*3fbc0*/  LDL.LU.64 R94, [R1+0x9a8] ;  /* 0x0009a800015e7983 */ /* 0x000f360000300a00 */
[----:B------:R-:W-:Y:S06]  /*3fbd0*/  @!UPT UIADD3 URZ, URZ, URZ, URZ ;  /* 0x0000003f3f3ff290 */ /* 0x000fec000fffe03f */
[----:B------:R-:W-:Y:S04]  /*3fbe0*/  STL.64 [R1+0x8c0], R120 ;  /* 0x0008c07801007387 */ /* 0x000fe80000100a00 */
[----:B------:R1:W-:Y:S02]  /*3fbf0*/  STL.64 [R1+0x8c8], R122 ;  /* 0x0008c87a01007387 */ /* 0x0003e40000100a00 */
[C---:B-1----:R-:W-:Y:S08]  /*3fc00*/  HMMA.1688.F32.TF32 R120, R240.reuse, R8, R116 ;  /* 0x00000008f078723c */ /* 0x042ff00000081074 */
[C---:B------:R-:W-:Y:S08]  /*3fc10*/  HMMA.1688.F32.TF32 R116, R240.reuse, R12, R112 ;  /* 0x0000000cf074723c */ /* 0x040ff00000081070 */
[C---:B------:R-:W-:Y:S07]  /*3fc20*/  HMMA.1688.F32.TF32 R112, R240.reuse, R16, R108 ;  /* 0x00000010f070723c */ /* 0x040fee000008106c */
[----:B------:R-:W-:Y:S01]  /*3fc30*/  STL.64 [R1+0x8b0], R120 ;  /* 0x0008b07801007387 */ /* 0x000fe20000100a00 */
[C---:B--2---:R-:W-:Y:S03]  /*3fc40*/  HMMA.1688.F32.TF32 R108, R240.reuse, R20, R88 ;  /* 0x00000014f06c723c */ /* 0x044fe60000081058 */
        /* <DEDUP_REMOVED lines=8> */
[----:B------:R5:W-:Y:S02]  /*3fcd0*/  STL.64 [R1+0x888], R110 ;  /* 0x0008886e01007387 */ /* 0x000be40000100a00 */
[----:B-----5:R-:W-:Y:S02]  /*3fce0*/  HMMA.1688.F32.TF32 R108, R240, R44, R100 ;  /* 0x0000002cf06c723c */ /* 0x020fe40000081064 */
[----:B------:R-:W5:Y:S04]  /*3fcf0*/  LDL.LU.64 R100, [R1+0xe90] ;  /* 0x000e900001647983 */ /* 0x000f680000300a00 */
[----:B------:R-:W5:Y:S04]  /*3fd00*/  LDL.LU.64 R102, [R1+0xe98] ;  /* 0x000e980001667983 */ /* 0x000f680000300a00 */
[----:B------:R-:W-:Y:S04]  /*3fd10*/  LDS R240, [R161+0x580] ;  /* 0x00058000a1f07984 */ /* 0x000fe80000000800 */
[----:B------:R-:W-:Y:S04]  /*3fd20*/  LDS R242, [R161+0x2580] ;  /* 0x00258000a1f27984 */ /* 0x000fe80000000800 */
[----:B------:R-:W-:Y:S04]  /*3fd30*/  LDS R241, [R189+0x580] ;  /* 0x00058000bdf17984 */ /* 0x000fe80000000800 */
[----:B------:R-:W1:Y:S01]  /*3fd40*/  LDS R243, [R189+0x2580] ;  /* 0x00258000bdf37984 */ /* 0x000e620000000800 */
[C---:B------:R-:W-:Y:S03]  /*3fd50*/  HMMA.1688.F32.TF32 R104, R232.reuse, R24, R104 ;  /* 0x00000018e868723c */ /* 0x040fe60000081068 */
[----:B------:R-:W-:Y:S04]  /*3fd60*/  STL.64 [R1+0x860], R108 ;  /* 0x0008606c01007387 */ /* 0x000fe80000100a00 */
[----:B------:R-:W-:Y:S11]  /*3fd70*/  STL.64 [R1+0x868], R110 ;  /* 0x0008686e01007387 */ /* 0x000ff60000100a00 */
[----:B------:R-:W-:Y:S05]  /*3fd80*/  @!UPT UIADD3 URZ, URZ, URZ, URZ ;  /* 0x0000003f3f3ff290 */ /* 0x000fea000fffe03f */
[----:B------:R3:W-:Y:S01]  /*3fd90*/  STL [R1+0x9d0], R104 ;  /* 0x0009d06801007387 */ /* 0x0007e20000100800 */
[----:B------:R-:W-:Y:S01]  /*3fda0*/  IMAD.MOV.U32 R252, RZ, RZ, R105 ;  /* 0x000000fffffc7224 */ /* 0x000fe200078e0069 */
[----:B------:R-:W-:Y:S01]  /*3fdb0*/  MOV R191, R106 ;  /* 0x0000006a00bf7202 */ /* 0x000fe20000000f00 */
[----:B------:R-:W-:Y:S02]  /*3fdc0*/  IMAD.MOV.U32 R190, RZ, RZ, R107 ;  /* 0x000000ffffbe7224 */ /* 0x000fe400078e006b */
[C---:B---3--:R-:W-:Y:S01]  /*3fdd0*/  HMMA.1688.F32.TF32 R104, R232.reuse, R4, R96 ;  /* 0x00000004e868723c */ /* 0x048fe20000081060 */
[----:B------:R-:W3:Y:S04]  /*3fde0*/  LDL.LU.64 R96, [R1+0xe80] ;  /* 0x000e800001607983 */ /* 0x000ee80000300a00 */
[----:B------:R-:W3:Y:S11]  /*3fdf0*/  LDL.LU.64 R98, [R1+0xe88] ;  /* 0x000e880001627983 */ /* 0x000ef60000300a00 */
[----:B------:R-:W-:Y:S07]  /*3fe00*/  @!UPT UIADD3 URZ, URZ, URZ, URZ ;  /* 0x0000003f3f3ff290 */ /* 0x000fee000fffe03f */
        /* <DEDUP_REMOVED lines=10> */
[----:B------:R-:W2:Y:S02]  /*3feb0*/  LDL.LU.64 R90, [R1+0xbe8] ;  /* 0x000be800015a7983 */ /* 0x000ea40000300a00 */
[C---:B-----5:R-:W-:Y:S11]  /*3fec0*/  HMMA.1688.F32.TF32 R100, R232.reuse, R60, R100 ;  /* 0x0000003ce864723c */ /* 0x060ff60000081064 */
[----:B------:R-:W-:Y:S04]  /*3fed0*/  @!UPT UIADD3 URZ, URZ, URZ, URZ ;  /* 0x0000003f3f3ff290 */ /* 0x000fe8000fffe03f */
[----:B------:R5:W-:Y:S04]  /*3fee0*/  STL.64 [R1+0x9a0], R104 ;  /* 0x0009a06801007387 */ /* 0x000be80000100a00 */
[----:B------:R1:W-:Y:S04]  /*3fef0*/  STL.64 [R1+0x9a8], R106 ;  /* 0x0009a86a01007387 */ /* 0x0003e80000100a00 */
[----:B------:R-:W2:Y:S04]  /*3ff00*/  LDL.LU.64 R112, [R1+0xbd0] ;  /* 0x000bd00001707983 */ /* 0x000ea80000300a00 */
[----:B------:R-:W2:Y:S04]  /*3ff10*/  LDL.LU.64 R114, [R1+0xbd8] ;  /* 0x000bd80001727983 */ /* 0x000ea80000300a00 */
[----:B------:R-:W2:Y:S04]  /*3ff20*/  LDL.LU.64 R108, [R1+0xee0] ;  /* 0x000ee000016c7983 */ /* 0x000ea80000300a00 */
[----:B------:R-:W2:Y:S04]  /*3ff30*/  LDL.LU.64 R110, [R1+0xee8] ;  /* 0x000ee800016e7983 */ /* 0x000ea80000300a00 */
[----:B------:R1:W-:Y:S04]  /*3ff40*/  STL.64 [R1+0x990], R100 ;  /* 0x0009906401007387 */ /* 0x0003e80000100a00 */
[----:B------:R1:W-:Y:S04]  /*3ff50*/  STL.64 [R1+0x998], R102 ;  /* 0x0009986601007387 */ /* 0x0003e80000100a00 */
[----:B-----5:R-:W5:Y:S04]  /*3ff60*/  LDL.LU.64 R104, [R1+0xed0] ;  /* 0x000ed00001687983 */ /* 0x020f680000300a00 */
[----:B-1----:R-:W5:Y:S04]  /*3ff70*/  LDL.LU.64 R106, [R1+0xed8] ;  /* 0x000ed800016a7983 */ /* 0x002f680000300a00 */
[----:B------:R-:W5:Y:S04]  /*3ff80*/  LDL.LU.64 R100, [R1+0xec0] ;  /* 0x000ec00001647983 */ /* 0x000f680000300a00 */
[----:B------:R-:W5:Y:S01]  /*3ff90*/  LDL.LU.64 R102, [R1+0xec8] ;  /* 0x000ec80001667983 */ /* 0x000f620000300a00 */
        /* <DEDUP_REMOVED lines=15> */
[C---:B------:R-:W-:Y:S08]  /*40090*/  HMMA.1688.F32.TF32 R112, R232.reuse, R36, R112 ;  /* 0x00000024e870723c */ /* 0x040ff00000081070 */
[C---:B------:R-:W-:Y:S08]  /*400a0*/  HMMA.1688.F32.TF32 R108, R232.reuse, R32, R108 ;  /* 0x00000020e86c723c */ /* 0x040ff0000008106c */
[C---:B-----5:R-:W-:Y:S01]  /*400b0*/  HMMA.1688.F32.TF32 R104, R232.reuse, R28, R104 ;  /* 0x0000001ce868723c */ /* 0x060fe20000081068 */
[----:B------:R1:W-:Y:S04]  /*400c0*/  STL.64 [R1+0x960], R116 ;  /* 0x0009607401007387 */ /* 0x0003e80000100a00 */
[----:B------:R5:W-:Y:S04]  /*400d0*/  STL.64 [R1+0x968], R118 ;  /* 0x0009687601007387 */ /* 0x000be80000100a00 */
[----:B------:R1:W-:Y:S01]  /*400e0*/  STL.64 [R1+0x950], R112 ;  /* 0x0009507001007387 */ /* 0x0003e20000100a00 */
[C---:B------:R-:W-:Y:S03]  /*400f0*/  HMMA.1688.F32.TF32 R100, R232.reuse, R8, R100 ;  /* 0x00000008e864723c */ /* 0x040fe60000081064 */
[----:B------:R1:W-:Y:S04]  /*40100*/  STL.64 [R1+0x958], R114 ;  /* 0x0009587201007387 */ /* 0x0003e80000100a00 */
[----:B------:R1:W-:Y:S04]  /*40110*/  STL.64 [R1+0x940], R108 ;  /* 0x0009406c01007387 */ /* 0x0003e80000100a00 */
[----:B------:R1:W-:Y:S04]  /*40120*/  STL.64 [R1+0x948], R110 ;  /* 0x0009486e01007387 */ /* 0x0003e80000100a00 */
[----:B------:R-:W2:Y:S04]  /*40130*/  LDL.LU.64 R120, [R1+0xff0] ;  /* 0x000ff00001787983 */ /* 0x000ea80000300a00 */
[----:B------:R-:W-:Y:S04]  /*40140*/  STL.64 [R1+0x930], R104 ;  /* 0x0009306801007387 */ /* 0x000fe80000100a00 */
[----:B------:R-:W-:Y:S04]  /*40150*/  STL.64 [R1+0x938], R106 ;  /* 0x0009386a01007387 */ /* 0x000fe80000100a00 */
[----:B------:R-:W2:Y:S04]  /*40160*/  LDL.LU.64 R122, [R1+0xff8] ;  /* 0x000ff800017a7983 */ /* 0x000ea80000300a00 */
[----:B------:R-:W-:Y:S04]  /*40170*/  STL.64 [R1+0x920], R100 ;  /* 0x0009206401007387 */ /* 0x000fe80000100a00 */
[----:B------:R-:W-:Y:S04]  /*40180*/  STL.64 [R1+0x928], R102 ;  /* 0x0009286601007387 */ /* 0x000fe80000100a00 */
[----:B-1----:R-:W2:Y:S04]  /*40190*/  LDL.LU.64 R116, [R1+0x8e0] ;  /* 0x0008e00001747983 */ /* 0x002ea80000300a00 */
[----:B-----5:R-:W5:Y:S01]  /*401a0*/  LDL.LU.64 R118, [R1+0x8e8] ;  /* 0x0008e80001767983 */ /* 0x020f620000300a00 */
[C---:B---3--:R-:W-:Y:S11]  /*401b0*/  HMMA.1688.F32.TF32 R96, R232.reuse, R12, R96 ;  /* 0x0000000ce860723c */ /* 0x048ff60000081060 */
[----:B------:R-:W-:Y:S11]  /*401c0*/  @!UPT UIADD3 URZ, URZ, URZ, URZ ;  /* 0x0000003f3f3ff290 */ /* 0x000ff6000fffe03f */
[----:B------:R-:W-:Y:S01]  /*401d0*/  @!UPT UIADD3 URZ, URZ, URZ, URZ ;  /* 0x0000003f3f3ff290 */ /* 0x000fe2000fffe03f */
[----:B------:R1:W-:Y:S04]  /*401e0*/  STL.64 [R1+0x910], R96 ;  /* 0x0009106001007387 */ /* 0x0003e80000100a00 */
[----:B------:R3:W-:Y:S04]  /*401f0*/  STL.64 [R1+0x918], R98 ;  /* 0x0009186201007387 */ /* 0x0007e80000100a00 */
[----:B------:R-:W5:Y:S04]  /*40200*/  LDL.LU.64 R112, [R1+0x9e0] ;  /* 0x0009e00001707983 */ /* 0x000f680000300a00 */
[----:B------:R-:W5:Y:S01]  /*40210*/  LDL.LU.64 R114, [R1+0x9e8] ;  /* 0x0009e80001727983 */ /* 0x000f620000300a00 */
[C---:B----4-:R-:W-:Y:S11]  /*40220*/  HMMA.1688.F32.TF32 R92, R232.reuse, R16, R92 ;  /* 0x00000010e85c723c */ /* 0x050ff6000008105c */
[----:B------:R-:W-:Y:S11]  /*40230*/  @!UPT UIADD3 URZ, URZ, URZ, URZ ;  /* 0x0000003f3f3ff290 */ /* 0x000ff6000fffe03f */
[----:B------:R-:W-:Y:S01]  /*40240*/  @!UPT UIADD3 URZ, URZ, URZ, URZ ;  /* 0x0000003f3f3ff290 */ /* 0x000fe2000fffe03f */
[----:B------:R4:W-:Y:S04]  /*40250*/  STL.64 [R1+0x900], R92 ;  /* 0x0009005c01007387 */ /* 0x0009e80000100a00 */
[----:B------:R1:W-:Y:S04]  /*40260*/  STL.64 [R1+0x908], R94 ;  /* 0x0009085e01007387 */ /* 0x0003e80000100a00 */
[----:B------:R-:W5:Y:S04]  /*40270*/  LDL.LU.64 R108, [R1+0x9f0] ;  /* 0x0009f000016c7983 */ /* 0x000f680000300a00 */
[----:B------:R-:W5:Y:S01]  /*40280*/  LDL.LU.64 R110, [R1+0x9f8] ;  /* 0x0009f800016e7983 */ /* 0x000f620000300a00 */
[C---:B--2---:R-:W-:Y:S11]  /*40290*/  HMMA.1688.F32.TF32 R88, R232.reuse, R20, R88 ;  /* 0x00000014e858723c */ /* 0x044ff60000081058 */
[----:B------:R-:W-:Y:S11]  /*402a0*/  @!UPT UIADD3 URZ, URZ, URZ, URZ ;  /* 0x0000003f3f3ff290 */ /* 0x000ff6000fffe03f */
[----:B------:R-:W-:Y:S01]  /*402b0*/  @!UPT UIADD3 URZ, URZ, URZ, URZ ;  /* 0x0000003f3f3ff290 */ /* 0x000fe2000fffe03f */
[----:B------:R2:W-:Y:S04]  /*402c0*/  STL.64 [R1+0x8f0], R88 ;  /* 0x0008f05801007387 */ /* 0x0005e80000100a00 */
[----:B------:R2:W-:Y:S04]  /*402d0*/  STL.64 [R1+0x8f8], R90 ;  /* 0x0008f85a01007387 */ /* 0x0005e80000100a00 */
[----:B-1----:R-:W5:Y:S04]  /*402e0*/  LDL.LU.64 R96, [R1+0xa00] ;  /* 0x000a000001607983 */ /* 0x002f680000300a00 */
[----:B---3--:R-:W3:Y:S04]  /*402f0*/  LDL.LU.64 R98, [R1+0xa08] ;  /* 0x000a080001627983 */ /* 0x008ee80000300a00 */
[----:B------:R-:W3:Y:S04]  /*40300*/  LDL.LU.64 R104, [R1+0xa10] ;  /* 0x000a100001687983 */ /* 0x000ee80000300a00 */
[----:B------:R-:W3:Y:S04]  /*40310*/  LDL.LU.64 R106, [R1+0xa18] ;  /* 0x000a1800016a7983 */ /* 0x000ee80000300a00 */
[----:B----4-:R-:W4:Y:S04]  /*40320*/  LDL.LU.64 R92, [R1+0xa20] ;  /* 0x000a2000015c7983 */ /* 0x010f280000300a00 */
[----:B------:R-:W4:Y:S04]  /*40330*/  LDL.LU.64 R94, [R1+0xa28] ;  /* 0x000a2800015e7983 */ /* 0x000f280000300a00 */
[----:B------:R-:W4:Y:S04]  /*40340*/  LDL.LU.64 R100, [R1+0xa30] ;  /* 0x000a300001647983 */ /* 0x000f280000300a00 */
[----:B------:R-:W4:Y:S04]  /*40350*/  LDL.LU.64 R102, [R1+0xa38] ;  /* 0x000a380001667983 */ /* 0x000f280000300a00 */
[----:B--2---:R-:W2:Y:S04]  /*40360*/  LDL.LU.64 R88, [R1+0xa40] ;  /* 0x000a400001587983 */ /* 0x004ea80000300a00 */
[----:B------:R-:W2:Y:S01]  /*40370*/  LDL.LU.64 R90, [R1+0xa48] ;  /* 0x000a4800015a7983 */ /* 0x000ea20000300a00 */
[----:B------:R-:W-:Y:S03]  /*40380*/  HMMA.1688.F32.TF32 R120, R232, R44, R120 ;  /* 0x0000002ce878723c */ /* 0x000fe60000081078 */
[----:B------:R-:W-:Y:S04]  /*40390*/  LDS R232, [R161+0x680] ;  /* 0x00068000a1e87984 */ /* 0x000fe80000000800 */
[----:B------:R-:W-:Y:S04]  /*403a0*/  LDS R234, [R161+0x2680] ;  /* 0x00268000a1ea7984 */ /* 0x000fe80000000800 */
[----:B------:R-:W-:Y:S04]  /*403b0*/  LDS R233, [R189+0x680] ;  /* 0x00068000bde97984 */ /* 0x000fe80000000800 */
[----:B------:R-:W1:Y:S08]  /*403c0*/  LDS R235, [R189+0x2680] ;  /* 0x00268000bdeb7984 */ /* 0x000e700000000800 */
[----:B------:R-:W-:Y:S04]  /*403d0*/  STL.64 [R1+0x870], R120 ;  /* 0x0008707801007387 */ /* 0x000fe80000100a00 */
[----:B------:R5:W-:Y:S02]  /*403e0*/  STL.64 [R1+0x878], R122 ;  /* 0x0008787a01007387 */ /* 0x000be40000100a00 */
[C---:B-----5:R-:W-:Y:S08]  /*403f0*/  HMMA.1688.F32.TF32 R120, R240.reuse, R24, R116 ;  /* 0x00000018f078723c */ /* 0x060ff00000081074 */
[C---:B------:R-:W-:Y:S11]  /*40400*/  HMMA.1688.F32.TF32 R116, R240.reuse, R4, R112 ;  /* 0x00000004f074723c */ /* 0x040ff60000081070 */
[----:B------:R-:W-:Y:S04]  /*40410*/  @!UPT UIADD3 URZ, URZ, URZ, URZ ;  /* 0x0000003f3f3ff290 */ /* 0x000fe8000fffe03f */
[----:B------:R-:W-:Y:S04]  /*40420*/  STL.64 [R1+0x8e0], R120 ;  /* 0x0008e07801007387 */ /* 0x000fe80000100a00 */
[----:B------:R-:W-:Y:S04]  /*40430*/  STL.64 [R1+0x8e8], R122 ;  /* 0x0008e87a01007387 */ /* 0x000fe80000100a00 */
[----:B------:R-:W-:Y:S04]  /*40440*/  STL.64 [R1+0x9e0], R116 ;  /* 0x0009e07401007387 */ /* 0x000fe80000100a00 */
[----:B------:R-:W-:Y:S01]  /*40450*/  STL.64 [R1+0x9e8], R118 ;  /* 0x0009e87601007387 */ /* 0x000fe20000100a00 */
[C---:B------:R-:W-:Y:S08]  /*40460*/  HMMA.1688.F32.TF32 R112, R240.reuse, R216, R108 ;  /* 0x000000d8f070723c */ /* 0x040ff0000008106c */
        /* <DEDUP_REMOVED lines=8> */
[C---:B-----5:R-:W-:Y:S08]  /*404f0*/  HMMA.1688.F32.TF32 R108, R240.reuse, R60, R104 ;  /* 0x0000003cf06c723c */ /* 0x060ff00000081068 */
[C---:B----4-:R-:W-:Y:S01]  /*40500*/  HMMA.1688.F32.TF32 R104, R240.reuse, R56, R92 ;  /* 0x00000038f068723c */ /* 0x050fe2000008105c */
[----:B------:R-:W3:Y:S07]  /*40510*/  LDL.LU.64 R92, [R1+0xa70] ;  /* 0x000a7000015c7983 */ /* 0x000eee0000300a00 */
[C---:B------:R-:W-:Y:S07]  /*40520*/  HMMA.1688.F32.TF32 R100, R240.reuse, R52, R100 ;  /* 0x00000034f064723c */ /* 0x040fee0000081064 */
[----:B------:R5:W-:Y:S01]  /*40530*/  STL.64 [R1+0xa10], R108 ;  /* 0x000a106c01007387 */ /* 0x000be20000100a00 */
[----:B--2---:R-:W-:Y:S03]  /*40540*/  HMMA.1688.F32.TF32 R88, R240, R48, R88 ;  /* 0x00000030f058723c */ /* 0x004fe60000081058 */
[----:B------:R2:W-:Y:S04]  /*40550*/  STL.64 [R1+0xa18], R110 ;  /* 0x000a186e01007387 */ /* 0x0005e80000100a00 */
[----:B------:R-:W3:Y:S04]  /*40560*/  LDL.LU.64 R94, [R1+0xa78] ;  /* 0x000a7800015e7983 */ /* 0x000ee80000300a00 */
[----:B------:R1:W-:Y:S04]  /*40570*/  STL.64 [R1+0xa20], R104 ;  /* 0x000a206801007387 */ /* 0x0003e80000100a00 */
[----:B------:R1:W-:Y:S04]  /*40580*/  STL.64 [R1+0xa28], R106 ;  /* 0x000a286a01007387 */ /* 0x0003e80000100a00 */
[----:B------:R1:W-:Y:S04]  /*40590*/  STL.64 [R1+0xa30], R100 ;  /* 0x000a306401007387 */ /* 0x0003e80000100a00 */
[----:B------:R1:W-:Y:S01]  /*405a0*/  STL.64 [R1+0xa38], R102 ;  /* 0x000a386601007387 */ /* 0x0003e20000100a00 */
[----:B------:R-:W-:Y:S01]  /*405b0*/  IMAD.MOV.U32 R163, RZ, RZ, R88 ;  /* 0x000000ffffa37224 */ /* 0x000fe200078e0058 */
[----:B------:R-:W-:Y:S01]  /*405c0*/  MOV R162, R89 ;  /* 0x0000005900a27202 */ /* 0x000fe20000000f00 */
[----:B------:R-:W-:Y:S01]  /*405d0*/  IMAD.MOV.U32 R2, RZ, RZ, R90 ;  /* 0x000000ffff027224 */ /* 0x000fe200078e005a */
[----:B------:R-:W3:Y:S01]  /*405e0*/  LDL.LU.64 R88, [R1+0xa80] ;  /* 0x000a800001587983 */ /* 0x000ee20000300a00 */
[----:B------:R-:W-:-:S03]  /*405f0*/  IMAD.MOV.U32 R0, RZ, RZ, R91 ;  /* 0x000000ffff007224 */ /* 0x000fc600078e005b */
[----:B------:R-:W3:Y:S04]  /*40600*/  LDL.LU.64 R90, [R1+0xa88] ;  /* 0x000a8800015a7983 */ /* 0x000ee80000300a00 */
[----:B------:R-:W-:Y:S04]  /*40610*/  STL [R1+0x4e04], R0 ;  /* 0x004e040001007387 */ /* 0x000fe80000100800 */
[----:B------:R-:W-:Y:S04]  /*40620*/  STL [R1+0x4e00], R2 ;  /* 0x004e000201007387 */ /* 0x000fe80000100800 */
[----:B------:R-:W-:Y:S04]  /*40630*/  STL [R1+0x4dfc], R162 ;  /* 0x004dfca201007387 */ /* 0x000fe80000100800 */
[----:B------:R-:W-:Y:S04]  /*40640*/  STL [R1+0x4df8], R163 ;  /* 0x004df8a301007387 */ /* 0x000fe80000100800 */
[----:B------:R-:W3:Y:S04]  /*40650*/  LDL.LU.64 R128, [R1+0xa90] ;  /* 0x000a900001807983 */ /* 0x000ee80000300a00 */
[----:B------:R-:W3:Y:S02]  /*40660*/  LDL.LU.64 R130, [R1+0xa98] ;  /* 0x000a980001827983 */ /* 0x000ee40000300a00 */
[C---:B---3--:R-:W-:Y:S11]  /*40670*/  HMMA.1688.F32.TF32 R96, R240.reuse, R36, R96 ;  /* 0x00000024f060723c */ /* 0x048ff60000081060 */
[----:B------:R-:W-:Y:S11]  /*40680*/  @!UPT UIADD3 URZ, URZ, URZ, URZ ;  /* 0x0000003f3f3ff290 */ /* 0x000ff6000fffe03f */
[----:B------:R-:W-:Y:S01]  /*40690*/  @!UPT UIADD3 URZ, URZ, URZ, URZ ;  /* 0x0000003f3f3ff290 */ /* 0x000fe2000fffe03f */
[----:B------:R3:W-:Y:S04]  /*406a0*/  STL.64 [R1+0xa50], R96 ;  /* 0x000a506001007387 */ /* 0x0007e80000100a00 */
[----:B------:R1:W-:Y:S04]  /*406b0*/  STL.64 [R1+0xa58], R98 ;  /* 0x000a586201007387 */ /* 0x0003e80000100a00 */
        /* <DEDUP_REMOVED lines=8> */
[----:B-----5:R-:W5:Y:S04]  /*40740*/  LDL.LU.64 R108, [R1+0xaf0] ;  /* 0x000af000016c7983 */ /* 0x020f680000300a00 */
[----:B--2---:R-:W5:Y:S04]  /*40750*/  LDL.LU.64 R110, [R1+0xaf8] ;  /* 0x000af800016e7983 */ /* 0x004f680000300a00 */
[----:B-1----:R-:W2:Y:S04]  /*40760*/  LDL.LU.64 R104, [R1+0xb00] ;  /* 0x000b000001687983 */ /* 0x002ea80000300a00 */
[----:B------:R-:W2:Y:S04]  /*40770*/  LDL.LU.64 R106, [R1+0xb08] ;  /* 0x000b0800016a7983 */ /* 0x000ea80000300a00 */
[----:B------:R-:W2:Y:S04]  /*40780*/  LDL.LU.64 R100, [R1+0xb10] ;  /* 0x000b100001647983 */ /* 0x000ea80000300a00 */
[----:B------:R-:W2:Y:S01]  /*40790*/  LDL.LU.64 R102, [R1+0xb18] ;  /* 0x000b180001667983 */ /* 0x000ea20000300a00 */
[C---:B---3--:R-:W-:Y:S03]  /*407a0*/  HMMA.1688.F32.TF32 R92, R240.reuse, R32, R92 ;  /* 0x00000020f05c723c */ /* 0x048fe6000008105c */
[----:B------:R-:W3:Y:S04]  /*407b0*/  LDL.LU.64 R96, [R1+0xb20] ;  /* 0x000b200001607983 */ /* 0x000ee80000300a00 */
[----:B------:R-:W3:Y:S01]  /*407c0*/  LDL.LU.64 R98, [R1+0xb28] ;  /* 0x000b280001627983 */ /* 0x000ee20000300a00 */
[C---:B------:R-:W-:Y:S11]  /*407d0*/  HMMA.1688.F32.TF32 R132, R240.reuse, R28, R88 ;  /* 0x0000001cf084723c */ /* 0x040ff60000081058 */
[----:B------:R-:W-:Y:S05]  /*407e0*/  @!UPT UIADD3 URZ, URZ, URZ, URZ ;  /* 0x0000003f3f3ff290 */ /* 0x000fea000fffe03f */
[----:B------:R-:W-:Y:S01]  /*407f0*/  MOV R0, R92 ;  /* 0x0000005c00007202 */ /* 0x000fe20000000f00 */
[----:B------:R-:W-:Y:S01]  /*40800*/  IMAD.MOV.U32 R2, RZ, RZ, R93 ;  /* 0x000000ffff027224 */ /* 0x000fe200078e005d */
[----:B------:R-:W-:Y:S01]  /*40810*/  MOV R163, R95 ;  /* 0x0000005f00a37202 */ /* 0x000fe20000000f00 */
[----:B------:R-:W-:Y:S01]  /*40820*/  IMAD.MOV.U32 R162, RZ, RZ, R94 ;  /* 0x000000ffffa27224 */ /* 0x000fe200078e005e */
[----:B------:R-:W3:Y:S04]  /*40830*/  LDL.LU.64 R92, [R1+0xb30] ;  /* 0x000b3000015c7983 */ /* 0x000ee80000300a00 */
[----:B------:R-:W3:Y:S04]  /*40840*/  LDL.LU.64 R94, [R1+0xb38] ;  /* 0x000b3800015e7983 */ /* 0x000ee80000300a00 */
[----:B------:R-:W3:Y:S04]  /*40850*/  LDL.LU.64 R88, [R1+0xb40] ;  /* 0x000b400001587983 */ /* 0x000ee80000300a00 */
[----:B------:R-:W3:Y:S04]  /*40860*/  LDL.LU.64 R90, [R1+0xb48] ;  /* 0x000b4800015a7983 */ /* 0x000ee80000300a00 */
[----:B------:R-:W-:Y:S04]  /*40870*/  STL.64 [R1+0xa80], R132 ;  /* 0x000a808401007387 */ /* 0x000fe80000100a00 */
[----:B------:R1:W-:Y:S02]  /*40880*/  STL.64 [R1+0xa88], R134 ;  /* 0x000a888601007387 */ /* 0x0003e40000100a00 */
[C---:B-1----:R-:W-:Y:S11]  /*40890*/  HMMA.1688.F32.TF32 R132, R240.reuse, R8, R128 ;  /* 0x00000008f084723c */ /* 0x042ff60000081080 */
[----:B------:R-:W-:Y:S11]  /*408a0*/  @!UPT UIADD3 URZ, URZ, URZ, URZ ;  /* 0x0000003f3f3ff290 */ /* 0x000ff6000fffe03f */
[----:B------:R-:W-:Y:S01]  /*408b0*/  @!UPT UIADD3 URZ, URZ, URZ, URZ ;  /* 0x0000003f3f3ff290 */ /* 0x000fe2000fffe03f */
[----:B------:R-:W-:Y:S04]  /*408c0*/  STL.64 [R1+0xa90], R132 ;  /* 0x000a908401007387 */ /* 0x000fe80000100a00 */
[----:B------:R-:W-:Y:S01]  /*408d0*/  STL.64 [R1+0xa98], R134 ;  /* 0x000a988601007387 */ /* 0x000fe20000100a00 */
[C---:B----4-:R-:W-:Y:S08]  /*408e0*/  HMMA.1688.F32.TF32 R128, R240.reuse, R12, R124 ;  /* 0x0000000cf080723c */ /* 0x050ff0000008107c */
[C---:B------:R-:W-:Y:S08]  /*408f0*/  HMMA.1688.F32.TF32 R124, R240.reuse, R16, R120 ;  /* 0x00000010f07c723c */ /* 0x040ff00000081078 */
[C---:B------:R-:W-:Y:S08]  /*40900*/  HMMA.1688.F32.TF32 R120, R240.reuse, R20, R116 ;  /* 0x00000014f078723c */ /* 0x040ff00000081074 */
[----:B------:R-:W-:Y:S01]  /*40910*/  HMMA.1688.F32.TF32 R116, R240, R44, R112 ;  /* 0x0000002cf074723c */ /* 0x000fe20000081070 */
[----:B------:R-:W-:Y:S04]  /*40920*/  STL.64 [R1+0xaa0], R128 ;  /* 0x000aa08001007387 */ /* 0x000fe80000100a00 */
[----:B------:R-:W-:Y:S03]  /*40930*/  LDS R240, [R161+0x700] ;  /* 0x00070000a1f07984 */ /* 0x000fe60000000800 */
[C---:B-----5:R-:W-:Y:S01]  /*40940*/  HMMA.1688.F32.TF32 R112, R236.reuse, R24, R108 ;  /* 0x00000018ec70723c */ /* 0x060fe2000008106c */
[----:B------:R-:W-:Y:S04]  /*40950*/  LDS R242, [R161+0x2700] ;  /* 0x00270000a1f27984 */ /* 0x000fe80000000800 */
[----:B------:R-:W-:Y:S03]  /*40960*/  LDS R241, [R189+0x700] ;  /* 0x00070000bdf17984 */ /* 0x000fe60000000800 */
[C---:B--2---:R-:W-:Y:S01]  /*40970*/  HMMA.1688.F32.TF32 R108, R236.reuse, R4, R104 ;  /* 0x00000004ec6c723c */ /* 0x044fe20000081068 */
[----:B------:R-:W1:Y:S07]  /*40980*/  LDS R243, [R189+0x2700] ;  /* 0x00270000bdf37984 */ /* 0x000e6e0000000800 */
        /* <DEDUP_REMOVED lines=22> */
[----:B------:R4:W-:Y:S02]  /*40af0*/  STL.64 [R1+0xb28], R106 ;  /* 0x000b286a01007387 */ /* 0x0009e40000100a00 */
[C---:B----4-:R-:W-:Y:S02]  /*40b00*/  HMMA.1688.F32.TF32 R104, R236.reuse, R60, R92 ;  /* 0x0000003cec68723c */ /* 0x050fe4000008105c */
[----:B------:R-:W4:Y:S04]  /*40b10*/  LDL.LU.64 R92, [R1+0xb70] ;  /* 0x000b7000015c7983 */ /* 0x000f280000300a00 */
[----:B------:R-:W4:Y:S11]  /*40b20*/  LDL.LU.64 R94, [R1+0xb78] ;  /* 0x000b7800015e7983 */ /* 0x000f360000300a00 */
[----:B------:R-:W-:Y:S06]  /*40b30*/  @!UPT UIADD3 URZ, URZ, URZ, URZ ;  /* 0x0000003f3f3ff290 */ /* 0x000fec000fffe03f */
[----:B------:R-:W-:Y:S04]  /*40b40*/  STL.64 [R1+0xb30], R104 ;  /* 0x000b306801007387 */ /* 0x000fe80000100a00 */
[----:B------:R-:W-:Y:S04]  /*40b50*/  STL.64 [R1+0xb38], R106 ;  /* 0x000b386a01007387 */ /* 0x000fe80000100a00 */
[----:B------:R-:W5:Y:S04]  /*40b60*/  LDL.LU.64 R124, [R1+0xbb0] ;  /* 0x000bb000017c7983 */ /* 0x000f680000300a00 */
[----:B------:R-:W5:Y:S04]  /*40b70*/  LDL.LU.64 R126, [R1+0xbb8] ;  /* 0x000bb800017e7983 */ /* 0x000f680000300a00 */
[----:B------:R1:W-:Y:S04]  /*40b80*/  STL.64 [R1+0xb40], R88 ;  /* 0x000b405801007387 */ /* 0x0003e80000100a00 */
[----:B------:R1:W-:Y:S04]  /*40b90*/  STL.64 [R1+0xb48], R90 ;  /* 0x000b485a01007387 */ /* 0x0003e80000100a00 */
        /* <DEDUP_REMOVED lines=8> */
[----:B-1----:R-:W5:Y:S04]  /*40c20*/  LDL.LU.64 R88, [R1+0xe60] ;  /* 0x000e600001587983 */ /* 0x002f680000300a00 */
[----:B------:R-:W5:Y:S04]  /*40c30*/  LDL.LU.64 R90, [R1+0xe68] ;  /* 0x000e6800015a7983 */ /* 0x000f680000300a00 */
[----:B------:R-:W5:Y:S04]  /*40c40*/  LDL.LU.64 R104, [R1+0xd00] ;  /* 0x000d000001687983 */ /* 0x000f680000300a00 */
[----:B------:R-:W5:Y:S01]  /*40c50*/  LDL.LU.64 R106, [R1+0xd08] ;  /* 0x000d0800016a7983 */ /* 0x000f620000300a00 */
[C---:B--2---:R-:W-:Y:S08]  /*40c60*/  HMMA.1688.F32.TF32 R100, R236.reuse, R52, R100 ;  /* 0x00000034ec64723c */ /* 0x044ff00000081064 */
[C---:B---3--:R-:W-:Y:S11]  /*40c70*/  HMMA.1688.F32.TF32 R128, R236.reuse, R48, R96 ;  /* 0x00000030ec80723c */ /* 0x048ff60000081060 */
[----:B------:R-:W-:Y:S04]  /*40c80*/  @!UPT UIADD3 URZ, URZ, URZ, URZ ;  /* 0x0000003f3f3ff290 */ /* 0x000fe8000fffe03f */
[----:B------:R1:W-:Y:S04]  /*40c90*/  STL.64 [R1+0xb50], R100 ;  /* 0x000b506401007387 */ /* 0x0003e80000100a00 */
[----:B------:R2:W-:Y:S04]  /*40ca0*/  STL.64 [R1+0xb58], R102 ;  /* 0x000b586601007387 */ /* 0x0005e80000100a00 */
[----:B-1----:R-:W3:Y:S04]  /*40cb0*/  LDL.LU.64 R100, [R1+0xce0] ;  /* 0x000ce00001647983 */ /* 0x002ee80000300a00 */
[----:B--2---:R-:W3:Y:S04]  /*40cc0*/  LDL.LU.64 R102, [R1+0xce8] ;  /* 0x000ce80001667983 */ /* 0x004ee80000300a00 */
[----:B------:R-:W2:Y:S04]  /*40cd0*/  LDL.LU.64 R96, [R1+0xcd0] ;  /* 0x000cd00001607983 */ /* 0x000ea80000300a00 */
[----:B------:R-:W2:Y:S04]  /*40ce0*/  LDL.LU.64 R98, [R1+0xcd8] ;  /* 0x000cd80001627983 */ /* 0x000ea80000300a00 */
        /* <DEDUP_REMOVED lines=8> */
[C---:B-----5:R-:W-:Y:S08]  /*40d70*/  HMMA.1688.F32.TF32 R128, R236.reuse, R32, R124 ;  /* 0x00000020ec80723c */ /* 0x060ff0000008107c */
[C---:B------:R-:W-:Y:S08]  /*40d80*/  HMMA.1688.F32.TF32 R124, R236.reuse, R28, R120 ;  /* 0x0000001cec7c723c */ /* 0x040ff00000081078 */
[C---:B------:R-:W-:Y:S08]  /*40d90*/  HMMA.1688.F32.TF32 R120, R236.reuse, R8, R116 ;  /* 0x00000008ec78723c */ /* 0x040ff00000081074 */
[C---:B------:R-:W-:Y:S08]  /*40da0*/  HMMA.1688.F32.TF32 R116, R236.reuse, R12, R112 ;  /* 0x0000000cec74723c */ /* 0x040ff00000081070 */
[C---:B------:R-:W-:Y:S01]  /*40db0*/  HMMA.1688.F32.TF32 R112, R236.reuse, R16, R108 ;  /* 0x00000010ec70723c */ /* 0x040fe2000008106c */
[----:B------:R-:W-:Y:S04]  /*40dc0*/  STL.64 [R1+0xbf0], R128 ;  /* 0x000bf08001007387 */ /* 0x000fe80000100a00 */
[----:B------:R-:W-:Y:S04]  /*40dd0*/  STL.64 [R1+0xbf8], R130 ;  /* 0x000bf88201007387 */ /* 0x000fe80000100a00 */
[----:B------:R-:W-:Y:S04]  /*40de0*/  STL.64 [R1+0xbe0], R124 ;  /* 0x000be07c01007387 */ /* 0x000fe80000100a00 */
[----:B------:R-:W-:Y:S01]  /*40df0*/  STL.64 [R1+0xbe8], R126 ;  /* 0x000be87e01007387 */ /* 0x000fe20000100a00 */
[C---:B------:R-:W-:Y:S03]  /*40e00*/  HMMA.1688.F32.TF32 R108, R236.reuse, R20, R88 ;  /* 0x00000014ec6c723c */ /* 0x040fe60000081058 */
[----:B------:R1:W-:Y:S04]  /*40e10*/  STL.64 [R1+0xbd0], R120 ;  /* 0x000bd07801007387 */ /* 0x0003e80000100a00 */
[----:B------:R5:W-:Y:S04]  /*40e20*/  STL.64 [R1+0xbd8], R122 ;  /* 0x000bd87a01007387 */ /* 0x000be80000100a00 */
[----:B------:R1:W-:Y:S04]  /*40e30*/  STL.64 [R1+0xbc0], R116 ;  /* 0x000bc07401007387 */ /* 0x0003e80000100a00 */
[----:B------:R1:W-:Y:S04]  /*40e40*/  STL.64 [R1+0xbc8], R118 ;  /* 0x000bc87601007387 */ /* 0x0003e80000100a00 */
[----:B------:R-:W4:Y:S04]  /*40e50*/  LDL.LU.64 R88, [R1+0xcb0] ;  /* 0x000cb00001587983 */ /* 0x000f280000300a00 */
[----:B------:R1:W-:Y:S04]  /*40e60*/  STL.64 [R1+0xbb0], R112 ;  /* 0x000bb07001007387 */ /* 0x0003e80000100a00 */
[----:B------:R1:W-:Y:S04]  /*40e70*/  STL.64 [R1+0xbb8], R114 ;  /* 0x000bb87201007387 */ /* 0x0003e80000100a00 */
[----:B------:R-:W4:Y:S01]  /*40e80*/  LDL.LU.64 R90, [R1+0xcb8] ;  /* 0x000cb800015a7983 */ /* 0x000f220000300a00 */
[----:B------:R-:W-:Y:S03]  /*40e90*/  HMMA.1688.F32.TF32 R104, R236, R44, R104 ;  /* 0x0000002cec68723c */ /* 0x000fe60000081068 */
[----:B------:R1:W-:Y:S04]  /*40ea0*/  STL.64 [R1+0xba0], R108 ;  /* 0x000ba06c01007387 */ /* 0x0003e80000100a00 */
[----:B------:R1:W-:Y:S04]  /*40eb0*/  STL.64 [R1+0xba8], R110 ;  /* 0x000ba86e01007387 */ /* 0x0003e80000100a00 */
[----:B------:R-:W-:Y:S04]  /*40ec0*/  LDS R236, [R161+0x780] ;  /* 0x00078000a1ec7984 */ /* 0x000fe80000000800 */
[----:B------:R-:W-:Y:S04]  /*40ed0*/  LDS R238, [R161+0x2780] ;  /* 0x00278000a1ee7984 */ /* 0x000fe80000000800 */
[----:B------:R-:W-:Y:S04]  /*40ee0*/  LDS R237, [R189+0x780] ;  /* 0x00078000bded7984 */ /* 0x000fe80000000800 */
[----:B------:R2:W-:Y:S04]  /*40ef0*/  STL.64 [R1+0xb80], R104 ;  /* 0x000b806801007387 */ /* 0x0005e80000100a00 */
[----:B------:R2:W-:Y:S04]  /*40f00*/  STL [R1+0xb88], R106 ;  /* 0x000b886a01007387 */ /* 0x0005e80000100800 */
[----:B-1----:R-:W4:Y:S04]  /*40f10*/  LDL.LU.64 R120, [R1+0xca0] ;  /* 0x000ca00001787983 */ /* 0x002f280000300a00 */
[----:B-----5:R-:W5:Y:S01]  /*40f20*/  LDL.LU.64 R122, [R1+0xca8] ;  /* 0x000ca800017a7983 */ /* 0x020f620000300a00 */
[----:B------:R-:W-:-:S03]  /*40f30*/  IMAD.MOV.U32 R188, RZ, RZ, R107 ;  /* 0x000000ffffbc7224 */ /* 0x000fc600078e006b */
[----:B------:R-:W1:Y:S01]  /*40f40*/  LDS R239, [R189+0x2780] ;  /* 0x00278000bdef7984 */ /* 0x000e620000000800 */
[C---:B---3--:R-:W-:Y:S08]  /*40f50*/  HMMA.1688.F32.TF32 R100, R232.reuse, R24, R100 ;  /* 0x00000018e864723c */ /* 0x048ff00000081064 */
[C---:B--2---:R-:W-:Y:S08]  /*40f60*/  HMMA.1688.F32.TF32 R96, R232.reuse, R4, R96 ;  /* 0x00000004e860723c */ /* 0x044ff00000081060 */
[C---:B----4-:R-:W-:Y:S07]  /*40f70*/  HMMA.1688.F32.TF32 R92, R232.reuse, R216, R92 ;  /* 0x000000d8e85c723c */ /* 0x050fee000008105c */
[----:B------:R2:W-:Y:S04]  /*40f80*/  STL.64 [R1+0xd00], R100 ;  /* 0x000d006401007387 */ /* 0x0005e80000100a00 */
[----:B------:R3:W-:Y:S04]  /*40f90*/  STL.64 [R1+0xd08], R102 ;  /* 0x000d086601007387 */ /* 0x0007e80000100a00 */
[----:B------:R-:W4:Y:S04]  /*40fa0*/  LDL.LU.64 R116, [R1+0xc80] ;  /* 0x000c800001747983 */ /* 0x000f280000300a00 */
[----:B------:R-:W4:Y:S04]  /*40fb0*/  LDL.LU.64 R118, [R1+0xc88] ;  /* 0x000c880001767983 */ /* 0x000f280000300a00 */
        /* <DEDUP_REMOVED lines=8> */
[----:B------:R-:W4:Y:S04]  /*41040*/  LDL.LU.64 R104, [R1+0xc10] ;  /* 0x000c100001687983 */ /* 0x000f280000300a00 */
[----:B------:R-:W4:Y:S04]  /*41050*/  LDL.LU.64 R106, [R1+0xc18] ;  /* 0x000c1800016a7983 */ /* 0x000f280000300a00 */
[----:B--2---:R-:W2:Y:S04]  /*41060*/  LDL.LU.64 R100, [R1+0xc60] ;  /* 0x000c600001647983 */ /* 0x004ea80000300a00 */
[----:B---3--:R-:W2:Y:S04]  /*41070*/  LDL.LU.64 R102, [R1+0xc68] ;  /* 0x000c680001667983 */ /* 0x008ea80000300a00 */
[----:B-1----:R-:W3:Y:S04]  /*41080*/  LDL.LU.64 R96, [R1+0xc50] ;  /* 0x000c500001607983 */ /* 0x002ee80000300a00 */
[----:B------:R-:W3:Y:S04]  /*41090*/  LDL.LU.64 R98, [R1+0xc58] ;  /* 0x000c580001627983 */ /* 0x000ee80000300a00 */
[----:B------:R-:W3:Y:S04]  /*410a0*/  LDL.LU.64 R92, [R1+0xc40] ;  /* 0x000c4000015c7983 */ /* 0x000ee80000300a00 */
[----:B------:R-:W3:Y:S01]  /*410b0*/  LDL.LU.64 R94, [R1+0xc48] ;  /* 0x000c4800015e7983 */ /* 0x000ee20000300a00 */
[C---:B------:R-:W-:Y:S11]  /*410c0*/  HMMA.1688.F32.TF32 R88, R232.reuse, R64, R88 ;  /* 0x00000040e858723c */ /* 0x040ff60000081058 */
[----:B------:R-:W-:Y:S11]  /*410d0*/  @!UPT UIADD3 URZ, URZ, URZ, URZ ;  /* 0x0000003f3f3ff290 */ /* 0x000ff6000fffe03f */
[----:B------:R-:W-:Y:S01]  /*410e0*/  @!UPT UIADD3 URZ, URZ, URZ, URZ ;  /* 0x0000003f3f3ff290 */ /* 0x000fe2000fffe03f */
[----:B------:R1:W-:Y:S04]  /*410f0*/  STL.64 [R1+0xcd0], R88 ;  /* 0x000cd05801007387 */ /* 0x0003e80000100a00 */
[----:B------:R5:W-:Y:S04]  /*41100*/  STL.64 [R1+0xcd8], R90 ;  /* 0x000cd85a01007387 */ /* 0x000be80000100a00 */
[----:B-1----:R-:W3:Y:S04]  /*41110*/  LDL.LU.64 R88, [R1+0xc30] ;  /* 0x000c300001587983 */ /* 0x002ee80000300a00 */
[----:B-----5:R-:W5:Y:S01]  /*41120*/  LDL.LU.64 R90, [R1+0xc38] ;  /* 0x000c3800015a7983 */ /* 0x020f620000300a00 */
[C---:B------:R-:W-:Y:S11]  /*41130*/  HMMA.1688.F32.TF32 R120, R232.reuse, R60, R120 ;  /* 0x0000003ce878723c */ /* 0x040ff60000081078 */
[----:B------:R-:W-:Y:S11]  /*41140*/  @!UPT UIADD3 URZ, URZ, URZ, URZ ;  /* 0x0000003f3f3ff290 */ /* 0x000ff6000fffe03f */
[----:B------:R-:W-:Y:S01]  /*41150*/  @!UPT UIADD3 URZ, URZ, URZ, URZ ;  /* 0x0000003f3f3ff290 */ /* 0x000fe2000fffe03f */
[----:B------:R1:W-:Y:S04]  /*41160*/  STL.64 [R1+0xcc0], R120 ;  /* 0x000cc07801007387 */ /* 0x0003e80000100a00 */
[----:B------:R1:W-:Y:S01]  /*41170*/  STL.64 [R1+0xcc8], R122 ;  /* 0x000cc87a01007387 */ /* 0x0003e20000100a00 */
[C---:B----4-:R-:W-:Y:S08]  /*41180*/  HMMA.1688.F32.TF32 R116, R232.reuse, R56, R116 ;  /* 0x00000038e874723c */ /* 0x050ff00000081074 */
[C---:B------:R-:W-:Y:S08]  /*41190*/  HMMA.1688.F32.TF32 R112, R232.reuse, R52, R112 ;  /* 0x00000034e870723c */ /* 0x040ff00000081070 */
[C---:B------:R-:W-:Y:S08]  /*411a0*/  HMMA.1688.F32.TF32 R108, R232.reuse, R48, R108 ;  /* 0x00000030e86c723c */ /* 0x040ff0000008106c */
[C---:B------:R-:W-:Y:S08]  /*411b0*/  HMMA.1688.F32.TF32 R104, R232.reuse, R36, R104 ;  /* 0x00000024e868723c */ /* 0x040ff00000081068 */
[C---:B--2---:R-:W-:Y:S08]  /*411c0*/  HMMA.1688.F32.TF32 R100, R232.reuse, R32, R100 ;  /* 0x00000020e864723c */ /* 0x044ff00000081064 */
[C---:B---3--:R-:W-:Y:S01]  /*411d0*/  HMMA.1688.F32.TF32 R96, R232.reuse, R28, R96 ;  /* 0x0000001ce860723c */ /* 0x048fe20000081060 */
[----:B------:R2:W-:Y:S07]  /*411e0*/  STL.64 [R1+0xcb0], R116 ;  /* 0x000cb07401007387 */ /* 0x0005ee0000100a00 */
[C---:B------:R-:W-:Y:S01]  /*411f0*/  HMMA.1688.F32.TF32 R92, R232.reuse, R8, R92 ;  /* 0x00000008e85c723c */ /* 0x040fe2000008105c */
[----:B------:R3:W-:Y:S04]  /*41200*/  STL.64 [R1+0xcb8], R118 ;  /* 0x000cb87601007387 */ /* 0x0007e80000100a00 */
        /* <DEDUP_REMOVED lines=8> */
[----:B------:R-:W4:Y:S04]  /*41290*/  LDL.LU.64 R172, [R1+0xd80] ;  /* 0x000d800001ac7983 */ /* 0x000f280000300a00 */
[----:B------:R-:W4:Y:S04]  /*412a0*/  LDL.LU.64 R174, [R1+0xd88] ;  /* 0x000d880001ae7983 */ /* 0x000f280000300a00 */
[----:B------:R1:W-:Y:S04]  /*412b0*/  STL.64 [R1+0xc50], R96 ;  /* 0x000c506001007387 */ /* 0x0003e80000100a00 */
[----:B------:R1:W-:Y:S04]  /*412c0*/  STL.64 [R1+0xc58], R98 ;  /* 0x000c586201007387 */ /* 0x0003e80000100a00 */
[----:B------:R-:W4:Y:S04]  /*412d0*/  LDL.LU.64 R132, [R1+0xd70] ;  /* 0x000d700001847983 */ /* 0x000f280000300a00 */
[----:B------:R-:W4:Y:S01]  /*412e0*/  LDL.LU.64 R134, [R1+0xd78] ;  /* 0x000d780001867983 */ /* 0x000f220000300a00 */
[C---:B-----5:R-:W-:Y:S03]  /*412f0*/  HMMA.1688.F32.TF32 R88, R232.reuse, R12, R88 ;  /* 0x0000000ce858723c */ /* 0x060fe60000081058 */
[----:B------:R5:W-:Y:S04]  /*41300*/  STL.64 [R1+0xc40], R92 ;  /* 0x000c405c01007387 */ /* 0x000be80000100a00 */
[----:B------:R1:W-:Y:S04]  /*41310*/  STL.64 [R1+0xc48], R94 ;  /* 0x000c485e01007387 */ /* 0x0003e80000100a00 */
[----:B------:R-:W4:Y:S04]  /*41320*/  LDL.LU.64 R128, [R1+0xb90] ;  /* 0x000b900001807983 */ /* 0x000f280000300a00 */
[----:B------:R-:W4:Y:S08]  /*41330*/  LDL.LU.64 R130, [R1+0xb98] ;  /* 0x000b980001827983 */ /* 0x000f300000300a00 */
[----:B------:R1:W-:Y:S04]  /*41340*/  STL.64 [R1+0xc30], R88 ;  /* 0x000c305801007387 */ /* 0x0003e80000100a00 */
[----:B------:R1:W-:Y:S04]  /*41350*/  STL.64 [R1+0xc38], R90 ;  /* 0x000c385a01007387 */ /* 0x0003e80000100a00 */
[----:B------:R-:W4:Y:S04]  /*41360*/  LDL.LU.64 R124, [R1+0xc00] ;  /* 0x000c0000017c7983 */ /* 0x000f280000300a00 */
[----:B------:R-:W4:Y:S04]  /*41370*/  LDL.LU.64 R126, [R1+0xc08] ;  /* 0x000c0800017e7983 */ /* 0x000f280000300a00 */
[----:B-1----:R-:W4:Y:S04]  /*41380*/  LDL.LU.64 R120, [R1+0xd10] ;  /* 0x000d100001787983 */ /* 0x002f280000300a00 */
[----:B------:R-:W4:Y:S04]  /*41390*/  LDL.LU.64 R122, [R1+0xd18] ;  /* 0x000d1800017a7983 */ /* 0x000f280000300a00 */
[----:B--2---:R-:W2:Y:S04]  /*413a0*/  LDL.LU.64 R116, [R1+0xd20] ;  /* 0x000d200001747983 */ /* 0x004ea80000300a00 */
[----:B---3--:R-:W2:Y:S04]  /*413b0*/  LDL.LU.64 R118, [R1+0xd28] ;  /* 0x000d280001767983 */ /* 0x008ea80000300a00 */
        /* <DEDUP_REMOVED lines=10> */
[----:B-----5:R-:W5:Y:S04]  /*41460*/  LDL.LU.64 R92, [R1+0xac0] ;  /* 0x000ac000015c7983 */ /* 0x020f680000300a00 */
[----:B------:R-:W5:Y:S04]  /*41470*/  LDL.LU.64 R94, [R1+0xac8] ;  /* 0x000ac800015e7983 */ /* 0x000f680000300a00 */
[----:B------:R-:W5:Y:S04]  /*41480*/  LDL.LU.64 R88, [R1+0xa60] ;  /* 0x000a600001587983 */ /* 0x000f680000300a00 */
[----:B------:R-:W5:Y:S01]  /*41490*/  LDL.LU.64 R90, [R1+0xa68] ;  /* 0x000a6800015a7983 */ /* 0x000f620000300a00 */
[C---:B----4-:R-:W-:Y:S08]  /*414a0*/  HMMA.1688.F32.TF32 R172, R232.reuse, R16, R172 ;  /* 0x00000010e8ac723c */ /* 0x050ff000000810ac */
[C---:B------:R-:W-:Y:S11]  /*414b0*/  HMMA.1688.F32.TF32 R132, R232.reuse, R20, R132 ;  /* 0x00000014e884723c */ /* 0x040ff60000081084 */
[----:B------:R-:W-:Y:S04]  /*414c0*/  @!UPT UIADD3 URZ, URZ, URZ, URZ ;  /* 0x0000003f3f3ff290 */ /* 0x000fe8000fffe03f */
[----:B------:R1:W-:Y:S01]  /*414d0*/  STL.64 [R1+0xc20], R172 ;  /* 0x000c20ac01007387 */ /* 0x0003e20000100a00 */
[----:B------:R-:W-:Y:S03]  /*414e0*/  HMMA.1688.F32.TF32 R128, R232, R44, R128 ;  /* 0x0000002ce880723c */ /* 0x000fe60000081080 */
[----:B------:R4:W-:Y:S05]  /*414f0*/  STL.64 [R1+0xc28], R174 ;  /* 0x000c28ae01007387 */ /* 0x0009ea0000100a00 */
[C---:B------:R-:W-:Y:S08]  /*41500*/  HMMA.1688.F32.TF32 R124, R240.reuse, R24, R124 ;  /* 0x00000018f07c723c */ /* 0x040ff0000008107c */
[C---:B------:R-:W-:Y:S08]  /*41510*/  HMMA.1688.F32.TF32 R120, R240.reuse, R4, R120 ;  /* 0x00000004f078723c */ /* 0x040ff00000081078 */
[C---:B--2---:R-:W-:Y:S08]  /*41520*/  HMMA.1688.F32.TF32 R116, R240.reuse, R216, R116 ;  /* 0x000000d8f074723c */ /* 0x044ff00000081074 */
[C---:B---3--:R-:W-:Y:S08]  /*41530*/  HMMA.1688.F32.TF32 R112, R240.reuse, R64, R112 ;  /* 0x00000040f070723c */ /* 0x048ff00000081070 */
[C---:B------:R-:W-:Y:S08]  /*41540*/  HMMA.1688.F32.TF32 R108, R240.reuse, R60, R108 ;  /* 0x0000003cf06c723c */ /* 0x040ff0000008106c */
[C---:B------:R-:W-:Y:S01]  /*41550*/  HMMA.1688.F32.TF32 R104, R240.reuse, R56, R104 ;  /* 0x00000038f068723c */ /* 0x040fe20000081068 */
[----:B------:R2:W-:Y:S07]  /*41560*/  STL.64 [R1+0xc10], R132 ;  /* 0x000c108401007387 */ /* 0x0005ee0000100a00 */
[C---:B------:R-:W-:Y:S01]  /*41570*/  HMMA.1688.F32.TF32 R100, R240.reuse, R52, R100 ;  /* 0x00000034f064723c */ /* 0x040fe20000081064 */
[----:B------:R3:W-:Y:S07]  /*41580*/  STL.64 [R1+0xc18], R134 ;  /* 0x000c188601007387 */ /* 0x0007ee0000100a00 */
[C---:B------:R-:W-:Y:S01]  /*41590*/  HMMA.1688.F32.TF32 R96, R240.reuse, R48, R96 ;  /* 0x00000030f060723c */ /* 0x040fe20000081060 */
[----:B------:R1:W-:Y:S07]  /*415a0*/  STL.64 [R1+0xb90], R128 ;  /* 0x000b908001007387 */ /* 0x0003ee0000100a00 */
[C---:B-----5:R-:W-:Y:S01]  /*415b0*/  HMMA.1688.F32.TF32 R92, R240.reuse, R36, R92 ;  /* 0x00000024f05c723c */ /* 0x060fe2000008105c */
[----:B------:R2:W-:Y:S04]  /*415c0*/  STL.64 [R1+0xb98], R130 ;  /* 0x000b988201007387 */ /* 0x0005e80000100a00 */
[----:B------:R1:W-:Y:S03]  /*415d0*/  STL.64 [R1+0xc00], R124 ;  /* 0x000c007c01007387 */ /* 0x0003e60000100a00 */
[----:B------:R-:W-:Y:S01]  /*415e0*/  HMMA.1688.F32.TF32 R88, R240, R32, R88 ;  /* 0x00000020f058723c */ /* 0x000fe20000081058 */
        /* <DEDUP_REMOVED lines=15> */
[----:B------:R-:W5:Y:S04]  /*416e0*/  LDL.LU.64 R208, [R1+0x820] ;  /* 0x0008200001d07983 */ /* 0x000f680000300a00 */
[----:B------:R1:W-:Y:S04]  /*416f0*/  STL.64 [R1+0xda0], R92 ;  /* 0x000da05c01007387 */ /* 0x0003e80000100a00 */
[----:B------:R1:W-:Y:S04]  /*41700*/  STL.64 [R1+0xda8], R94 ;  /* 0x000da85e01007387 */ /* 0x0003e80000100a00 */
        /* <DEDUP_REMOVED lines=9> */
[----:B-1----:R-:W5:Y:S04]  /*417a0*/  LDL.LU.64 R172, [R1+0x6f0] ;  /* 0x0006f00001ac7983 */ /* 0x002f680000300a00 */
[----:B----4-:R-:W4:Y:S04]  /*417b0*/  LDL.LU.64 R174, [R1+0x6f8] ;  /* 0x0006f80001ae7983 */ /* 0x010f280000300a00 */
        /* <DEDUP_REMOVED lines=23> */
[----:B------:R-:W3:Y:S01]  /*41930*/  LDL.LU.64 R90, [R1+0x68] ;  /* 0x00006800015a7983 */ /* 0x000ee20000300a00 */
[----:B------:R-:W-:Y:S01]  /*41940*/  MOV R244, R78 ;  /* 0x0000004e00f47202 */ /* 0x000fe20000000f00 */
[----:B------:R-:W-:Y:S01]  /*41950*/  IMAD.MOV.U32 R245, RZ, RZ, R79 ;  /* 0x000000fffff57224 */ /* 0x000fe200078e004f */
[----:B------:R-:W-:Y:S01]  /*41960*/  MOV R247, R85 ;  /* 0x0000005500f77202 */ /* 0x000fe20000000f00 */
[----:B------:R-:W-:-:S02]  /*41970*/  IMAD.MOV.U32 R246, RZ, RZ, R84 ;  /* 0x000000fffff67224 */ /* 0x000fc400078e0054 */
[----:B------:R-:W-:Y:S02]  /*41980*/  IMAD.MOV.U32 R248, RZ, RZ, R86 ;  /* 0x000000fffff87224 */ /* 0x000fe400078e0056 */
[----:B------:R-:W-:Y:S01]  /*41990*/  IMAD.MOV.U32 R249, RZ, RZ, R87 ;  /* 0x000000fffff97224 */ /* 0x000fe200078e0057 */
[----:B------:R-:W-:Y:S01]  /*419a0*/  HMMA.1688.F32.TF32 R40, R236, R8, R40 ;  /* 0x00000008ec28723c */ /* 0x000fe20000081028 */
[----:B------:R-:W-:Y:S01]  /*419b0*/  MOV R250, R160 ;  /* 0x000000a000fa7202 */ /* 0x000fe20000000f00 */
[----:B------:R-:W-:Y:S01]  /*419c0*/  IMAD.MOV.U32 R251, RZ, RZ, R3 ;  /* 0x000000fffffb7224 */ /* 0x000fe200078e0003 */
[----:B------:R-:W-:Y:S04]  /*419d0*/  LDS R232, [R161+0x4000] ;  /* 0x00400000a1e87984 */ /* 0x000fe80000000800 */
[----:B------:R-:W-:Y:S04]  /*419e0*/  LDS R234, [R161+0x6000] ;  /* 0x00600000a1ea7984 */ /* 0x000fe80000000800 */
[----:B------:R-:W-:Y:S04]  /*419f0*/  LDS R233, [R189+0x4000] ;  /* 0x00400000bde97984 */ /* 0x000fe80000000800 */
[----:B------:R-:W1:Y:S01]  /*41a00*/  LDS R235, [R189+0x6000] ;  /* 0x00600000bdeb7984 */ /* 0x000e620000000800 */
[C---:B-----5:R-:W-:Y:S08]  /*41a10*/  HMMA.1688.F32.TF32 R224, R240.reuse, R28, R208 ;  /* 0x0000001cf0e0723c */ /* 0x060ff000000810d0 */
[C---:B------:R-:W-:Y:S08]  /*41a20*/  HMMA.1688.F32.TF32 R208, R240.reuse, R8, R204 ;  /* 0x00000008f0d0723c */ /* 0x040ff000000810cc */
[C---:B------:R-:W-:Y:S08]  /*41a30*/  HMMA.1688.F32.TF32 R204, R240.reuse, R12, R200 ;  /* 0x0000000cf0cc723c */ /* 0x040ff000000810c8 */
[C---:B------:R-:W-:Y:S08]  /*41a40*/  HMMA.1688.F32.TF32 R200, R240.reuse, R16, R184 ;  /* 0x00000010f0c8723c */ /* 0x040ff000000810b8 */
[C---:B----4-:R-:W-:Y:S08]  /*41a50*/  HMMA.1688.F32.TF32 R184, R240.reuse, R20, R172 ;  /* 0x00000014f0b8723c */ /* 0x050ff000000810ac */
[----:B--2---:R-:W-:Y:S08]  /*41a60*/  HMMA.1688.F32.TF32 R172, R240, R44, R132 ;  /* 0x0000002cf0ac723c */ /* 0x004ff00000081084 */
[C---:B---3--:R-:W-:Y:S08]  /*41a70*/  HMMA.1688.F32.TF32 R132, R236.reuse, R24, R128 ;  /* 0x00000018ec84723c */ /* 0x048ff00000081080 */
[C---:B------:R-:W-:Y:S01]  /*41a80*/  HMMA.1688.F32.TF32 R128, R236.reuse, R4, R124 ;  /* 0x00000004ec80723c */ /* 0x040fe2000008107c */
[----:B------:R-:W-:Y:S07]  /*41a90*/  STL.64 [R1+0xd80], R224 ;  /* 0x000d80e001007387 */ /* 0x000fee0000100a00 */
        /* <DEDUP_REMOVED lines=9> */
[----:B------:R-:W-:Y:S04]  /*41b30*/  STL.64 [R1+0xd68], R206 ;  /* 0x000d68ce01007387 */ /* 0x000fe80000100a00 */
[----:B------:R-:W-:Y:S03]  /*41b40*/  STL.64 [R1+0x730], R200 ;  /* 0x000730c801007387 */ /* 0x000fe60000100a00 */
        /* <DEDUP_REMOVED lines=9> */
[----:B------:R-:W-:Y:S01]  /*41be0*/  HMMA.1688.F32.TF32 R92, R236, R28, R88 ;  /* 0x0000001cec5c723c */ /* 0x000fe20000081058 */
        /* <DEDUP_REMOVED lines=15> */
[----:B------:R-:W-:-:S03]  /*41ce0*/  IMAD.MOV.U32 R88, RZ, RZ, R74 ;  /* 0x000000ffff587224 */ /* 0x000fc600078e004a */
[----:B------:R-:W-:Y:S04]  /*41cf0*/  STL.64 [R1+0x180], R100 ;  /* 0x0001806401007387 */ /* 0x000fe80000100a00 */
[----:B------:R-:W-:Y:S04]  /*41d00*/  STL.64 [R1+0x188], R102 ;  /* 0x0001886601007387 */ /* 0x000fe80000100a00 */
[----:B------:R-:W-:Y:S01]  /*41d10*/  STL.64 [R1+0x170], R96 ;  /* 0x0001706001007387 */ /* 0x000fe20000100a00 */
[----:B------:R-:W-:-:S03]  /*41d20*/  MOV R89, R75 ;  /* 0x0000004b00597202 */ /* 0x000fc60000000f00 */
[----:B------:R-:W-:Y:S04]  /*41d30*/  STL.64 [R1+0x178], R98 ;  /* 0x0001786201007387 */ /* 0x000fe80000100a00 */
[----:B------:R-:W2:Y:S04]  /*41d40*/  LDL.LU R74, [R1+0x513c] ;  /* 0x00513c00014a7983 */ /* 0x000ea80000300800 */
[----:B------:R-:W-:Y:S04]  /*41d50*/  STL.64 [R1+0xf0], R92 ;  /* 0x0000f05c01007387 */ /* 0x000fe80000100a00 */
[----:B------:R-:W-:Y:S04]  /*41d60*/  STL.64 [R1+0xf8], R94 ;  /* 0x0000f85e01007387 */ /* 0x000fe80000100a00 */
[----:B------:R-:W2:Y:S01]  /*41d70*/  LDL.LU R75, [R1+0x5138] ;  /* 0x00513800014b7983 */ /* 0x000ea20000300800 */
[----:B------:R-:W-:-:S02]  /*41d80*/  IMAD.MOV.U32 R90, RZ, RZ, R76 ;  /* 0x000000ffff5a7224 */ /* 0x000fc400078e004c */
[----:B------:R-:W-:Y:S01]  /*41d90*/  IMAD.MOV.U32 R91, RZ, RZ, R77 ;  /* 0x000000ffff5b7224 */ /* 0x000fe200078e004d */
[----:B------:R-:W3:Y:S04]  /*41da0*/  LDL.LU R76, [R1+0x5134] ;  /* 0x00513400014c7983 */ /* 0x000ee80000300800 */
[----:B------:R-:W3:Y:S04]  /*41db0*/  LDL.LU R77, [R1+0x5130] ;  /* 0x00513000014d7983 */ /* 0x000ee80000300800 */
[----:B------:R-:W3:Y:S04]  /*41dc0*/  LDL.LU R78, [R1+0x512c] ;  /* 0x00512c00014e7983 */ /* 0x000ee80000300800 */
[----:B------:R-:W3:Y:S04]  /*41dd0*/  LDL.LU R79, [R1+0x5128] ;  /* 0x00512800014f7983 */ /* 0x000ee80000300800 */
[----:B------:R-:W4:Y:S04]  /*41de0*/  LDL.LU R84, [R1+0x5124] ;  /* 0x0051240001547983 */ /* 0x000f280000300800 */
[----:B------:R-:W4:Y:S04]  /*41df0*/  LDL.LU R85, [R1+0x5120] ;  /* 0x0051200001557983 */ /* 0x000f280000300800 */
[----:B------:R-:W4:Y:S04]  /*41e00*/  LDL.LU R86, [R1+0x511c] ;  /* 0x00511c0001567983 */ /* 0x000f280000300800 */
[----:B------:R-:W4:Y:S01]  /*41e10*/  LDL.LU R87, [R1+0x5118] ;  /* 0x0051180001577983 */ /* 0x000f220000300800 */
[----:B------:R-:W-:Y:S01]  /*41e20*/  IMAD.MOV.U32 R160, RZ, RZ, R42 ;  /* 0x000000ffffa07224 */ /* 0x000fe200078e002a */
[----:B------:R-:W-:-:S02]  /*41e30*/  MOV R4, R43 ;  /* 0x0000002b00047202 */ /* 0x000fc40000000f00 */
[----:B------:R5:W-:Y:S02]  /*41e40*/  STL.64 [R1+0xde0], R40 ;  /* 0x000de02801007387 */ /* 0x000be40000100a00 */
[C---:B-----5:R-:W-:Y:S11]  /*41e50*/  HMMA.1688.F32.TF32 R40, R236.reuse, R12, R68 ;  /* 0x0000000cec28723c */ /* 0x060ff60000081044 */
[----:B------:R-:W-:Y:S11]  /*41e60*/  @!UPT UIADD3 URZ, URZ, URZ, URZ ;  /* 0x0000003f3f3ff290 */ /* 0x000ff6000fffe03f */
[----:B------:R-:W-:Y:S02]  /*41e70*/  @!UPT UIADD3 URZ, URZ, URZ, URZ ;  /* 0x0000003f3f3ff290 */ /* 0x000fe4000fffe03f */
[----:B------:R-:W-:Y:S01]  /*41e80*/  IMAD.MOV.U32 R3, RZ, RZ, R40 ;  /* 0x000000ffff037224 */ /* 0x000fe200078e0028 */
[----:B------:R-:W-:Y:S01]  /*41e90*/  MOV R216, R42 ;  /* 0x0000002a00d87202 */ /* 0x000fe20000000f00 */
[----:B------:R-:W-:Y:S02]  /*41ea0*/  IMAD.MOV.U32 R217, RZ, RZ, R41 ;  /* 0x000000ffffd97224 */ /* 0x000fe400078e0029 */
[----:B------:R-:W-:Y:S02]  /*41eb0*/  IMAD.MOV.U32 R37, RZ, RZ, R43 ;  /* 0x000000ffff257224 */ /* 0x000fe400078e002b */
[C---:B--2---:R-:W-:Y:S11]  /*41ec0*/  HMMA.1688.F32.TF32 R40, R236.reuse, R16, R72 ;  /* 0x00000010ec28723c */ /* 0x044ff60000081048 */
[----:B------:R-:W-:Y:S11]  /*41ed0*/  @!UPT UIADD3 URZ, URZ, URZ, URZ ;  /* 0x0000003f3f3ff290 */ /* 0x000ff6000fffe03f */
[----:B------:R-:W-:Y:S02]  /*41ee0*/  @!UPT UIADD3 URZ, URZ, URZ, URZ ;  /* 0x0000003f3f3ff290 */ /* 0x000fe4000fffe03f */
[----:B------:R-:W-:Y:S01]  /*41ef0*/  IMAD.MOV.U32 R36, RZ, RZ, R40 ;  /* 0x000000ffff247224 */ /* 0x000fe200078e0028 */
[----:B------:R-:W-:Y:S01]  /*41f00*/  MOV R33, R41 ;  /* 0x0000002900217202 */ /* 0x000fe20000000f00 */
[----:B------:R-:W-:Y:S02]  /*41f10*/  IMAD.MOV.U32 R32, RZ, RZ, R42 ;  /* 0x000000ffff207224 */ /* 0x000fe400078e002a */
[----:B------:R-:W-:Y:S02]  /*41f20*/  IMAD.MOV.U32 R29, RZ, RZ, R43 ;  /* 0x000000ffff1d7224 */ /* 0x000fe400078e002b */
[C---:B---3--:R-:W-:Y:S11]  /*41f30*/  HMMA.1688.F32.TF32 R40, R236.reuse, R20, R76 ;  /* 0x00000014ec28723c */ /* 0x048ff6000008104c */
[----:B------:R-:W-:Y:S11]  /*41f40*/  @!UPT UIADD3 URZ, URZ, URZ, URZ ;  /* 0x0000003f3f3ff290 */ /* 0x000ff6000fffe03f */
[----:B------:R-:W-:Y:S02]  /*41f50*/  @!UPT UIADD3 URZ, URZ, URZ, URZ ;  /* 0x0000003f3f3ff290 */ /* 0x000fe4000fffe03f */
[----:B------:R-:W-:Y:S01]  /*41f60*/  MOV R28, R40 ;  /* 0x00000028001c7202 */ /* 0x000fe20000000f00 */
[----:B------:R-:W-:Y:S01]  /*41f70*/  IMAD.MOV.U32 R25, RZ, RZ, R41 ;  /* 0x000000ffff197224 */ /* 0x000fe200078e0029 */
[----:B------:R-:W-:Y:S01]  /*41f80*/  MOV R5, R43 ;  /* 0x0000002b00057202 */ /* 0x000fe20000000f00 */
[----:B------:R-:W-:Y:S02]  /*41f90*/  IMAD.MOV.U32 R24, RZ, RZ, R42 ;  /* 0x000000ffff187224 */ /* 0x000fe400078e002a */
[----:B----4-:R-:W-:Y:S11]  /*41fa0*/  HMMA.1688.F32.TF32 R40, R236, R44, R84 ;  /* 0x0000002cec28723c */ /* 0x010ff60000081054 */
[----:B------:R-:W-:Y:S11]  /*41fb0*/  @!UPT UIADD3 URZ, URZ, URZ, URZ ;  /* 0x0000003f3f3ff290 */ /* 0x000ff6000fffe03f */
[----:B------:R-:W-:Y:S02]  /*41fc0*/  @!UPT UIADD3 URZ, URZ, URZ, URZ ;  /* 0x0000003f3f3ff290 */ /* 0x000fe4000fffe03f */
[----:B------:R-:W-:Y:S01]  /*41fd0*/  IMAD.MOV.U32 R21, RZ, RZ, R40 ;  /* 0x000000ffff157224 */ /* 0x000fe200078e0028 */
[----:B------:R-:W-:Y:S01]  /*41fe0*/  MOV R9, R42 ;  /* 0x0000002a00097202 */ /* 0x000fe20000000f00 */
[----:B------:R-:W-:Y:S02]  /*41ff0*/  IMAD.MOV.U32 R20, RZ, RZ, R41 ;  /* 0x000000ffff147224 */ /* 0x000fe400078e0029 */
[----:B------:R-:W-:Y:S02]  /*42000*/  IMAD.MOV.U32 R8, RZ, RZ, R43 ;  /* 0x000000ffff087224 */ /* 0x000fe400078e002b */
[C---:B-1----:R-:W-:Y:S11]  /*42010*/  HMMA.1688.F32.TF32 R40, R232.reuse, R26, R88 ;  /* 0x0000001ae828723c */ /* 0x042ff60000081058 */
[----:B------:R-:W-:Y:S11]  /*42020*/  @!UPT UIADD3 URZ, URZ, URZ, URZ ;  /* 0x0000003f3f3ff290 */ /* 0x000ff6000fffe03f */
[----:B------:R-:W-:Y:S02]  /*42030*/  @!UPT UIADD3 URZ, URZ, URZ, URZ ;  /* 0x0000003f3f3ff290 */ /* 0x000fe4000fffe03f */
[----:B------:R-:W-:Y:S01]  /*42040*/  IMAD.MOV.U32 R17, RZ, RZ, R40 ;  /* 0x000000ffff117224 */ /* 0x000fe200078e0028 */
[----:B------:R-:W-:Y:S01]  /*42050*/  MOV R16, R41 ;  /* 0x0000002900107202 */ /* 0x000fe20000000f00 */
[----:B------:R-:W-:Y:S02]  /*42060*/  IMAD.MOV.U32 R13, RZ, RZ, R42 ;  /* 0x000000ffff0d7224 */ /* 0x000fe400078e002a */
[----:B------:R-:W-:Y:S02]  /*42070*/  IMAD.MOV.U32 R12, RZ, RZ, R43 ;  /* 0x000000ffff0c7224 */ /* 0x000fe400078e002b */
[----:B------:R-:W-:Y:S01]  /*42080*/  HMMA.1688.F32.TF32 R40, R232, R6, R244 ;  /* 0x00000006e828723c */ /* 0x000fe200000810f4 */
[----:B------:R-:W-:Y:S01]  /*42090*/  MOV R88, R14 ;  /* 0x0000000e00587202 */ /* 0x000fe20000000f00 */
[----:B------:R-:W-:Y:S11]  /*420a0*/  IMAD.MOV.U32 R89, RZ, RZ, R15 ;  /* 0x000000ffff597224 */ /* 0x000ff600078e000f */
[----:B------:R-:W-:Y:S10]  /*420b0*/  @!UPT UIADD3 URZ, URZ, URZ, URZ ;  /* 0x0000003f3f3ff290 */ /* 0x000ff4000fffe03f */
[----:B------:R1:W-:Y:S04]  /*420c0*/  STL.64 [R1+0xe40], R40 ;  /* 0x000e402801007387 */ /* 0x0003e80000100a00 */
[----:B------:R-:W2:Y:S04]  /*420d0*/  LDL.LU R14, [R1+0x5114] ;  /* 0x00511400010e7983 */ /* 0x000ea80000300800 */
[----:B------:R-:W3:Y:S01]  /*420e0*/  LDL.LU R15, [R1+0x5110] ;  /* 0x00511000010f7983 */ /* 0x000ee20000300800 */
[----:B------:R-:W-:Y:S01]  /*420f0*/  IMAD.MOV.U32 R90, RZ, RZ, R35 ;  /* 0x000000ffff5a7224 */ /* 0x000fe200078e0023 */
[----:B------:R-:W-:Y:S01]  /*42100*/  MOV R91, R34 ;  /* 0x00000022005b7202 */ /* 0x000fe20000000f00 */
[----:B------:R-:W-:Y:S01]  /*42110*/  IMAD.MOV.U32 R92, RZ, RZ, R31 ;  /* 0x000000ffff5c7224 */ /* 0x000fe200078e001f */
[----:B------:R-:W4:Y:S01]  /*42120*/  LDL.LU R35, [R1+0x510c] ;  /* 0x00510c0001237983 */ /* 0x000f220000300800 */
[----:B------:R-:W-:Y:S01]  /*42130*/  IMAD.MOV.U32 R93, RZ, RZ, R30 ;  /* 0x000000ffff5d7224 */ /* 0x000fe200078e001e */
[----:B------:R-:W-:-:S02]  /*42140*/  MOV R94, R22 ;  /* 0x00000016005e7202 */ /* 0x000fc40000000f00 */
[----:B------:R-:W5:Y:S01]  /*42150*/  LDL.LU R34, [R1+0x5108] ;  /* 0x0051080001227983 */ /* 0x000f620000300800 */
[----:B------:R-:W-:-:S03]  /*42160*/  IMAD.MOV.U32 R95, RZ, RZ, R23 ;  /* 0x000000ffff5f7224 */ /* 0x000fc600078e0017 */
[----:B------:R-:W4:Y:S01]  /*42170*/  LDL.LU R31, [R1+0x5104] ;  /* 0x00510400011f7983 */ /* 0x000f220000300800 */
[----:B------:R-:W-:-:S03]  /*42180*/  IMAD.MOV.U32 R96, RZ, RZ, R18 ;  /* 0x000000ffff607224 */ /* 0x000fc600078e0012 */
[----:B------:R-:W4:Y:S01]  /*42190*/  LDL.LU R30, [R1+0x5100] ;  /* 0x00510000011e7983 */ /* 0x000f220000300800 */
[----:B------:R-:W-:-:S03]  /*421a0*/  MOV R97, R19 ;  /* 0x0000001300617202 */ /* 0x000fc60000000f00 */
[----:B------:R-:W4:Y:S01]  /*421b0*/  LDL.LU R22, [R1+0x50fc] ;  /* 0x0050fc0001167983 */ /* 0x000f220000300800 */
[----:B------:R-:W-:-:S03]  /*421c0*/  IMAD.MOV.U32 R98, RZ, RZ, R11 ;  /* 0x000000ffff627224 */ /* 0x000fc600078e000b */
[----:B------:R-:W5:Y:S01]  /*421d0*/  LDL.LU R23, [R1+0x50f8] ;  /* 0x0050f80001177983 */ /* 0x000f620000300800 */
[----:B------:R-:W-:-:S03]  /*421e0*/  IMAD.MOV.U32 R99, RZ, RZ, R10 ;  /* 0x000000ffff637224 */ /* 0x000fc600078e000a */
[----:B------:R-:W5:Y:S04]  /*421f0*/  LDL.LU R18, [R1+0x50f4] ;  /* 0x0050f40001127983 */ /* 0x000f680000300800 */
[----:B------:R-:W5:Y:S01]  /*42200*/  LDL.LU R19, [R1+0x50f0] ;  /* 0x0050f00001137983 */ /* 0x000f620000300800 */
[----:B------:R-:W-:-:S03]  /*42210*/  IMAD.MOV.U32 R186, RZ, RZ, R46 ;  /* 0x000000ffffba7224 */ /* 0x000fc600078e002e */
[----:B------:R-:W5:Y:S01]  /*42220*/  LDL.LU R11, [R1+0x50ec] ;  /* 0x0050ec00010b7983 */ /* 0x000f620000300800 */
[----:B------:R-:W-:-:S03]  /*42230*/  MOV R187, R47 ;  /* 0x0000002f00bb7202 */ /* 0x000fc60000000f00 */
[----:B------:R-:W5:Y:S01]  /*42240*/  LDL.LU R10, [R1+0x50e8] ;  /* 0x0050e800010a7983 */ /* 0x000f620000300800 */
[----:B--2---:R-:W-:Y:S01]  /*42250*/  IMAD.MOV.U32 R185, RZ, RZ, R14 ;  /* 0x000000ffffb97224 */ /* 0x004fe200078e000e */
[----:B---3--:R-:W-:Y:S02]  /*42260*/  MOV R184, R15 ;  /* 0x0000000f00b87202 */ /* 0x008fe40000000f00 */
[----:B------:R-:W2:Y:S04]  /*42270*/  LDL.LU R15, [R1+0x50e4] ;  /* 0x0050e400010f7983 */ /* 0x000ea80000300800 */
[----:B------:R-:W3:Y:S04]  /*42280*/  LDL.LU R14, [R1+0x50e0] ;  /* 0x0050e000010e7983 */ /* 0x000ee80000300800 */
[----:B------:R-:W2:Y:S04]  /*42290*/  LDL.LU R46, [R1+0x50dc] ;  /* 0x0050dc00012e7983 */ /* 0x000ea80000300800 */
[----:B------:R-:W3:Y:S01]  /*422a0*/  LDL.LU R47, [R1+0x50d8] ;  /* 0x0050d800012f7983 */ /* 0x000ee20000300800 */
[----:B----4-:R-:W-:Y:S01]  /*422b0*/  IMAD.MOV.U32 R135, RZ, RZ, R22 ;  /* 0x000000ffff877224 */ /* 0x010fe200078e0016 */
[----:B-----5:R-:W-:Y:S01]  /*422c0*/  MOV R134, R23 ;  /* 0x0000001700867202 */ /* 0x020fe20000000f00 */
[----:B------:R-:W-:-:S02]  /*422d0*/  IMAD.MOV.U32 R133, RZ, RZ, R18 ;  /* 0x000000ffff857224 */ /* 0x000fc400078e0012 */
[----:B------:R-:W-:Y:S02]  /*422e0*/  IMAD.MOV.U32 R132, RZ, RZ, R19 ;  /* 0x000000ffff847224 */ /* 0x000fe400078e0013 */
[----:B------:R-:W4:Y:S04]  /*422f0*/  LDL.LU R19, [R1+0x50d4] ;  /* 0x0050d40001137983 */ /* 0x000f280000300800 */
[----:B------:R-:W5:Y:S04]  /*42300*/  LDL.LU R18, [R1+0x50d0] ;  /* 0x0050d00001127983 */ /* 0x000f680000300800 */
[----:B------:R-:W4:Y:S04]  /*42310*/  LDL.LU R23, [R1+0x50cc] ;  /* 0x0050cc0001177983 */ /* 0x000f280000300800 */
[----:B------:R-:W5:Y:S04]  /*42320*/  LDL.LU R22, [R1+0x50c8] ;  /* 0x0050c80001167983 */ /* 0x000f680000300800 */
[----:B------:R-:W5:Y:S04]  /*42330*/  LDL.LU R108, [R1+0xb0] ;  /* 0x0000b000016c7983 */ /* 0x000f680000300800 */
[----:B------:R-:W5:Y:S01]  /*42340*/  LDL.LU R109, [R1+0xb4] ;  /* 0x0000b400016d7983 */ /* 0x000f620000300800 */
[----:B--2---:R-:W-:Y:S01]  /*42350*/  MOV R111, R46 ;  /* 0x0000002e006f7202 */ /* 0x004fe20000000f00 */
[----:B---3--:R-:W-:-:S02]  /*42360*/  IMAD.MOV.U32 R110, RZ, RZ, R47 ;  /* 0x000000ffff6e7224 */ /* 0x008fc400078e002f */
[----:B------:R-:W2:Y:S04]  /*42370*/  LDL.LU R47, [R1+0x50c4] ;  /* 0x0050c400012f7983 */ /* 0x000ea80000300800 */
[----:B------:R-:W3:Y:S04]  /*42380*/  LDL.LU R46, [R1+0x50c0] ;  /* 0x0050c000012e7983 */ /* 0x000ee80000300800 */
[----:B------:R-:W3:Y:S04]  /*42390*/  LDL.LU R100, [R1+0xe0] ;  /* 0x0000e00001647983 */ /* 0x000ee80000300800 */
[----:B------:R-:W3:Y:S04]  /*423a0*/  LDL.LU R101, [R1+0xe4] ;  /* 0x0000e40001657983 */ /* 0x000ee80000300800 */
[----:B------:R-:W3:Y:S04]  /*423b0*/  LDL.LU R102, [R1+0xe8] ;  /* 0x0000e80001667983 */ /* 0x000ee80000300800 */
[----:B------:R-:W3:Y:S04]  /*423c0*/  LDL.LU R103, [R1+0xec] ;  /* 0x0000ec0001677983 */ /* 0x000ee80000300800 */
[----:B------:R-:W3:Y:S04]  /*423d0*/  LDL.LU R172, [R1+0xd0] ;  /* 0x0000d00001ac7983 */ /* 0x000ee80000300800 */
[----:B------:R-:W3:Y:S01]  /*423e0*/  LDL.LU R173, [R1+0xd4] ;  /* 0x0000d40001ad7983 */ /* 0x000ee20000300800 */
[----:B----4-:R-:W-:Y:S01]  /*423f0*/  IMAD.MOV.U32 R201, RZ, RZ, R23 ;  /* 0x000000ffffc97224 */ /* 0x010fe200078e0017 */
[----:B-----5:R-:W-:Y:S01]  /*42400*/  MOV R200, R22 ;  /* 0x0000001600c87202 */ /* 0x020fe20000000f00 */
[----:B------:R-:W-:Y:S01]  /*42410*/  IMAD.MOV.U32 R202, RZ, RZ, R18 ;  /* 0x000000ffffca7224 */ /* 0x000fe200078e0012 */
[----:B------:R-:W-:Y:S01]  /*42420*/  MOV R203, R19 ;  /* 0x0000001300cb7202 */ /* 0x000fe20000000f00 */
[----:B------:R-:W-:Y:S01]  /*42430*/  IMAD.MOV.U32 R208, RZ, RZ, R14 ;  /* 0x000000ffffd07224 */ /* 0x000fe200078e000e */
[----:B------:R-:W-:Y:S01]  /*42440*/  MOV R210, R10 ;  /* 0x0000000a00d27202 */ /* 0x000fe20000000f00 */
[----:B------:R-:W-:-:S02]  /*42450*/  IMAD.MOV.U32 R209, RZ, RZ, R15 ;  /* 0x000000ffffd17224 */ /* 0x000fc400078e000f */
[----:B------:R-:W-:Y:S01]  /*42460*/  IMAD.MOV.U32 R211, RZ, RZ, R11 ;  /* 0x000000ffffd37224 */ /* 0x000fe200078e000b */
[----:B------:R-:W-:Y:S01]  /*42470*/  MOV R121, R31 ;  /* 0x0000001f00797202 */ /* 0x000fe20000000f00 */
[----:B------:R-:W-:Y:S02]  /*42480*/  IMAD.MOV.U32 R120, RZ, RZ, R30 ;  /* 0x000000ffff787224 */ /* 0x000fe400078e001e */
[----:B------:R-:W-:Y:S01]  /*42490*/  IMAD.MOV.U32 R122, RZ, RZ, R34 ;  /* 0x000000ffff7a7224 */ /* 0x000fe200078e0022 */
[----:B------:R-:W-:Y:S01]  /*424a0*/  MOV R204, R38 ;  /* 0x0000002600cc7202 */ /* 0x000fe20000000f00 */
[----:B------:R-:W-:Y:S02]  /*424b0*/  IMAD.MOV.U32 R123, RZ, RZ, R35 ;  /* 0x000000ffff7b7224 */ /* 0x000fe400078e0023 */
        /* <DEDUP_REMOVED lines=9> */
[----:B-1----:R-:W-:Y:S07]  /*42550*/  HMMA.1688.F32.TF32 R40, R232, R218, R248 ;  /* 0x000000dae828723c */ /* 0x002fee00000810f8 */
[----:B------:R-:W-:Y:S01]  /*42560*/  IMAD.MOV.U32 R248, RZ, RZ, R58 ;  /* 0x000000fffff87224 */ /* 0x000fe200078e003a */
[----:B------:R-:W-:Y:S01]  /*42570*/  MOV R249, R62 ;  /* 0x0000003e00f97202 */ /* 0x000fe20000000f00 */
[----:B------:R-:W-:-:S02]  /*42580*/  IMAD.MOV.U32 R250, RZ, RZ, R63 ;  /* 0x000000fffffa7224 */ /* 0x000fc400078e003f */
[----:B------:R-:W-:Y:S02]  /*42590*/  IMAD.MOV.U32 R251, RZ, RZ, R59 ;  /* 0x000000fffffb7224 */ /* 0x000fe400078e003b */
[----:B--2---:R-:W-:Y:S02]  /*425a0*/  IMAD.MOV.U32 R175, RZ, RZ, R47 ;  /* 0x000000ffffaf7224 */ /* 0x004fe400078e002f */
[----:B---3--:R-:W-:Y:S02]  /*425b0*/  IMAD.MOV.U32 R174, RZ, RZ, R46 ;  /* 0x000000ffffae7224 */ /* 0x008fe400078e002e */
[----:B------:R-:W2:Y:S04]  /*425c0*/  LDL.LU R46, [R1+0x50bc] ;  /* 0x0050bc00012e7983 */ /* 0x000ea80000300800 */
[----:B------:R-:W2:Y:S04]  /*425d0*/  LDL.LU R47, [R1+0x50b8] ;  /* 0x0050b800012f7983 */ /* 0x000ea80000300800 */
[----:B------:R-:W3:Y:S04]  /*425e0*/  LDL.LU R22, [R1+0x50b4] ;  /* 0x0050b40001167983 */ /* 0x000ee80000300800 */
[----:B------:R-:W3:Y:S04]  /*425f0*/  LDL.LU R23, [R1+0x50b0] ;  /* 0x0050b00001177983 */ /* 0x000ee80000300800 */
[----:B------:R-:W4:Y:S04]  /*42600*/  LDL.LU R18, [R1+0x50ac] ;  /* 0x0050ac0001127983 */ /* 0x000f280000300800 */
[----:B------:R-:W4:Y:S04]  /*42610*/  LDL.LU R19, [R1+0x50a8] ;  /* 0x0050a80001137983 */ /* 0x000f280000300800 */
[----:B------:R-:W5:Y:S04]  /*42620*/  LDL.LU R14, [R1+0x50a4] ;  /* 0x0050a400010e7983 */ /* 0x000f680000300800 */
[----:B------:R-:W5:Y:S04]  /*42630*/  LDL.LU R15, [R1+0x50a0] ;  /* 0x0050a000010f7983 */ /* 0x000f680000300800 */
[----:B------:R-:W2:Y:S04]  /*42640*/  LDL.LU R10, [R1+0x509c] ;  /* 0x00509c00010a7983 */ /* 0x000ea80000300800 */
        /* <DEDUP_REMOVED lines=13> */
[----:B------:R-:W3:Y:S04]  /*42720*/  LDL.LU R58, [R1+0x5064] ;  /* 0x00506400013a7983 */ /* 0x000ee80000300800 */
[----:B------:R-:W3:Y:S04]  /*42730*/  LDL.LU R62, [R1+0x5060] ;  /* 0x00506000013e7983 */ /* 0x000ee80000300800 */
[----:B------:R-:W3:Y:S04]  /*42740*/  LDL.LU R63, [R1+0x505c] ;  /* 0x00505c00013f7983 */ /* 0x000ee80000300800 */
[----:B------:R-:W3:Y:S01]  /*42750*/  LDL.LU R59, [R1+0x5058] ;  /* 0x00505800013b7983 */ /* 0x000ee20000300800 */
[----:B------:R-:W-:Y:S01]  /*42760*/  IMAD.MOV.U32 R49, RZ, RZ, R40 ;  /* 0x000000ffff317224 */ /* 0x000fe200078e0028 */
[----:B------:R-:W-:Y:S01]  /*42770*/  MOV R48, R41 ;  /* 0x0000002900307202 */ /* 0x000fe20000000f00 */
[----:B------:R-:W-:Y:S01]  /*42780*/  IMAD.MOV.U32 R45, RZ, RZ, R42 ;  /* 0x000000ffff2d7224 */ /* 0x000fe200078e002a */
[----:B------:R-:W-:Y:S01]  /*42790*/  LDS R40, [R161+0x4080] ;  /* 0x00408000a1287984 */ /* 0x000fe20000000800 */
[----:B------:R-:W-:-:S03]  /*427a0*/  IMAD.MOV.U32 R44, RZ, RZ, R43 ;  /* 0x000000ffff2c7224 */ /* 0x000fc600078e002b */
[----:B------:R-:W-:Y:S04]  /*427b0*/  LDS R42, [R161+0x6080] ;  /* 0x00608000a12a7984 */ /* 0x000fe80000000800 */
[----:B------:R-:W-:Y:S04]  /*427c0*/  LDS R41, [R189+0x4080] ;  /* 0x00408000bd297984 */ /* 0x000fe80000000800 */
[----:B------:R-:W1:Y:S01]  /*427d0*/  LDS R43, [R189+0x6080] ;  /* 0x00608000bd2b7984 */ /* 0x000e620000000800 */
[C---:B--2---:R-:W-:Y:S11]  /*427e0*/  HMMA.1688.F32.TF32 R68, R232.reuse, R66, R100 ;  /* 0x00000042e844723c */ /* 0x044ff60000081064 */
[----:B------:R-:W-:Y:S11]  /*427f0*/  @!UPT UIADD3 URZ, URZ, URZ, URZ ;  /* 0x0000003f3f3ff290 */ /* 0x000ff6000fffe03f */
[----:B------:R-:W-:Y:S02]  /*42800*/  @!UPT UIADD3 URZ, URZ, URZ, URZ ;  /* 0x0000003f3f3ff290 */ /* 0x000fe4000fffe03f */
[----:B------:R-:W-:Y:S01]  /*42810*/  MOV R57, R68 ;  /* 0x0000004400397202 */ /* 0x000fe20000000f00 */
[----:B------:R-:W-:Y:S01]  /*42820*/  IMAD.MOV.U32 R56, RZ, RZ, R69 ;  /* 0x000000ffff387224 */ /* 0x000fe200078e0045 */
[----:B------:R-:W-:Y:S01]  /*42830*/  MOV R52, R71 ;  /* 0x0000004700347202 */ /* 0x000fe20000000f00 */
[----:B------:R-:W-:Y:S02]  /*42840*/  IMAD.MOV.U32 R53, RZ, RZ, R70 ;  /* 0x000000ffff357224 */ /* 0x000fe400078e0046 */
[C---:B---3--:R-:W-:Y:S08]  /*42850*/  HMMA.1688.F32.TF32 R68, R232.reuse, R62, R172 ;  /* 0x0000003ee844723c */ /* 0x048ff000000810ac */
[C---:B------:R-:W-:Y:S08]  /*42860*/  HMMA.1688.F32.TF32 R72, R232.reuse, R58, R200 ;  /* 0x0000003ae848723c */ /* 0x040ff000000810c8 */
[----:B------:R-:W-:Y:S07]  /*42870*/  HMMA.1688.F32.TF32 R76, R232, R50, R208 ;  /* 0x00000032e84c723c */ /* 0x000fee00000810d0 */
[----:B------:R2:W-:Y:S01]  /*42880*/  STL.64 [R1+0xf40], R68 ;  /* 0x000f404401007387 */ /* 0x0005e20000100a00 */
[----:B------:R-:W-:-:S02]  /*42890*/  IMAD.MOV.U32 R65, RZ, RZ, R70 ;  /* 0x000000ffff417224 */ /* 0x000fc400078e0046 */
[----:B------:R-:W-:Y:S02]  /*428a0*/  IMAD.MOV.U32 R64, RZ, RZ, R71 ;  /* 0x000000ffff407224 */ /* 0x000fe400078e0047 */
[C---:B--2---:R-:W-:Y:S03]  /*428b0*/  HMMA.1688.F32.TF32 R68, R232.reuse, R54, R108 ;  /* 0x00000036e844723c */ /* 0x044fe6000008106c */
[----:B------:R-:W-:Y:S04]  /*428c0*/  STL.64 [R1+0xf30], R72 ;  /* 0x000f304801007387 */ /* 0x000fe80000100a00 */
[----:B------:R2:W-:Y:S02]  /*428d0*/  STL.64 [R1+0xf38], R74 ;  /* 0x000f384a01007387 */ /* 0x0005e40000100a00 */
[C---:B--2---:R-:W-:Y:S11]  /*428e0*/  HMMA.1688.F32.TF32 R72, R232.reuse, R38, R132 ;  /* 0x00000026e848723c */ /* 0x044ff60000081084 */
[----:B------:R-:W-:Y:S03]  /*428f0*/  @!UPT UIADD3 URZ, URZ, URZ, URZ ;  /* 0x0000003f3f3ff290 */ /* 0x000fe6000fffe03f */
[----:B------:R-:W-:Y:S04]  /*42900*/  STL.64 [R1+0xf20], R68 ;  /* 0x000f204401007387 */ /* 0x000fe80000100a00 */
[----:B------:R-:W-:Y:S04]  /*42910*/  STL.64 [R1+0xf28], R70 ;  /* 0x000f284601007387 */ /* 0x000fe80000100a00 */
[----:B------:R-:W-:Y:S04]  /*42920*/  STL.64 [R1+0xf10], R76 ;  /* 0x000f104c01007387 */ /* 0x000fe80000100a00 */
[----:B------:R2:W-:Y:S01]  /*42930*/  STL.64 [R1+0xf18], R78 ;  /* 0x000f184e01007387 */ /* 0x0005e20000100a00 */
[C---:B------:R-:W-:Y:S03]  /*42940*/  HMMA.1688.F32.TF32 R84, R232.reuse, R10, R204 ;  /* 0x0000000ae854723c */ /* 0x040fe600000810cc */
[----:B------:R-:W-:Y:S04]  /*42950*/  LDS R68, [R161+0x4100] ;  /* 0x00410000a1447984 */ /* 0x000fe80000000800 */
[----:B------:R-:W-:Y:S01]  /*42960*/  LDS R70, [R161+0x6100] ;  /* 0x00610000a1467984 */ /* 0x000fe20000000800 */
[C---:B--2---:R-:W-:Y:S03]  /*42970*/  HMMA.1688.F32.TF32 R76, R232.reuse, R34, R120 ;  /* 0x00000022e84c723c */ /* 0x044fe60000081078 */
[----:B------:R-:W-:Y:S04]  /*42980*/  STL.64 [R1+0xf00], R72 ;  /* 0x000f004801007387 */ /* 0x000fe80000100a00 */
[----:B------:R2:W-:Y:S04]  /*42990*/  STL.64 [R1+0xf08], R74 ;  /* 0x000f084a01007387 */ /* 0x0005e80000100a00 */
[----:B------:R-:W-:Y:S04]  /*429a0*/  LDS R69, [R189+0x4100] ;  /* 0x00410000bd457984 */ /* 0x000fe80000000800 */
[----:B------:R-:W3:Y:S01]  /*429b0*/  LDS R71, [R189+0x6100] ;  /* 0x00610000bd477984 */ /* 0x000ee20000000800 */
[C---:B--2---:R-:W-:Y:S07]  /*429c0*/  HMMA.1688.F32.TF32 R72, R232.reuse, R30, R184 ;  /* 0x0000001ee848723c */ /* 0x044fee00000810b8 */
[----:B------:R-:W-:Y:S04]  /*429d0*/  STL.64 [R1+0x1540], R76 ;  /* 0x0015404c01007387 */ /* 0x000fe80000100a00 */
[----:B------:R5:W-:Y:S02]  /*429e0*/  STL.64 [R1+0x1548], R78 ;  /* 0x0015484e01007387 */ /* 0x000be40000100a00 */
[C---:B-----5:R-:W-:Y:S10]  /*429f0*/  HMMA.1688.F32.TF32 R76, R232.reuse, R14, R96 ;  /* 0x0000000ee84c723c */ /* 0x060ff40000081060 */
[----:B------:R-:W-:Y:S04]  /*42a00*/  STL.64 [R1+0x1530], R72 ;  /* 0x0015304801007387 */ /* 0x000fe80000100a00 */
[----:B------:R4:W-:Y:S04]  /*42a10*/  STL.64 [R1+0x1538], R74 ;  /* 0x0015384a01007387 */ /* 0x0009e80000100a00 */
[----:B------:R-:W-:Y:S04]  /*42a20*/  STL.64 [R1+0x1520], R84 ;  /* 0x0015205401007387 */ /* 0x000fe80000100a00 */
[----:B------:R2:W-:Y:S01]  /*42a30*/  STL.64 [R1+0x1528], R86 ;  /* 0x0015285601007387 */ /* 0x0005e20000100a00 */
[C---:B----4-:R-:W-:Y:S03]  /*42a40*/  HMMA.1688.F32.TF32 R72, R232.reuse, R18, R92 ;  /* 0x00000012e848723c */ /* 0x050fe6000008105c */
[----:B------:R-:W-:Y:S05]  /*42a50*/  STL.64 [R1+0x1510], R76 ;  /* 0x0015104c01007387 */ /* 0x000fea0000100a00 */
[C---:B--2---:R-:W-:Y:S01]  /*42a60*/  HMMA.1688.F32.TF32 R84, R232.reuse, R22, R88 ;  /* 0x00000016e854723c */ /* 0x044fe20000081058 */
[----:B------:R2:W-:Y:S07]  /*42a70*/  STL.64 [R1+0x1518], R78 ;  /* 0x0015184e01007387 */ /* 0x0005ee0000100a00 */
[----:B--2---:R-:W-:Y:S07]  /*42a80*/  HMMA.1688.F32.TF32 R76, R232, R46, R244 ;  /* 0x0000002ee84c723c */ /* 0x004fee00000810f4 */
[----:B------:R-:W-:Y:S04]  /*42a90*/  STL.64 [R1+0x1500], R72 ;  /* 0x0015004801007387 */ /* 0x000fe80000100a00 */
[----:B------:R-:W-:Y:S04]  /*42aa0*/  STL.64 [R1+0x1508], R74 ;  /* 0x0015084a01007387 */ /* 0x000fe80000100a00 */
[----:B------:R2:W-:Y:S04]  /*42ab0*/  STL.64 [R1+0x14f0], R84 ;  /* 0x0014f05401007387 */ /* 0x0005e80000100a00 */
[----:B------:R-:W-:Y:S04]  /*42ac0*/  STL.64 [R1+0x14f8], R86 ;  /* 0x0014f85601007387 */ /* 0x000fe80000100a00 */
[----:B------:R-:W-:Y:S04]  /*42ad0*/  LDS R72, [R161+0x4180] ;  /* 0x00418000a1487984 */ /* 0x000fe80000000800 */
[----:B------:R-:W-:Y:S04]  /*42ae0*/  LDS R74, [R161+0x6180] ;  /* 0x00618000a14a7984 */ /* 0x000fe80000000800 */
[----:B------:R-:W-:Y:S04]  /*42af0*/  STL.64 [R1+0xef0], R76 ;  /* 0x000ef04c01007387 */ /* 0x000fe80000100a00 */
[----:B------:R1:W-:Y:S04]  /*42b00*/  STL.64 [R1+0xef8], R78 ;  /* 0x000ef84e01007387 */ /* 0x0003e80000100a00 */
[----:B--2---:R-:W2:Y:S04]  /*42b10*/  LDL.LU R84, [R1+0x10] ;  /* 0x0000100001547983 */ /* 0x004ea80000300800 */
[----:B------:R-:W-:Y:S01]  /*42b20*/  LDS R73, [R189+0x4180] ;  /* 0x00418000bd497984 */ /* 0x000fe20000000800 */
[C---:B-1----:R-:W-:Y:S03]  /*42b30*/  HMMA.1688.F32.TF32 R76, R40.reuse, R26, R248 ;  /* 0x0000001a284c723c */ /* 0x042fe600000810f8 */
[----:B------:R-:W1:Y:S11]  /*42b40*/  LDS R75, [R189+0x6180] ;  /* 0x00618000bd4b7984 */ /* 0x000e760000000800 */
[----:B------:R-:W-:Y:S09]  /*42b50*/  @!UPT UIADD3 URZ, URZ, URZ, URZ ;  /* 0x0000003f3f3ff290 */ /* 0x000ff2000fffe03f */
[----:B------:R4:W-:Y:S04]  /*42b60*/  STL.64 [R1+0x14e0], R76 ;  /* 0x0014e04c01007387 */ /* 0x0009e80000100a00 */
[----:B------:R5:W-:Y:S04]  /*42b70*/  STL.64 [R1+0x14e8], R78 ;  /* 0x0014e84e01007387 */ /* 0x000be80000100a00 */
        /* <DEDUP_REMOVED lines=99> */
[----:B----4-:R-:W4:Y:S04]  /*431b0*/  LDL.LU R76, [R1] ;  /* 0x00000000014c7983 */ /* 0x010f280000300800 */
[----:B------:R-:W4:Y:S04]  /*431c0*/  LDL.LU R77, [R1+0x4] ;  /* 0x00000400014d7983 */ /* 0x000f280000300800 */
[----:B-----5:R-:W4:Y:S04]  /*431d0*/  LDL.LU R78, [R1+0x8] ;  /* 0x00000800014e7983 */ /* 0x020f280000300800 */
[----:B------:R-:W4:Y:S01]  /*431e0*/  LDL.LU R79, [R1+0xc] ;  /* 0x00000c00014f7983 */ /* 0x000f220000300800 */
[C---:B--2---:R-:W-:Y:S08]  /*431f0*/  HMMA.1688.F32.TF32 R172, R40.reuse, R34, R172 ;  /* 0x0000002228ac723c */ /* 0x044ff000000810ac */
[C---:B---3--:R-:W-:Y:S08]  /*43200*/  HMMA.1688.F32.TF32 R100, R40.reuse, R38, R100 ;  /* 0x000000262864723c */ /* 0x048ff00000081064 */
[C---:B------:R-:W-:Y:S08]  /*43210*/  HMMA.1688.F32.TF32 R124, R40.reuse, R54, R124 ;  /* 0x00000036287c723c */ /* 0x040ff0000008107c */
[C---:B------:R-:W-:Y:S08]  /*43220*/  HMMA.1688.F32.TF32 R128, R40.reuse, R58, R128 ;  /* 0x0000003a2880723c */ /* 0x040ff00000081080 */
[C---:B------:R-:W-:Y:S08]  /*43230*/  HMMA.1688.F32.TF32 R112, R40.reuse, R62, R112 ;  /* 0x0000003e2870723c */ /* 0x040ff00000081070 */
[C---:B------:R-:W-:Y:S08]  /*43240*/  HMMA.1688.F32.TF32 R224, R40.reuse, R218, R224 ;  /* 0x000000da28e0723c */ /* 0x040ff000000810e0 */
[C---:B------:R-:W-:Y:S08]  /*43250*/  HMMA.1688.F32.TF32 R228, R40.reuse, R6, R228 ;  /* 0x0000000628e4723c */ /* 0x040ff000000810e4 */
[C---:B------:R-:W-:Y:S11]  /*43260*/  HMMA.1688.F32.TF32 R116, R40.reuse, R66, R116 ;  /* 0x000000422874723c */ /* 0x040ff60000081074 */
[----:B------:R-:W-:Y:S04]  /*43270*/  @!UPT UIADD3 URZ, URZ, URZ, URZ ;  /* 0x0000003f3f3ff290 */ /* 0x000fe8000fffe03f */
[----:B------:R-:W-:Y:S04]  /*43280*/  STL.64 [R1+0x14d0], R228 ;  /* 0x0014d0e401007387 */ /* 0x000fe80000100a00 */
[----:B------:R2:W-:Y:S01]  /*43290*/  STL.64 [R1+0x14d8], R230 ;  /* 0x0014d8e601007387 */ /* 0x0005e20000100a00 */
[C---:B------:R-:W-:Y:S03]  /*432a0*/  HMMA.1688.F32.TF32 R104, R40.reuse, R50, R104 ;  /* 0x000000322868723c */ /* 0x040fe60000081068 */
[----:B--2---:R-:W2:Y:S04]  /*432b0*/  LDL.LU.64 R230, [R1+0x5050] ;  /* 0x0050500001e67983 */ /* 0x004ea80000300a00 */
[----:B------:R-:W2:Y:S04]  /*432c0*/  LDL.LU.64 R228, [R1+0x5048] ;  /* 0x0050480001e47983 */ /* 0x000ea80000300a00 */
[----:B------:R-:W-:Y:S04]  /*432d0*/  STL.64 [R1+0x14c0], R224 ;  /* 0x0014c0e001007387 */ /* 0x000fe80000100a00 */
[----:B------:R3:W-:Y:S04]  /*432e0*/  STL.64 [R1+0x14c8], R226 ;  /* 0x0014c8e201007387 */ /* 0x0007e80000100a00 */
[----:B---3--:R-:W3:Y:S04]  /*432f0*/  LDL.LU.64 R226, [R1+0x5040] ;  /* 0x0050400001e27983 */ /* 0x008ee80000300a00 */
[----:B------:R-:W3:Y:S04]  /*43300*/  LDL.LU.64 R224, [R1+0x5038] ;  /* 0x0050380001e07983 */ /* 0x000ee80000300a00 */
[----:B------:R-:W-:Y:S04]  /*43310*/  STL.64 [R1+0x14b0], R116 ;  /* 0x0014b07401007387 */ /* 0x000fe80000100a00 */
[----:B------:R5:W-:Y:S04]  /*43320*/  STL.64 [R1+0x14b8], R118 ;  /* 0x0014b87601007387 */ /* 0x000be80000100a00 */
[----:B-----5:R-:W5:Y:S04]  /*43330*/  LDL.LU.64 R118, [R1+0x5030] ;  /* 0x0050300001767983 */ /* 0x020f680000300a00 */
[----:B------:R-:W5:Y:S04]  /*43340*/  LDL.LU.64 R116, [R1+0x5028] ;  /* 0x0050280001747983 */ /* 0x000f680000300a00 */
[----:B------:R-:W-:Y:S04]  /*43350*/  STL.64 [R1+0x14a0], R112 ;  /* 0x0014a07001007387 */ /* 0x000fe80000100a00 */
[----:B------:R1:W-:Y:S04]  /*43360*/  STL.64 [R1+0x14a8], R114 ;  /* 0x0014a87201007387 */ /* 0x0003e80000100a00 */
[----:B-1----:R-:W2:Y:S04]  /*43370*/  LDL.LU.64 R114, [R1+0x5020] ;  /* 0x0050200001727983 */ /* 0x002ea80000300a00 */
[----:B------:R-:W2:Y:S04]  /*43380*/  LDL.LU.64 R112, [R1+0x5018] ;  /* 0x0050180001707983 */ /* 0x000ea80000300a00 */
        /* <DEDUP_REMOVED lines=19> */
[----:B------:R-:W3:Y:S01]  /*434c0*/  LDL.LU.64 R172, [R1+0x4fc8] ;  /* 0x004fc80001ac7983 */ /* 0x000ee20000300a00 */
[C---:B------:R-:W-:Y:S08]  /*434d0*/  HMMA.1688.F32.TF32 R200, R40.reuse, R30, R200 ;  /* 0x0000001e28c8723c */ /* 0x040ff000000810c8 */
[C---:B------:R-:W-:Y:S08]  /*434e0*/  HMMA.1688.F32.TF32 R108, R40.reuse, R10, R108 ;  /* 0x0000000a286c723c */ /* 0x040ff0000008106c */
[C---:B------:R-:W-:Y:S08]  /*434f0*/  HMMA.1688.F32.TF32 R208, R40.reuse, R14, R208 ;  /* 0x0000000e28d0723c */ /* 0x040ff000000810d0 */
[C---:B------:R-:W-:Y:S01]  /*43500*/  HMMA.1688.F32.TF32 R132, R40.reuse, R18, R132 ;  /* 0x000000122884723c */ /* 0x040fe20000081084 */
[----:B------:R-:W-:Y:S07]  /*43510*/  STL.64 [R1+0x1440], R200 ;  /* 0x001440c801007387 */ /* 0x000fee0000100a00 */
[C---:B------:R-:W-:Y:S01]  /*43520*/  HMMA.1688.F32.TF32 R120, R40.reuse, R22, R120 ;  /* 0x000000162878723c */ /* 0x040fe20000081078 */
[----:B------:R1:W-:Y:S07]  /*43530*/  STL.64 [R1+0x1448], R202 ;  /* 0x001448ca01007387 */ /* 0x0003ee0000100a00 */
[----:B------:R-:W-:Y:S01]  /*43540*/  HMMA.1688.F32.TF32 R40, R40, R46, R184 ;  /* 0x0000002e2828723c */ /* 0x000fe200000810b8 */
[----:B-1----:R-:W4:Y:S04]  /*43550*/  LDL.LU.64 R202, [R1+0x4fc0] ;  /* 0x004fc00001ca7983 */ /* 0x002f280000300a00 */
[----:B------:R-:W4:Y:S04]  /*43560*/  LDL.LU.64 R200, [R1+0x4fb8] ;  /* 0x004fb80001c87983 */ /* 0x000f280000300a00 */
[----:B------:R-:W-:Y:S04]  /*43570*/  STL.64 [R1+0x1430], R108 ;  /* 0x0014306c01007387 */ /* 0x000fe80000100a00 */
[----:B------:R1:W-:Y:S04]  /*43580*/  STL.64 [R1+0x1438], R110 ;  /* 0x0014386e01007387 */ /* 0x0003e80000100a00 */
[----:B-1----:R-:W4:Y:S04]  /*43590*/  LDL.LU.64 R110, [R1+0x4fb0] ;  /* 0x004fb000016e7983 */ /* 0x002f280000300a00 */
[----:B------:R-:W4:Y:S04]  /*435a0*/  LDL.LU.64 R108, [R1+0x4fa8] ;  /* 0x004fa800016c7983 */ /* 0x000f280000300a00 */
[----:B------:R-:W-:Y:S04]  /*435b0*/  STL.64 [R1+0x1420], R208 ;  /* 0x001420d001007387 */ /* 0x000fe80000100a00 */
[----:B------:R1:W-:Y:S04]  /*435c0*/  STL.64 [R1+0x1428], R210 ;  /* 0x001428d201007387 */ /* 0x0003e80000100a00 */
[----:B-1----:R-:W4:Y:S04]  /*435d0*/  LDL.LU.64 R210, [R1+0x4fa0] ;  /* 0x004fa00001d27983 */ /* 0x002f280000300a00 */
[----:B------:R-:W4:Y:S04]  /*435e0*/  LDL.LU.64 R208, [R1+0x4f98] ;  /* 0x004f980001d07983 */ /* 0x000f280000300a00 */
[----:B------:R-:W-:Y:S04]  /*435f0*/  STL.64 [R1+0x1410], R132 ;  /* 0x0014108401007387 */ /* 0x000fe80000100a00 */
[----:B------:R1:W-:Y:S01]  /*43600*/  STL.64 [R1+0x1418], R134 ;  /* 0x0014188601007387 */ /* 0x0003e20000100a00 */
[C---:B------:R-:W-:Y:S03]  /*43610*/  HMMA.1688.F32.TF32 R204, R68.reuse, R26, R204 ;  /* 0x0000001a44cc723c */ /* 0x040fe600000810cc */
[----:B-1----:R-:W4:Y:S04]  /*43620*/  LDL.LU.64 R134, [R1+0x4f90] ;  /* 0x004f900001867983 */ /* 0x002f280000300a00 */
[----:B------:R-:W4:Y:S04]  /*43630*/  LDL.LU.64 R132, [R1+0x4f88] ;  /* 0x004f880001847983 */ /* 0x000f280000300a00 */
[----:B------:R-:W-:Y:S04]  /*43640*/  STL.64 [R1+0x1400], R120 ;  /* 0x0014007801007387 */ /* 0x000fe80000100a00 */
[----:B------:R1:W-:Y:S01]  /*43650*/  STL.64 [R1+0x1408], R122 ;  /* 0x0014087a01007387 */ /* 0x0003e20000100a00 */
[C---:B------:R-:W-:Y:S03]  /*43660*/  HMMA.1688.F32.TF32 R240, R68.reuse, R6, R240 ;  /* 0x0000000644f0723c */ /* 0x040fe600000810f0 */
[----:B-1----:R-:W4:Y:S04]  /*43670*/  LDL.LU.64 R122, [R1+0x4f80] ;  /* 0x004f8000017a7983 */ /* 0x002f280000300a00 */
[----:B------:R-:W4:Y:S04]  /*43680*/  LDL.LU.64 R120, [R1+0x4f78] ;  /* 0x004f780001787983 */ /* 0x000f280000300a00 */
[----:B------:R-:W4:Y:S04]  /*43690*/  LDL.LU.64 R186, [R1+0x4f70] ;  /* 0x004f700001ba7983 */ /* 0x000f280000300a00 */
[----:B------:R-:W4:Y:S04]  /*436a0*/  LDL.LU.64 R184, [R1+0x4f68] ;  /* 0x004f680001b87983 */ /* 0x000f280000300a00 */
[----:B------:R1:W-:Y:S04]  /*436b0*/  STL.64 [R1+0xee0], R40 ;  /* 0x000ee02801007387 */ /* 0x0003e80000100a00 */
[----:B------:R5:W-:Y:S04]  /*436c0*/  STL.64 [R1+0xee8], R42 ;  /* 0x000ee82a01007387 */ /* 0x000be80000100a00 */
[----:B-1----:R-:W4:Y:S04]  /*436d0*/  LDL.LU R40, [R1+0x1a0] ;  /* 0x0001a00001287983 */ /* 0x002f280000300800 */
[----:B------:R-:W4:Y:S04]  /*436e0*/  LDL.LU R41, [R1+0x1a4] ;  /* 0x0001a40001297983 */ /* 0x000f280000300800 */
[----:B-----5:R-:W4:Y:S04]  /*436f0*/  LDL.LU R42, [R1+0x1a8] ;  /* 0x0001a800012a7983 */ /* 0x020f280000300800 */
[----:B------:R-:W4:Y:S01]  /*43700*/  LDL.LU R43, [R1+0x1ac] ;  /* 0x0001ac00012b7983 */ /* 0x000f220000300800 */
[C---:B------:R-:W-:Y:S08]  /*43710*/  HMMA.1688.F32.TF32 R96, R68.reuse, R218, R96 ;  /* 0x000000da4460723c */ /* 0x040ff00000081060 */
[C---:B------:R-:W-:Y:S01]  /*43720*/  HMMA.1688.F32.TF32 R92, R68.reuse, R66, R92 ;  /* 0x00000042445c723c */ /* 0x040fe2000008105c */
[----:B------:R-:W-:Y:S07]  /*43730*/  STL.64 [R1+0xed0], R204 ;  /* 0x000ed0cc01007387 */ /* 0x000fee0000100a00 */
[C---:B------:R-:W-:Y:S01]  /*43740*/  HMMA.1688.F32.TF32 R88, R68.reuse, R62, R88 ;  /* 0x0000003e4458723c */ /* 0x040fe20000081058 */
[----:B------:R1:W-:Y:S07]  /*43750*/  STL.64 [R1+0xed8], R206 ;  /* 0x000ed8ce01007387 */ /* 0x0003ee0000100a00 */
[C---:B------:R-:W-:Y:S01]  /*43760*/  HMMA.1688.F32.TF32 R244, R68.reuse, R58, R244 ;  /* 0x0000003a44f4723c */ /* 0x040fe200000810f4 */
[----:B-1----:R-:W5:Y:S07]  /*43770*/  LDL.LU.64 R206, [R1+0x4f60] ;  /* 0x004f600001ce7983 */ /* 0x002f6e0000300a00 */
[----:B------:R-:W-:Y:S01]  /*43780*/  HMMA.1688.F32.TF32 R248, R68, R54, R248 ;  /* 0x0000003644f8723c */ /* 0x000fe200000810f8 */
[----:B------:R-:W5:Y:S04]  /*43790*/  LDL.LU.64 R204, [R1+0x4f58] ;  /* 0x004f580001cc7983 */ /* 0x000f680000300a00 */
[----:B------:R-:W-:Y:S04]  /*437a0*/  STL.64 [R1+0xec0], R240 ;  /* 0x000ec0f001007387 */ /* 0x000fe80000100a00 */
[----:B------:R2:W-:Y:S02]  /*437b0*/  STL.64 [R1+0xec8], R242 ;  /* 0x000ec8f201007387 */ /* 0x0005e40000100a00 */
[----:B--2---:R-:W-:Y:S01]  /*437c0*/  IMAD.MOV.U32 R242, RZ, RZ, R174 ;  /* 0x000000fffff27224 */ /* 0x004fe200078e00ae */
[----:B------:R-:W-:-:S02]  /*437d0*/  MOV R243, R175 ;  /* 0x000000af00f37202 */ /* 0x000fc40000000f00 */
[----:B---3--:R-:W-:Y:S01]  /*437e0*/  MOV R240, R172 ;  /* 0x000000ac00f07202 */ /* 0x008fe20000000f00 */
[----:B------:R-:W-:Y:S01]  /*437f0*/  IMAD.MOV.U32 R241, RZ, RZ, R173 ;  /* 0x000000fffff17224 */ /* 0x000fe200078e00ad */
[----:B------:R-:W2:Y:S04]  /*43800*/  LDL.LU R172, [R1+0x4f54] ;  /* 0x004f540001ac7983 */ /* 0x000ea80000300800 */
[----:B------:R-:W2:Y:S04]  /*43810*/  LDL.LU R173, [R1+0x4f50] ;  /* 0x004f500001ad7983 */ /* 0x000ea80000300800 */
[----:B------:R-:W2:Y:S04]  /*43820*/  LDL.LU R174, [R1+0x4f4c] ;  /* 0x004f4c0001ae7983 */ /* 0x000ea80000300800 */
[----:B------:R-:W2:Y:S04]  /*43830*/  LDL.LU R175, [R1+0x4f48] ;  /* 0x004f480001af7983 */ /* 0x000ea80000300800 */
[----:B------:R-:W-:Y:S04]  /*43840*/  STL.64 [R1+0xeb0], R96 ;  /* 0x000eb06001007387 */ /* 0x000fe80000100a00 */
[----:B------:R1:W-:Y:S04]  /*43850*/  STL.64 [R1+0xeb8], R98 ;  /* 0x000eb86201007387 */ /* 0x0003e80000100a00 */
[----:B-1----:R-:W3:Y:S04]  /*43860*/  LDL.LU.64 R98, [R1+0x4f40] ;  /* 0x004f400001627983 */ /* 0x002ee80000300a00 */
[----:B------:R-:W3:Y:S04]  /*43870*/  LDL.LU.64 R96, [R1+0x4f38] ;  /* 0x004f380001607983 */ /* 0x000ee80000300a00 */
        /* <DEDUP_REMOVED lines=10> */
[----:B-1----:R-:W3:Y:S04]  /*43920*/  LDL.LU.64 R246, [R1+0x4f10] ;  /* 0x004f100001f67983 */ /* 0x002ee80000300a00 */
[----:B------:R-:W3:Y:S04]  /*43930*/  LDL.LU.64 R244, [R1+0x4f08] ;  /* 0x004f080001f47983 */ /* 0x000ee80000300a00 */
[----:B------:R-:W-:Y:S04]  /*43940*/  STL.64 [R1+0xe70], R248 ;  /* 0x000e70f801007387 */ /* 0x000fe80000100a00 */
[----:B------:R1:W-:Y:S04]  /*43950*/  STL.64 [R1+0xe78], R250 ;  /* 0x000e78fa01007387 */ /* 0x0003e80000100a00 */
[----:B-1----:R-:W5:Y:S04]  /*43960*/  LDL.LU.64 R250, [R1+0x4f00] ;  /* 0x004f000001fa7983 */ /* 0x002f680000300a00 */
[----:B------:R-:W5:Y:S01]  /*43970*/  LDL.LU.64 R248, [R1+0x4ef8] ;  /* 0x004ef80001f87983 */ /* 0x000f620000300a00 */
[C---:B------:R-:W-:Y:S08]  /*43980*/  HMMA.1688.F32.TF32 R232, R68.reuse, R38, R232 ;  /* 0x0000002644e8723c */ /* 0x040ff000000810e8 */
[C---:B----4-:R-:W-:Y:S11]  /*43990*/  HMMA.1688.F32.TF32 R40, R68.reuse, R50, R40 ;  /* 0x000000324428723c */ /* 0x050ff60000081028 */
[----:B------:R-:W-:Y:S11]  /*439a0*/  @!UPT UIADD3 URZ, URZ, URZ, URZ ;  /* 0x0000003f3f3ff290 */ /* 0x000ff6000fffe03f */
[----:B------:R-:W-:Y:S01]  /*439b0*/  @!UPT UIADD3 URZ, URZ, URZ, URZ ;  /* 0x0000003f3f3ff290 */ /* 0x000fe2000fffe03f */
[----:B------:R-:W-:Y:S04]  /*439c0*/  STL.64 [R1+0xe60], R40 ;  /* 0x000e602801007387 */ /* 0x000fe80000100a00 */
[----:B------:R1:W-:Y:S02]  /*439d0*/  STL.64 [R1+0xe68], R42 ;  /* 0x000e682a01007387 */ /* 0x0003e40000100a00 */
[C---:B-1----:R-:W-:Y:S02]  /*439e0*/  HMMA.1688.F32.TF32 R40, R68.reuse, R34, R236 ;  /* 0x000000224428723c */ /* 0x042fe400000810ec */
[----:B------:R-:W-:Y:S04]  /*439f0*/  STL.64 [R1+0x370], R232 ;  /* 0x000370e801007387 */ /* 0x000fe80000100a00 */
[----:B------:R-:W-:Y:S02]  /*43a00*/  STL.64 [R1+0x378], R234 ;  /* 0x000378ea01007387 */ /* 0x000fe40000100a00 */
[C---:B------:R-:W-:Y:S08]  /*43a10*/  HMMA.1688.F32.TF32 R84, R68.reuse, R30, R84 ;  /* 0x0000001e4454723c */ /* 0x040ff00000081054 */
[C---:B------:R-:W-:Y:S07]  /*43a20*/  HMMA.1688.F32.TF32 R76, R68.reuse, R10, R76 ;  /* 0x0000000a444c723c */ /* 0x040fee000008104c */
[----:B------:R-:W-:Y:S04]  /*43a30*/  STL.64 [R1+0x350], R40 ;  /* 0x0003502801007387 */ /* 0x000fe80000100a00 */
[----:B------:R-:W-:Y:S04]  /*43a40*/  STL.64 [R1+0x358], R42 ;  /* 0x0003582a01007387 */ /* 0x000fe80000100a00 */
[----:B------:R-:W-:Y:S04]  /*43a50*/  STL.64 [R1+0x340], R84 ;  /* 0x0003405401007387 */ /* 0x000fe80000100a00 */
[----:B------:R-:W-:Y:S04]  /*43a60*/  STL.64 [R1+0x348], R86 ;  /* 0x0003485601007387 */ /* 0x000fe80000100a00 */
[----:B------:R-:W-:Y:S04]  /*43a70*/  STL.64 [R1+0x330], R76 ;  /* 0x0003304c01007387 */ /* 0x000fe80000100a00 */
[----:B------:R2:W-:Y:S02]  /*43a80*/  STL.64 [R1+0x338], R78 ;  /* 0x0003384e01007387 */ /* 0x0005e40000100a00 */
[C---:B--2---:R-:W-:Y:S08]  /*43a90*/  HMMA.1688.F32.TF32 R76, R68.reuse, R22, R88 ;  /* 0x00000016444c723c */ /* 0x044ff00000081058 */
[C---:B---3--:R-:W-:Y:S08]  /*43aa0*/  HMMA.1688.F32.TF32 R84, R68.reuse, R18, R244 ;  /* 0x000000124454723c */ /* 0x048ff000000810f4 */
[C---:B-----5:R-:W-:Y:S11]  /*43ab0*/  HMMA.1688.F32.TF32 R40, R68.reuse, R14, R248 ;  /* 0x0000000e4428723c */ /* 0x060ff600000810f8 */
[----:B------:R-:W-:Y:S11]  /*43ac0*/  @!UPT UIADD3 URZ, URZ, URZ, URZ ;  /* 0x0000003f3f3ff290 */ /* 0x000ff6000fffe03f */
[----:B------:R-:W-:Y:S01]  /*43ad0*/  @!UPT UIADD3 URZ, URZ, URZ, URZ ;  /* 0x0000003f3f3ff290 */ /* 0x000fe2000fffe03f */
[----:B------:R-:W-:Y:S04]  /*43ae0*/  STL.64 [R1+0x320], R40 ;  /* 0x0003202801007387 */ /* 0x000fe80000100a00 */
[----:B------:R1:W-:Y:S02]  /*43af0*/  STL.64 [R1+0x328], R42 ;  /* 0x0003282a01007387 */ /* 0x0003e40000100a00 */
[----:B-1----:R-:W-:Y:S02]  /*43b00*/  HMMA.1688.F32.TF32 R40, R68, R46, R92 ;  /* 0x0000002e4428723c */ /* 0x002fe4000008105c */
[----:B------:R-:W-:Y:S04]  /*43b10*/  STL.64 [R1+0x310], R84 ;  /* 0x0003105401007387 */ /* 0x000fe80000100a00 */
[----:B------:R-:W-:Y:S02]  /*43b20*/  STL.64 [R1+0x318], R86 ;  /* 0x0003185601007387 */ /* 0x000fe40000100a00 */
[C---:B------:R-:W-:Y:S02]  /*43b30*/  HMMA.1688.F32.TF32 R68, R72.reuse, R26, R96 ;  /* 0x0000001a4844723c */ /* 0x040fe40000081060 */
[----:B------:R-:W-:Y:S04]  /*43b40*/  STL.64 [R1+0x2e0], R76 ;  /* 0x0002e04c01007387 */ /* 0x000fe80000100a00 */
[----:B------:R1:W-:Y:S09]  /*43b50*/  STL.64 [R1+0x2e8], R78 ;  /* 0x0002e84e01007387 */ /* 0x0003f20000100a00 */
[----:B------:R-:W-:Y:S01]  /*43b60*/  STL.64 [R1+0x110], R40 ;  /* 0x0001102801007387 */ /* 0x000fe20000100a00 */
[C---:B-1----:R-:W-:Y:S03]  /*43b70*/  HMMA.1688.F32.TF32 R76, R72.reuse, R6, R172 ;  /* 0x00000006484c723c */ /* 0x042fe600000810ac */
[----:B------:R1:W-:Y:S05]  /*43b80*/  STL.64 [R1+0x118], R42 ;  /* 0x0001182a01007387 */ /* 0x0003ea0000100a00 */
[C---:B-1----:R-:W-:Y:S01]  /*43b90*/  HMMA.1688.F32.TF32 R40, R72.reuse, R218, R204 ;  /* 0x000000da4828723c */ /* 0x042fe200000810cc */
[----:B------:R-:W-:Y:S04]  /*43ba0*/  STL.64 [R1+0x100], R68 ;  /* 0x0001004401007387 */ /* 0x000fe80000100a00 */
[----:B------:R-:W-:Y:S10]  /*43bb0*/  STL.64 [R1+0x108], R70 ;  /* 0x0001084601007387 */ /* 0x000ff40000100a00 */
[----:B------:R-:W-:Y:S04]  /*43bc0*/  STL.64 [R1+0xe0], R76 ;  /* 0x0000e04c01007387 */ /* 0x000fe80000100a00 */
[----:B------:R1:W-:Y:S01]  /*43bd0*/  STL.64 [R1+0xe8], R78 ;  /* 0x0000e84e01007387 */ /* 0x0003e20000100a00 */
[C---:B------:R-:W-:Y:S03]  /*43be0*/  HMMA.1688.F32.TF32 R84, R72.reuse, R62, R120 ;  /* 0x0000003e4854723c */ /* 0x040fe60000081078 */
[----:B------:R-:W-:Y:S04]  /*43bf0*/  LDS R68, [R161+0x4200] ;  /* 0x00420000a1447984 */ /* 0x000fe80000000800 */
[----:B------:R-:W-:Y:S04]  /*43c00*/  LDS R70, [R161+0x6200] ;  /* 0x00620000a1467984 */ /* 0x000fe80000000800 */
[----:B------:R-:W-:Y:S04]  /*43c10*/  STL.64 [R1+0xd0], R40 ;  /* 0x0000d02801007387 */ /* 0x000fe80000100a00 */
[----:B------:R2:W-:Y:S01]  /*43c20*/  STL.64 [R1+0xd8], R42 ;  /* 0x0000d82a01007387 */ /* 0x0005e20000100a00 */
[C---:B-1----:R-:W-:Y:S03]  /*43c30*/  HMMA.1688.F32.TF32 R76, R72.reuse, R58, R132 ;  /* 0x0000003a484c723c */ /* 0x042fe60000081084 */
[----:B------:R-:W-:Y:S04]  /*43c40*/  LDS R69, [R189+0x4200] ;  /* 0x00420000bd457984 */ /* 0x000fe80000000800 */
[----:B------:R-:W1:Y:S01]  /*43c50*/  LDS R71, [R189+0x6200] ;  /* 0x00620000bd477984 */ /* 0x000e620000000800 */
[C---:B--2---:R-:W-:Y:S11]  /*43c60*/  HMMA.1688.F32.TF32 R40, R72.reuse, R66, R184 ;  /* 0x000000424828723c */ /* 0x044ff600000810b8 */
[----:B------:R-:W-:Y:S11]  /*43c70*/  @!UPT UIADD3 URZ, URZ, URZ, URZ ;  /* 0x0000003f3f3ff290 */ /* 0x000ff6000fffe03f */
[----:B------:R-:W-:Y:S01]  /*43c80*/  @!UPT UIADD3 URZ, URZ, URZ, URZ ;  /* 0x0000003f3f3ff290 */ /* 0x000fe2000fffe03f */
[----:B------:R-:W-:Y:S04]  /*43c90*/  STL.64 [R1+0x250], R40 ;  /* 0x0002502801007387 */ /* 0x000fe80000100a00 */
[----:B------:R2:W-:Y:S04]  /*43ca0*/  STL.64 [R1+0x258], R42 ;  /* 0x0002582a01007387 */ /* 0x0005e80000100a00 */
[----:B------:R-:W-:Y:S04]  /*43cb0*/  STL.64 [R1+0x190], R84 ;  /* 0x0001905401007387 */ /* 0x000fe80000100a00 */
[----:B------:R3:W-:Y:S01]  /*43cc0*/  STL.64 [R1+0x198], R86 ;  /* 0x0001985601007387 */ /* 0x0007e20000100a00 */
[C---:B--2---:R-:W-:Y:S03]  /*43cd0*/  HMMA.1688.F32.TF32 R40, R72.reuse, R54, R208 ;  /* 0x000000364828723c */ /* 0x044fe600000810d0 */
[----:B------:R-:W-:Y:S04]  /*43ce0*/  STL.64 [R1+0x160], R76 ;  /* 0x0001604c01007387 */ /* 0x000fe80000100a00 */
[----:B------:R2:W-:Y:S01]  /*43cf0*/  STL.64 [R1+0x168], R78 ;  /* 0x0001684e01007387 */ /* 0x0005e20000100a00 */
[C---:B---3--:R-:W-:Y:S08]  /*43d00*/  HMMA.1688.F32.TF32 R84, R72.reuse, R50, R108 ;  /* 0x000000324854723c */ /* 0x048ff0000008106c */
[C---:B--2---:R-:W-:Y:S07]  /*43d10*/  HMMA.1688.F32.TF32 R76, R72.reuse, R38, R200 ;  /* 0x00000026484c723c */ /* 0x044fee00000810c8 */
[----:B------:R-:W-:Y:S04]  /*43d20*/  STL.64 [R1+0x150], R40 ;  /* 0x0001502801007387 */ /* 0x000fe80000100a00 */
[----:B------:R-:W-:Y:S04]  /*43d30*/  STL.64 [R1+0x158], R42 ;  /* 0x0001582a01007387 */ /* 0x000fe80000100a00 */
[----:B------:R-:W-:Y:S04]  /*43d40*/  STL.64 [R1+0x140], R84 ;  /* 0x0001405401007387 */ /* 0x000fe80000100a00 */
[----:B------:R-:W-:Y:S01]  /*43d50*/  STL.64 [R1+0x148], R86 ;  /* 0x0001485601007387 */ /* 0x000fe20000100a00 */
[----:B------:R-:W-:Y:S01]  /*43d60*/  HMMA.1688.F32.TF32 R88, R72, R14, R124 ;  /* 0x0000000e4858723c */ /* 0x000fe2000008107c */
[----:B------:R-:W-:Y:S01]  /*43d70*/  IMAD.MOV.U32 R236, RZ, RZ, R146 ;  /* 0x000000ffffec7224 */ /* 0x000fe200078e0092 */
[----:B------:R-:W-:Y:S01]  /*43d80*/  MOV R238, R144 ;  /* 0x0000009000ee7202 */ /* 0x000fe20000000f00 */
[----:B------:R-:W-:Y:S01]  /*43d90*/  IMAD.MOV.U32 R237, RZ, RZ, R145 ;  /* 0x000000ffffed7224 */ /* 0x000fe200078e0091 */
[----:B------:R-:W-:Y:S04]  /*43da0*/  STL.64 [R1+0x130], R76 ;  /* 0x0001304c01007387 */ /* 0x000fe80000100a00 */
[----:B------:R2:W-:Y:S01]  /*43db0*/  STL.64 [R1+0x138], R78 ;  /* 0x0001384e01007387 */ /* 0x0005e20000100a00 */
[----:B------:R-:W-:Y:S01]  /*43dc0*/  IMAD.MOV.U32 R239, RZ, RZ, R149 ;  /* 0x000000ffffef7224 */ /* 0x000fe200078e0095 */
[----:B------:R-:W-:Y:S01]  /*43dd0*/  MOV R249, R165 ;  /* 0x000000a500f97202 */ /* 0x000fe20000000f00 */
[----:B------:R-:W-:Y:S01]  /*43de0*/  IMAD.MOV.U32 R248, RZ, RZ, R164 ;  /* 0x000000fffff87224 */ /* 0x000fe200078e00a4 */
[----:B------:R-:W-:Y:S01]  /*43df0*/  MOV R244, R157 ;  /* 0x0000009d00f47202 */ /* 0x000fe20000000f00 */
[----:B------:R-:W-:-:S02]  /*43e00*/  IMAD.MOV.U32 R250, RZ, RZ, R166 ;  /* 0x000000fffffa7224 */ /* 0x000fc400078e00a6 */
[----:B------:R-:W-:Y:S01]  /*43e10*/  IMAD.MOV.U32 R245, RZ, RZ, R156 ;  /* 0x000000fffff57224 */ /* 0x000fe200078e009c */
[----:B------:R-:W-:Y:S01]  /*43e20*/  MOV R247, R159 ;  /* 0x0000009f00f77202 */ /* 0x000fe20000000f00 */
[----:B------:R-:W-:Y:S01]  /*43e30*/  IMAD.MOV.U32 R251, RZ, RZ, R148 ;  /* 0x000000fffffb7224 */ /* 0x000fe200078e0094 */
[----:B------:R-:W-:Y:S01]  /*43e40*/  MOV R232, R196 ;  /* 0x000000c400e87202 */ /* 0x000fe20000000f00 */
[----:B------:R-:W-:Y:S01]  /*43e50*/  IMAD.MOV.U32 R246, RZ, RZ, R158 ;  /* 0x000000fffff67224 */ /* 0x000fe200078e009e */
[C---:B--2---:R-:W-:Y:S01]  /*43e60*/  HMMA.1688.F32.TF32 R76, R72.reuse, R34, R240 ;  /* 0x00000022484c723c */ /* 0x044fe200000810f0 */
[----:B------:R-:W-:Y:S01]  /*43e70*/  IMAD.MOV.U32 R233, RZ, RZ, R197 ;  /* 0x000000ffffe97224 */ /* 0x000fe200078e00c5 */
[----:B------:R-:W-:Y:S01]  /*43e80*/  MOV R235, R192 ;  /* 0x000000c000eb7202 */ /* 0x000fe20000000f00 */
[----:B------:R-:W-:Y:S01]  /*43e90*/  IMAD.MOV.U32 R234, RZ, RZ, R198 ;  /* 0x000000ffffea7224 */ /* 0x000fe200078e00c6 */
[----:B------:R-:W-:Y:S04]  /*43ea0*/  LDS R40, [R161+0x4280] ;  /* 0x00428000a1287984 */ /* 0x000fe80000000800 */
[----:B------:R-:W-:Y:S01]  /*43eb0*/  HMMA.1688.F32.TF32 R84, R72, R30, R100 ;  /* 0x0000001e4854723c */ /* 0x000fe20000081064 */
[----:B------:R-:W-:Y:S01]  /*43ec0*/  MOV R240, R147 ;  /* 0x0000009300f07202 */ /* 0x000fe20000000f00 */
[----:B------:R-:W-:Y:S01]  /*43ed0*/  IMAD.MOV.U32 R241, RZ, RZ, R150 ;  /* 0x000000fffff17224 */ /* 0x000fe200078e0096 */
[----:B------:R-:W-:Y:S01]  /*43ee0*/  LDS R42, [R161+0x6280] ;  /* 0x00628000a12a7984 */ /* 0x000fe20000000800 */
[----:B------:R-:W-:Y:S01]  /*43ef0*/  IMAD.MOV.U32 R242, RZ, RZ, R151 ;  /* 0x000000fffff27224 */ /* 0x000fe200078e0097 */
[----:B------:R-:W-:-:S02]  /*43f00*/  MOV R243, R167 ;  /* 0x000000a700f37202 */ /* 0x000fc40000000f00 */
[----:B------:R-:W-:Y:S04]  /*43f10*/  LDS R41, [R189+0x4280] ;  /* 0x00428000bd297984 */ /* 0x000fe80000000800 */
[----:B------:R-:W2:Y:S04]  /*43f20*/  LDS R43, [R189+0x6280] ;  /* 0x00628000bd2b7984 */ /* 0x000ea80000000800 */
[----:B------:R-:W-:Y:S04]  /*43f30*/  STL.64 [R1+0x13f0], R76 ;  /* 0x0013f04c01007387 */ /* 0x000fe80000100a00 */
[----:B------:R3:W-:Y:S04]  /*43f40*/  STL.64 [R1+0x13f8], R78 ;  /* 0x0013f84e01007387 */ /* 0x0007e80000100a00 */
[----:B------:R-:W-:Y:S04]  /*43f50*/  LDS R100, [R161+0x4300] ;  /* 0x00430000a1647984 */ /* 0x000fe80000000800 */
[----:B------:R-:W-:Y:S01]  /*43f60*/  LDS R102, [R161+0x6300] ;  /* 0x00630000a1667984 */ /* 0x000fe20000000800 */
[C---:B---3--:R-:W-:Y:S03]  /*43f70*/  HMMA.1688.F32.TF32 R76, R72.reuse, R10, R104 ;  /* 0x0000000a484c723c */ /* 0x048fe60000081068 */
[----:B------:R-:W-:Y:S04]  /*43f80*/  STL.64 [R1+0x13e0], R84 ;  /* 0x0013e05401007387 */ /* 0x000fe80000100a00 */
[----:B------:R3:W-:Y:S04]  /*43f90*/  STL.64 [R1+0x13e8], R86 ;  /* 0x0013e85601007387 */ /* 0x0007e80000100a00 */
[----:B------:R-:W-:Y:S04]  /*43fa0*/  LDS R101, [R189+0x4300] ;  /* 0x00430000bd657984 */ /* 0x000fe80000000800 */
[----:B------:R-:W4:Y:S01]  /*43fb0*/  LDS R103, [R189+0x6300] ;  /* 0x00630000bd677984 */ /* 0x000f220000000800 */
[C---:B---3--:R-:W-:Y:S07]  /*43fc0*/  HMMA.1688.F32.TF32 R84, R72.reuse, R18, R128 ;  /* 0x000000124854723c */ /* 0x048fee0000081080 */
[----:B------:R-:W-:Y:S04]  /*43fd0*/  STL.64 [R1+0x13d0], R76 ;  /* 0x0013d04c01007387 */ /* 0x000fe80000100a00 */
[----:B------:R3:W-:Y:S02]  /*43fe0*/  STL.64 [R1+0x13d8], R78 ;  /* 0x0013d84e01007387 */ /* 0x0007e40000100a00 */
[C---:B---3--:R-:W-:Y:S08]  /*43ff0*/  HMMA.1688.F32.TF32 R76, R72.reuse, R22, R112 ;  /* 0x00000016484c723c */ /* 0x048ff00000081070 */
[----:B------:R-:W-:Y:S01]  /*44000*/  HMMA.1688.F32.TF32 R72, R72, R46, R116 ;  /* 0x0000002e4848723c */ /* 0x000fe20000081074 */
[----:B------:R-:W-:Y:S04]  /*44010*/  STL.64 [R1+0x13c0], R88 ;  /* 0x0013c05801007387 */ /* 0x000fe80000100a00 */
[----:B------:R-:W-:Y:S04]  /*44020*/  STL.64 [R1+0x13c8], R90 ;  /* 0x0013c85a01007387 */ /* 0x000fe80000100a00 */
[----:B------:R-:W-:Y:S04]  /*44030*/  STL.64 [R1+0x13b0], R84 ;  /* 0x0013b05401007387 */ /* 0x000fe80000100a00 */
[----:B------:R1:W-:Y:S04]  /*44040*/  STL.64 [R1+0x13b8], R86 ;  /* 0x0013b85601007387 */ /* 0x0003e80000100a00 */
[----:B------:R-:W-:Y:S04]  /*44050*/  STL.64 [R1+0x13a0], R76 ;  /* 0x0013a04c01007387 */ /* 0x000fe80000100a00 */
[----:B------:R3:W-:Y:S01]  /*44060*/  STL.64 [R1+0x13a8], R78 ;  /* 0x0013a84e01007387 */ /* 0x0007e20000100a00 */
[C---:B-1----:R-:W-:Y:S03]  /*44070*/  HMMA.1688.F32.TF32 R84, R68.reuse, R26, R224 ;  /* 0x0000001a4454723c */ /* 0x042fe600000810e0 */
[----:B------:R-:W-:Y:S04]  /*44080*/  STL.64 [R1+0x120], R72 ;  /* 0x0001204801007387 */ /* 0x000fe80000100a00 */
[----:B------:R1:W-:Y:S01]  /*44090*/  STL.64 [R1+0x128], R74 ;  /* 0x0001284a01007387 */ /* 0x0003e20000100a00 */
[C---:B---3--:R-:W-:Y:S08]  /*440a0*/  HMMA.1688.F32.TF32 R76, R68.reuse, R6, R228 ;  /* 0x00000006444c723c */ /* 0x048ff000000810e4 */
[C---:B-1----:R-:W-:Y:S07]  /*440b0*/  HMMA.1688.F32.TF32 R72, R68.reuse, R218, R136 ;  /* 0x000000da4448723c */ /* 0x042fee0000081088 */
        /* <DEDUP_REMOVED lines=17> */
[----:B-1----:R-:W-:Y:S07]  /*441d0*/  HMMA.1688.F32.TF32 R72, R68, R38, R80 ;  /* 0x000000264448723c */ /* 0x002fee0000081050 */
[----:B------:R1:W-:Y:S04]  /*441e0*/  STL.64 [R1+0x1330], R84 ;  /* 0x0013305401007387 */ /* 0x0003e80000100a00 */
[----:B------:R3:W-:Y:S04]  /*441f0*/  STL.64 [R1+0x1338], R86 ;  /* 0x0013385601007387 */ /* 0x0007e80000100a00 */
[----:B------:R5:W-:Y:S04]  /*44200*/  STL.64 [R1+0x1320], R76 ;  /* 0x0013204c01007387 */ /* 0x000be80000100a00 */
[----:B------:R1:W-:Y:S04]  /*44210*/  STL.64 [R1+0x1328], R78 ;  /* 0x0013284e01007387 */ /* 0x0003e80000100a00 */
[----:B------:R-:W2:Y:S04]  /*44220*/  LDL.LU R146, [R1+0x4ef4] ;  /* 0x004ef40001927983 */ /* 0x000ea80000300800 */
[----:B------:R-:W-:Y:S04]  /*44230*/  STL.64 [R1+0x1310], R72 ;  /* 0x0013104801007387 */ /* 0x000fe80000100a00 */
[----:B------:R1:W-:Y:S04]  /*44240*/  STL.64 [R1+0x1318], R74 ;  /* 0x0013184a01007387 */ /* 0x0003e80000100a00 */
[----:B------:R-:W2:Y:S04]  /*44250*/  LDL.LU R145, [R1+0x4ef0] ;  /* 0x004ef00001917983 */ /* 0x000ea80000300800 */
[----:B------:R-:W2:Y:S04]  /*44260*/  LDL.LU R144, [R1+0x4eec] ;  /* 0x004eec0001907983 */ /* 0x000ea80000300800 */
[----:B------:R-:W2:Y:S04]  /*44270*/  LDL.LU R149, [R1+0x4ee8] ;  /* 0x004ee80001957983 */ /* 0x000ea80000300800 */
[----:B------:R-:W2:Y:S04]  /*44280*/  LDL.LU R164, [R1+0x4ee4] ;  /* 0x004ee40001a47983 */ /* 0x000ea80000300800 */
[----:B------:R-:W3:Y:S04]  /*44290*/  LDL.LU R165, [R1+0x4ee0] ;  /* 0x004ee00001a57983 */ /* 0x000ee80000300800 */
[----:B------:R-:W4:Y:S04]  /*442a0*/  LDL.LU R166, [R1+0x4edc] ;  /* 0x004edc0001a67983 */ /* 0x000f280000300800 */
[----:B------:R-:W5:Y:S01]  /*442b0*/  LDL.LU R148, [R1+0x4ed8] ;  /* 0x004ed80001947983 */ /* 0x000f620000300800 */
[----:B------:R-:W-:-:S03]  /*442c0*/  IMAD.MOV.U32 R88, RZ, RZ, R169 ;  /* 0x000000ffff587224 */ /* 0x000fc600078e00a9 */
[----:B------:R-:W5:Y:S01]  /*442d0*/  LDL.LU R157, [R1+0x4ed4] ;  /* 0x004ed400019d7983 */ /* 0x000f620000300800 */
[----:B------:R-:W-:-:S03]  /*442e0*/  IMAD.MOV.U32 R89, RZ, RZ, R168 ;  /* 0x000000ffff597224 */ /* 0x000fc600078e00a8 */
[----:B------:R-:W5:Y:S01]  /*442f0*/  LDL.LU R156, [R1+0x4ed0] ;  /* 0x004ed000019c7983 */ /* 0x000f620000300800 */
[----:B------:R-:W-:-:S03]  /*44300*/  MOV R90, R170 ;  /* 0x000000aa005a7202 */ /* 0x000fc60000000f00 */
[----:B------:R-:W5:Y:S01]  /*44310*/  LDL.LU R158, [R1+0x4ecc] ;  /* 0x004ecc00019e7983 */ /* 0x000f620000300800 */
[----:B------:R-:W-:-:S03]  /*44320*/  IMAD.MOV.U32 R91, RZ, RZ, R171 ;  /* 0x000000ffff5b7224 */ /* 0x000fc600078e00ab */
[----:B------:R-:W5:Y:S04]  /*44330*/  LDL.LU R159, [R1+0x4ec8] ;  /* 0x004ec800019f7983 */ /* 0x000f680000300800 */
[----:B------:R-:W5:Y:S04]  /*44340*/  LDL.LU R169, [R1+0x4ec4] ;  /* 0x004ec40001a97983 */ /* 0x000f680000300800 */
[----:B------:R-:W5:Y:S04]  /*44350*/  LDL.LU R168, [R1+0x4ec0] ;  /* 0x004ec00001a87983 */ /* 0x000f680000300800 */
[----:B------:R-:W5:Y:S04]  /*44360*/  LDL.LU R170, [R1+0x4ebc] ;  /* 0x004ebc0001aa7983 */ /* 0x000f680000300800 */
[----:B------:R-:W5:Y:S01]  /*44370*/  LDL.LU R171, [R1+0x4eb8] ;  /* 0x004eb80001ab7983 */ /* 0x000f620000300800 */
[----:B--2---:R-:W-:-:S02]  /*44380*/  IMAD.MOV.U32 R99, RZ, RZ, R164 ;  /* 0x000000ffff637224 */ /* 0x004fc400078e00a4 */
[----:B---3--:R-:W-:Y:S01]  /*44390*/  IMAD.MOV.U32 R98, RZ, RZ, R165 ;  /* 0x000000ffff627224 */ /* 0x008fe200078e00a5 */
[----:B----4-:R-:W-:Y:S01]  /*443a0*/  MOV R97, R166 ;  /* 0x000000a600617202 */ /* 0x010fe20000000f00 */
[----:B-----5:R-:W-:Y:S02]  /*443b0*/  IMAD.MOV.U32 R96, RZ, RZ, R148 ;  /* 0x000000ffff607224 */ /* 0x020fe400078e0094 */
[----:B------:R-:W2:Y:S04]  /*443c0*/  LDL.LU R148, [R1+0x4eb4] ;  /* 0x004eb40001947983 */ /* 0x000ea80000300800 */
[----:B------:R-:W3:Y:S04]  /*443d0*/  LDL.LU R166, [R1+0x4eb0] ;  /* 0x004eb00001a67983 */ /* 0x000ee80000300800 */
[----:B------:R-:W4:Y:S01]  /*443e0*/  LDL.LU R165, [R1+0x4eac] ;  /* 0x004eac0001a57983 */ /* 0x000f220000300800 */
[----:B------:R-:W-:-:S02]  /*443f0*/  IMAD.MOV.U32 R174, RZ, RZ, R156 ;  /* 0x000000ffffae7224 */ /* 0x000fc400078e009c */
[----:B------:R-:W-:Y:S01]  /*44400*/  IMAD.MOV.U32 R173, RZ, RZ, R158 ;  /* 0x000000ffffad7224 */ /* 0x000fe200078e009e */
[----:B------:R-:W5:Y:S01]  /*44410*/  LDL.LU R164, [R1+0x4ea8] ;  /* 0x004ea80001a47983 */ /* 0x000f620000300800 */
[----:B------:R-:W-:-:S03]  /*44420*/  MOV R172, R159 ;  /* 0x0000009f00ac7202 */ /* 0x000fc60000000f00 */
[----:B------:R-:W5:Y:S01]  /*44430*/  LDL.LU R159, [R1+0x4ea4] ;  /* 0x004ea400019f7983 */ /* 0x000f620000300800 */
[----:B------:R-:W-:-:S03]  /*44440*/  MOV R175, R157 ;  /* 0x0000009d00af7202 */ /* 0x000fc60000000f00 */
[----:B------:R-:W5:Y:S04]  /*44450*/  LDL.LU R158, [R1+0x4ea0] ;  /* 0x004ea000019e7983 */ /* 0x000f680000300800 */
[----:B------:R-:W5:Y:S01]  /*44460*/  LDL.LU R156, [R1+0x4e9c] ;  /* 0x004e9c00019c7983 */ /* 0x000f620000300800 */
[----:B------:R-:W-:Y:S01]  /*44470*/  MOV R206, R168 ;  /* 0x000000a800ce7202 */ /* 0x000fe20000000f00 */
[----:B------:R-:W-:Y:S02]  /*44480*/  IMAD.MOV.U32 R205, RZ, RZ, R170 ;  /* 0x000000ffffcd7224 */ /* 0x000fe400078e00aa */
[----:B------:R-:W5:Y:S01]  /*44490*/  LDL.LU R157, [R1+0x4e98] ;  /* 0x004e9800019d7983 */ /* 0x000f620000300800 */
[----:B------:R-:W-:-:S03]  /*444a0*/  IMAD.MOV.U32 R204, RZ, RZ, R171 ;  /* 0x000000ffffcc7224 */ /* 0x000fc600078e00ab */
[----:B------:R-:W5:Y:S01]  /*444b0*/  LDL.LU R171, [R1+0x4e94] ;  /* 0x004e940001ab7983 */ /* 0x000f620000300800 */
[----:B------:R-:W-:-:S03]  /*444c0*/  IMAD.MOV.U32 R207, RZ, RZ, R169 ;  /* 0x000000ffffcf7224 */ /* 0x000fc600078e00a9 */
[----:B------:R-:W5:Y:S04]  /*444d0*/  LDL.LU R170, [R1+0x4e90] ;  /* 0x004e900001aa7983 */ /* 0x000f680000300800 */
[----:B------:R-:W5:Y:S04]  /*444e0*/  LDL.LU R168, [R1+0x4e8c] ;  /* 0x004e8c0001a87983 */ /* 0x000f680000300800 */
[----:B------:R-:W5:Y:S01]  /*444f0*/  LDL.LU R169, [R1+0x4e88] ;  /* 0x004e880001a97983 */ /* 0x000f620000300800 */
[----:B------:R-:W-:Y:S01]  /*44500*/  IMAD.MOV.U32 R92, RZ, RZ, R149 ;  /* 0x000000ffff5c7224 */ /* 0x000fe200078e0095 */
[----:B------:R-:W-:Y:S01]  /*44510*/  MOV R93, R144 ;  /* 0x00000090005d7202 */ /* 0x000fe20000000f00 */
[----:B------:R-:W-:-:S02]  /*44520*/  IMAD.MOV.U32 R94, RZ, RZ, R145 ;  /* 0x000000ffff5e7224 */ /* 0x000fc400078e0091 */
[----:B------:R-:W-:Y:S02]  /*44530*/  IMAD.MOV.U32 R95, RZ, RZ, R146 ;  /* 0x000000ffff5f7224 */ /* 0x000fe400078e0092 */
[----:B-1----:R-:W-:Y:S01]  /*44540*/  IMAD.MOV.U32 R84, RZ, RZ, R193 ;  /* 0x000000ffff547224 */ /* 0x002fe200078e00c1 */
[----:B------:R-:W-:Y:S01]  /*44550*/  MOV R86, R195 ;  /* 0x000000c300567202 */ /* 0x000fe20000000f00 */
[----:B------:R-:W-:Y:S02]  /*44560*/  IMAD.MOV.U32 R85, RZ, RZ, R194 ;  /* 0x000000ffff557224 */ /* 0x000fe400078e00c2 */
[----:B------:R-:W-:Y:S01]  /*44570*/  IMAD.MOV.U32 R87, RZ, RZ, R152 ;  /* 0x000000ffff577224 */ /* 0x000fe200078e0098 */
[----:B------:R-:W-:Y:S01]  /*44580*/  MOV R77, R154 ;  /* 0x0000009a004d7202 */ /* 0x000fe20000000f00 */
[----:B------:R-:W-:Y:S02]  /*44590*/  IMAD.MOV.U32 R76, RZ, RZ, R153 ;  /* 0x000000ffff4c7224 */ /* 0x000fe400078e0099 */
[----:B------:R-:W-:-:S02]  /*445a0*/  IMAD.MOV.U32 R78, RZ, RZ, R155 ;  /* 0x000000ffff4e7224 */ /* 0x000fc400078e009b */
[----:B------:R-:W-:Y:S02]  /*445b0*/  IMAD.MOV.U32 R79, RZ, RZ, R199 ;  /* 0x000000ffff4f7224 */ /* 0x000fe400078e00c7 */
[----:B--2---:R-:W-:Y:S01]  /*445c0*/  IMAD.MOV.U32 R187, RZ, RZ, R148 ;  /* 0x000000ffffbb7224 */ /* 0x004fe200078e0094 */
[----:B---3--:R-:W-:Y:S01]  /*445d0*/  MOV R186, R166 ;  /* 0x000000a600ba7202 */ /* 0x008fe20000000f00 */
[----:B----4-:R-:W-:Y:S02]  /*445e0*/  IMAD.MOV.U32 R185, RZ, RZ, R165 ;  /* 0x000000ffffb97224 */ /* 0x010fe400078e00a5 */
[----:B-----5:R-:W-:Y:S02]  /*445f0*/  IMAD.MOV.U32 R123, RZ, RZ, R159 ;  /* 0x000000ffff7b7224 */ /* 0x020fe400078e009f */
[----:B------:R-:W-:Y:S02]  /*44600*/  IMAD.MOV.U32 R122, RZ, RZ, R158 ;  /* 0x000000ffff7a7224 */ /* 0x000fe400078e009e */
[----:B------:R-:W-:-:S02]  /*44610*/  IMAD.MOV.U32 R120, RZ, RZ, R156 ;  /* 0x000000ffff787224 */ /* 0x000fc400078e009c */
[----:B------:R-:W2:Y:S01]  /*44620*/  LDL.LU R156, [R1+0x4e84] ;  /* 0x004e8400019c7983 */ /* 0x000ea20000300800 */
[----:B------:R-:W-:-:S03]  /*44630*/  MOV R121, R157 ;  /* 0x0000009d00797202 */ /* 0x000fc60000000f00 */
[----:B------:R-:W2:Y:S04]  /*44640*/  LDL.LU R157, [R1+0x4e80] ;  /* 0x004e8000019d7983 */ /* 0x000ea80000300800 */
[----:B------:R-:W2:Y:S01]  /*44650*/  LDL.LU R158, [R1+0x4e7c] ;  /* 0x004e7c00019e7983 */ /* 0x000ea20000300800 */
[----:B------:R-:W-:Y:S01]  /*44660*/  MOV R135, R171 ;  /* 0x000000ab00877202 */ /* 0x000fe20000000f00 */
[----:B------:R-:W-:Y:S02]  /*44670*/  IMAD.MOV.U32 R134, RZ, RZ, R170 ;  /* 0x000000ffff867224 */ /* 0x000fe400078e00aa */
[----:B------:R-:W2:Y:S01]  /*44680*/  LDL.LU R159, [R1+0x4e78] ;  /* 0x004e7800019f7983 */ /* 0x000ea20000300800 */
[----:B------:R-:W-:-:S03]  /*44690*/  MOV R132, R168 ;  /* 0x000000a800847202 */ /* 0x000fc60000000f00 */
[----:B------:R-:W3:Y:S01]  /*446a0*/  LDL.LU R168, [R1+0x4e74] ;  /* 0x004e740001a87983 */ /* 0x000ee20000300800 */
[----:B------:R-:W-:-:S03]  /*446b0*/  IMAD.MOV.U32 R133, RZ, RZ, R169 ;  /* 0x000000ffff857224 */ /* 0x000fc600078e00a9 */
[----:B------:R-:W3:Y:S01]  /*446c0*/  LDL.LU R169, [R1+0x4e70] ;  /* 0x004e700001a97983 */ /* 0x000ee20000300800 */
[----:B------:R-:W-:-:S03]  /*446d0*/  IMAD.MOV.U32 R184, RZ, RZ, R164 ;  /* 0x000000ffffb87224 */ /* 0x000fc600078e00a4 */
[----:B------:R-:W3:Y:S04]  /*446e0*/  LDL.LU R170, [R1+0x4e6c] ;  /* 0x004e6c0001aa7983 */ /* 0x000ee80000300800 */
[----:B------:R-:W3:Y:S04]  /*446f0*/  LDL.LU R171, [R1+0x4e68] ;  /* 0x004e680001ab7983 */ /* 0x000ee80000300800 */
[----:B------:R-:W4:Y:S04]  /*44700*/  LDL.LU R164, [R1+0x4e64] ;  /* 0x004e640001a47983 */ /* 0x000f280000300800 */
        /* <DEDUP_REMOVED lines=18> */
[----:B------:R-:W4:Y:S04]  /*44830*/  LDL.LU R199, [R1+0x4e18] ;  /* 0x004e180001c77983 */ /* 0x000f280000300800 */
[----:B------:R-:W4:Y:S04]  /*44840*/  LDL.LU R147, [R1+0x4e14] ;  /* 0x004e140001937983 */ /* 0x000f280000300800 */
[----:B------:R-:W5:Y:S04]  /*44850*/  LDL.LU R150, [R1+0x4e10] ;  /* 0x004e100001967983 */ /* 0x000f680000300800 */
[----:B------:R-:W5:Y:S04]  /*44860*/  LDL.LU R151, [R1+0x4e0c] ;  /* 0x004e0c0001977983 */ /* 0x000f680000300800 */
[----:B------:R-:W5:Y:S01]  /*44870*/  LDL.LU R167, [R1+0x4e08] ;  /* 0x004e080001a77983 */ /* 0x000f620000300800 */
[----:B------:R-:W-:Y:S08]  /*44880*/  HMMA.1688.F32.TF32 R228, R40, R22, R76 ;  /* 0x0000001628e4723c */ /* 0x000ff0000008104c */
[C---:B--2---:R-:W-:Y:S08]  /*44890*/  HMMA.1688.F32.TF32 R72, R68.reuse, R30, R192 ;  /* 0x0000001e4448723c */ /* 0x044ff000000810c0 */
[C---:B---3--:R-:W-:Y:S08]  /*448a0*/  HMMA.1688.F32.TF32 R80, R68.reuse, R34, R152 ;  /* 0x000000224450723c */ /* 0x048ff00000081098 */
[C---:B----4-:R-:W-:Y:S11]  /*448b0*/  HMMA.1688.F32.TF32 R104, R68.reuse, R10, R196 ;  /* 0x0000000a4468723c */ /* 0x050ff600000810c4 */
[----:B------:R-:W-:Y:S04]  /*448c0*/  @!UPT UIADD3 URZ, URZ, URZ, URZ ;  /* 0x0000003f3f3ff290 */ /* 0x000fe8000fffe03f */
[----:B------:R-:W-:Y:S04]  /*448d0*/  STL.64 [R1+0x1300], R80 ;  /* 0x0013005001007387 */ /* 0x000fe80000100a00 */
[----:B------:R1:W-:Y:S04]  /*448e0*/  STL.64 [R1+0x1308], R82 ;  /* 0x0013085201007387 */ /* 0x0003e80000100a00 */
[----:B------:R-:W-:Y:S04]  /*448f0*/  STL.64 [R1+0x12f0], R72 ;  /* 0x0012f04801007387 */ /* 0x000fe80000100a00 */
[----:B------:R5:W-:Y:S01]  /*44900*/  STL.64 [R1+0x12f8], R74 ;  /* 0x0012f84a01007387 */ /* 0x000be20000100a00 */
[C---:B-1----:R-:W-:Y:S08]  /*44910*/  HMMA.1688.F32.TF32 R80, R68.reuse, R14, R144 ;  /* 0x0000000e4450723c */ /* 0x042ff00000081090 */
[C---:B-----5:R-:W-:Y:S01]  /*44920*/  HMMA.1688.F32.TF32 R72, R68.reuse, R18, R148 ;  /* 0x000000124448723c */ /* 0x060fe20000081094 */
[----:B------:R-:W-:Y:S04]  /*44930*/  STL.64 [R1+0x12e0], R104 ;  /* 0x0012e06801007387 */ /* 0x000fe80000100a00 */
[----:B------:R1:W-:Y:S10]  /*44940*/  STL.64 [R1+0x12e8], R106 ;  /* 0x0012e86a01007387 */ /* 0x0003f40000100a00 */
[----:B------:R-:W-:Y:S01]  /*44950*/  STL.64 [R1+0x12d0], R80 ;  /* 0x0012d05001007387 */ /* 0x000fe20000100a00 */
[C---:B-1----:R-:W-:Y:S03]  /*44960*/  HMMA.1688.F32.TF32 R104, R68.reuse, R22, R164 ;  /* 0x000000164468723c */ /* 0x042fe600000810a4 */
[----:B------:R1:W-:Y:S04]  /*44970*/  STL.64 [R1+0x12d8], R82 ;  /* 0x0012d85201007387 */ /* 0x0003e80000100a00 */
[----:B------:R-:W-:Y:S04]  /*44980*/  STL.64 [R1+0x12c0], R72 ;  /* 0x0012c04801007387 */ /* 0x000fe80000100a00 */
[----:B------:R2:W-:Y:S01]  /*44990*/  STL.64 [R1+0x12c8], R74 ;  /* 0x0012c84a01007387 */ /* 0x0005e20000100a00 */
[----:B-1----:R-:W-:Y:S08]  /*449a0*/  HMMA.1688.F32.TF32 R80, R68, R46, R168 ;  /* 0x0000002e4450723c */ /* 0x002ff000000810a8 */
[C---:B--2---:R-:W-:Y:S08]  /*449b0*/  HMMA.1688.F32.TF32 R72, R40.reuse, R26, R156 ;  /* 0x0000001a2848723c */ /* 0x044ff0000008109c */
[C---:B------:R-:W-:Y:S01]  /*449c0*/  HMMA.1688.F32.TF32 R68, R40.reuse, R6, R132 ;  /* 0x000000062844723c */ /* 0x040fe20000081084 */
        /* <DEDUP_REMOVED lines=9> */
[C---:B--2---:R-:W-:Y:S03]  /*44a60*/  HMMA.1688.F32.TF32 R72, R40.reuse, R66, R184 ;  /* 0x000000422848723c */ /* 0x044fe600000810b8 */
[----:B------:R-:W-:Y:S04]  /*44a70*/  LDS R104, [R161+0x4380] ;  /* 0x00438000a1687984 */ /* 0x000fe80000000800 */
[----:B------:R-:W-:Y:S01]  /*44a80*/  LDS R106, [R161+0x6380] ;  /* 0x00638000a16a7984 */ /* 0x000fe20000000800 */
[C---:B-1----:R-:W-:Y:S03]  /*44a90*/  HMMA.1688.F32.TF32 R68, R40.reuse, R62, R204 ;  /* 0x0000003e2844723c */ /* 0x042fe600000810cc */
[----:B------:R-:W-:Y:S04]  /*44aa0*/  LDS R105, [R189+0x4380] ;  /* 0x00438000bd697984 */ /* 0x000fe80000000800 */
[----:B------:R-:W1:Y:S04]  /*44ab0*/  LDS R107, [R189+0x6380] ;  /* 0x00638000bd6b7984 */ /* 0x000e680000000800 */
        /* <DEDUP_REMOVED lines=17> */
[C---:B--2---:R-:W-:Y:S08]  /*44bd0*/  HMMA.1688.F32.TF32 R68, R40.reuse, R30, R248 ;  /* 0x0000001e2844723c */ /* 0x044ff000000810f8 */
        /* <DEDUP_REMOVED lines=8> */
[----:B------:R-:W-:Y:S04]  /*44c60*/  STL.64 [R1], R68 ;  /* 0x0000004401007387 */ /* 0x000fe80000100a00 */
[----:B------:R2:W-:Y:S04]  /*44c70*/  STL.64 [R1+0x8], R70 ;  /* 0x0000084601007387 */ /* 0x0005e80000100a00 */
[----:B------:R-:W-:Y:S04]  /*44c80*/  STL.64 [R1+0x4c70], R248 ;  /* 0x004c70f801007387 */ /* 0x000fe80000100a00 */
[----:B------:R-:W-:Y:S04]  /*44c90*/  STL.64 [R1+0x4c88], R246 ;  /* 0x004c88f601007387 */ /* 0x000fe80000100a00 */
[----:B------:R-:W-:Y:S04]  /*44ca0*/  STL.64 [R1+0x4c80], R244 ;  /* 0x004c80f401007387 */ /* 0x000fe80000100a00 */
[----:B------:R-:W-:Y:S04]  /*44cb0*/  STL.64 [R1+0x4c98], R234 ;  /* 0x004c98ea01007387 */ /* 0x000fe80000100a00 */
[----:B------:R-:W-:Y:S04]  /*44cc0*/  STL.64 [R1+0x4c90], R232 ;  /* 0x004c90e801007387 */ /* 0x000fe80000100a00 */
[----:B------:R-:W-:Y:S04]  /*44cd0*/  STL.64 [R1+0x4ca8], R230 ;  /* 0x004ca8e601007387 */ /* 0x000fe80000100a00 */
[----:B------:R-:W-:Y:S04]  /*44ce0*/  STL.64 [R1+0x4ca0], R228 ;  /* 0x004ca0e401007387 */ /* 0x000fe80000100a00 */
        /* <DEDUP_REMOVED lines=10> */
[----:B------:R-:W4:Y:S04]  /*44d90*/  LDL.LU R98, [R1+0x498] ;  /* 0x0004980001627983 */ /* 0x000f280000300800 */
[----:B------:R-:W4:Y:S04]  /*44da0*/  LDL.LU R99, [R1+0x49c] ;  /* 0x00049c0001637983 */ /* 0x000f280000300800 */
[----:B------:R-:W5:Y:S04]  /*44db0*/  LDL.LU R84, [R1+0x4c0] ;  /* 0x0004c00001547983 */ /* 0x000f680000300800 */
        /* <DEDUP_REMOVED lines=18> */
[----:B------:R-:W5:Y:S01]  /*44ee0*/  LDL.LU R239, [R1+0x4ec] ;  /* 0x0004ec0001ef7983 */ /* 0x000f620000300800 */
[----:B------:R-:W-:Y:S03]  /*44ef0*/  HMMA.1688.F32.TF32 R224, R40, R46, R240 ;  /* 0x0000002e28e0723c */ /* 0x000fe600000810f0 */
[----:B------:R-:W5:Y:S04]  /*44f00*/  LDL.LU R240, [R1+0x4f0] ;  /* 0x0004f00001f07983 */ /* 0x000f680000300800 */
[----:B------:R-:W5:Y:S04]  /*44f10*/  LDL.LU R241, [R1+0x4f4] ;  /* 0x0004f40001f17983 */ /* 0x000f680000300800 */
[----:B------:R-:W5:Y:S04]  /*44f20*/  LDL.LU R242, [R1+0x4f8] ;  /* 0x0004f80001f27983 */ /* 0x000f680000300800 */
[----:B------:R-:W5:Y:S08]  /*44f30*/  LDL.LU R243, [R1+0x4fc] ;  /* 0x0004fc0001f37983 */ /* 0x000f700000300800 */
[----:B------:R-:W-:Y:S04]  /*44f40*/  STL.64 [R1+0x4cb8], R226 ;  /* 0x004cb8e201007387 */ /* 0x000fe80000100a00 */
[----:B------:R-:W-:Y:S01]  /*44f50*/  STL.64 [R1+0x4cb0], R224 ;  /* 0x004cb0e001007387 */ /* 0x000fe20000100a00 */
[C---:B--2---:R-:W-:Y:S03]  /*44f60*/  HMMA.1688.F32.TF32 R68, R100.reuse, R6, R172 ;  /* 0x000000066444723c */ /* 0x044fe600000810ac */
[----:B------:R-:W-:Y:S04]  /*44f70*/  LDS R172, [R161+0x4400] ;  /* 0x00440000a1ac7984 */ /* 0x000fe80000000800 */
[----:B------:R-:W-:Y:S04]  /*44f80*/  LDS R174, [R161+0x6400] ;  /* 0x00640000a1ae7984 */ /* 0x000fe80000000800 */
[----:B------:R-:W-:Y:S04]  /*44f90*/  LDS R173, [R189+0x4400] ;  /* 0x00440000bdad7984 */ /* 0x000fe80000000800 */
[----:B------:R-:W2:Y:S01]  /*44fa0*/  LDS R175, [R189+0x6400] ;  /* 0x00640000bdaf7984 */ /* 0x000ea20000000800 */
[C---:B---3--:R-:W-:Y:S08]  /*44fb0*/  HMMA.1688.F32.TF32 R220, R100.reuse, R26, R204 ;  /* 0x0000001a64dc723c */ /* 0x048ff000000810cc */
[C---:B----4-:R-:W-:Y:S08]  /*44fc0*/  HMMA.1688.F32.TF32 R72, R100.reuse, R218, R96 ;  /* 0x000000da6448723c */ /* 0x050ff00000081060 */
[C---:B-----5:R-:W-:Y:S08]  /*44fd0*/  HMMA.1688.F32.TF32 R84, R100.reuse, R58, R84 ;  /* 0x0000003a6454723c */ /* 0x060ff00000081054 */
[C---:B------:R-:W-:Y:S01]  /*44fe0*/  HMMA.1688.F32.TF32 R76, R100.reuse, R66, R76 ;  /* 0x00000042644c723c */ /* 0x040fe2000008104c */
[----:B------:R-:W-:Y:S07]  /*44ff0*/  STL.64 [R1+0x4cc8], R222 ;  /* 0x004cc8de01007387 */ /* 0x000fee0000100a00 */
[C---:B------:R-:W-:Y:S01]  /*45000*/  HMMA.1688.F32.TF32 R80, R100.reuse, R62, R92 ;  /* 0x0000003e6450723c */ /* 0x040fe2000008105c */
[----:B------:R-:W-:Y:S07]  /*45010*/  STL.64 [R1+0x4cc0], R220 ;  /* 0x004cc0dc01007387 */ /* 0x000fee0000100a00 */
[C---:B------:R-:W-:Y:S01]  /*45020*/  HMMA.1688.F32.TF32 R88, R100.reuse, R54, R88 ;  /* 0x000000366458723c */ /* 0x040fe20000081058 */
[----:B------:R-:W-:Y:S07]  /*45030*/  STL.64 [R1+0x4cd8], R70 ;  /* 0x004cd84601007387 */ /* 0x000fee0000100a00 */
[C---:B------:R-:W-:Y:S01]  /*45040*/  HMMA.1688.F32.TF32 R92, R100.reuse, R50, R236 ;  /* 0x00000032645c723c */ /* 0x040fe200000810ec */
        /* <DEDUP_REMOVED lines=33> */
[----:B------:R-:W2:Y:S04]  /*45260*/  LDL.LU R112, [R1+0x570] ;  /* 0x0005700001707983 */ /* 0x000ea80000300800 */
[----:B------:R-:W2:Y:S04]  /*45270*/  LDL.LU R113, [R1+0x574] ;  /* 0x0005740001717983 */ /* 0x000ea80000300800 */
[----:B------:R-:W2:Y:S04]  /*45280*/  LDL.LU R114, [R1+0x578] ;  /* 0x0005780001727983 */ /* 0x000ea80000300800 */
[----:B------:R-:W2:Y:S04]  /*45290*/  LDL.LU R115, [R1+0x57c] ;  /* 0x00057c0001737983 */ /* 0x000ea80000300800 */
[----:B------:R-:W3:Y:S04]  /*452a0*/  LDL.LU R124, [R1+0x550] ;  /* 0x00055000017c7983 */ /* 0x000ee80000300800 */
[----:B------:R-:W3:Y:S04]  /*452b0*/  LDL.LU R125, [R1+0x554] ;  /* 0x00055400017d7983 */ /* 0x000ee80000300800 */
[----:B------:R-:W4:Y:S04]  /*452c0*/  LDL.LU R126, [R1+0x558] ;  /* 0x00055800017e7983 */ /* 0x000f280000300800 */
[----:B------:R-:W4:Y:S04]  /*452d0*/  LDL.LU R127, [R1+0x55c] ;  /* 0x00055c00017f7983 */ /* 0x000f280000300800 */
[----:B------:R-:W4:Y:S04]  /*452e0*/  LDL.LU R236, [R1+0x500] ;  /* 0x0005000001ec7983 */ /* 0x000f280000300800 */
[----:B------:R-:W4:Y:S04]  /*452f0*/  LDL.LU R237, [R1+0x504] ;  /* 0x0005040001ed7983 */ /* 0x000f280000300800 */
[----:B------:R-:W4:Y:S04]  /*45300*/  LDL.LU R238, [R1+0x508] ;  /* 0x0005080001ee7983 */ /* 0x000f280000300800 */
[----:B------:R-:W4:Y:S01]  /*45310*/  LDL.LU R239, [R1+0x50c] ;  /* 0x00050c0001ef7983 */ /* 0x000f220000300800 */
[C---:B------:R-:W-:Y:S03]  /*45320*/  HMMA.1688.F32.TF32 R96, R100.reuse, R38, R240 ;  /* 0x000000266460723c */ /* 0x040fe600000810f0 */
        /* <DEDUP_REMOVED lines=8> */
[----:B------:R-:W1:Y:S04]  /*453b0*/  LDL.LU R208, [R1+0x670] ;  /* 0x0006700001d07983 */ /* 0x000e680000300800 */
[----:B------:R-:W1:Y:S04]  /*453c0*/  LDL.LU R209, [R1+0x674] ;  /* 0x0006740001d17983 */ /* 0x000e680000300800 */
[----:B------:R-:W1:Y:S04]  /*453d0*/  LDL.LU R210, [R1+0x678] ;  /* 0x0006780001d27983 */ /* 0x000e680000300800 */
[----:B------:R-:W1:Y:S04]  /*453e0*/  LDL.LU R211, [R1+0x67c] ;  /* 0x00067c0001d37983 */ /* 0x000e680000300800 */
[----:B------:R-:W5:Y:S04]  /*453f0*/  LDL.LU R132, [R1+0x660] ;  /* 0x0006600001847983 */ /* 0x000f680000300800 */
[----:B------:R-:W5:Y:S04]  /*45400*/  LDL.LU R133, [R1+0x664] ;  /* 0x0006640001857983 */ /* 0x000f680000300800 */
[----:B------:R-:W5:Y:S04]  /*45410*/  LDL.LU R134, [R1+0x668] ;  /* 0x0006680001867983 */ /* 0x000f680000300800 */
[----:B------:R-:W5:Y:S04]  /*45420*/  LDL.LU R135, [R1+0x66c] ;  /* 0x00066c0001877983 */ /* 0x000f680000300800 */
[----:B------:R-:W-:Y:S04]  /*45430*/  STL [R1+0x4c1c], R96 ;  /* 0x004c1c6001007387 */ /* 0x000fe80000100800 */
[----:B------:R-:W-:Y:S04]  /*45440*/  STL [R1+0x4c18], R97 ;  /* 0x004c186101007387 */ /* 0x000fe80000100800 */
[----:B------:R-:W-:Y:S04]  /*45450*/  STL [R1+0x4c14], R98 ;  /* 0x004c146201007387 */ /* 0x000fe80000100800 */
[----:B------:R-:W-:Y:S01]  /*45460*/  STL [R1+0x4c10], R99 ;  /* 0x004c106301007387 */ /* 0x000fe20000100800 */
[C---:B--2---:R-:W-:Y:S08]  /*45470*/  HMMA.1688.F32.TF32 R40, R100.reuse, R34, R112 ;  /* 0x000000226428723c */ /* 0x044ff00000081070 */
[C---:B---3--:R-:W-:Y:S11]  /*45480*/  HMMA.1688.F32.TF32 R68, R100.reuse, R30, R128 ;  /* 0x0000001e6444723c */ /* 0x048ff60000081080 */
[----:B------:R-:W-:Y:S04]  /*45490*/  @!UPT UIADD3 URZ, URZ, URZ, URZ ;  /* 0x0000003f3f3ff290 */ /* 0x000fe8000fffe03f */
[----:B------:R-:W-:Y:S04]  /*454a0*/  STL.64 [R1+0x12a0], R40 ;  /* 0x0012a02801007387 */ /* 0x000fe80000100a00 */
[----:B------:R4:W-:Y:S02]  /*454b0*/  STL.64 [R1+0x12a8], R42 ;  /* 0x0012a82a01007387 */ /* 0x0009e40000100a00 */
[C---:B----4-:R-:W-:Y:S02]  /*454c0*/  HMMA.1688.F32.TF32 R40, R100.reuse, R10, R124 ;  /* 0x0000000a6428723c */ /* 0x050fe4000008107c */
[----:B------:R-:W-:Y:S04]  /*454d0*/  STL.64 [R1+0x1290], R68 ;  /* 0x0012904401007387 */ /* 0x000fe80000100a00 */
[----:B------:R2:W-:Y:S02]  /*454e0*/  STL.64 [R1+0x1298], R70 ;  /* 0x0012984601007387 */ /* 0x0005e40000100a00 */
[C---:B------:R-:W-:Y:S08]  /*454f0*/  HMMA.1688.F32.TF32 R72, R100.reuse, R14, R200 ;  /* 0x0000000e6448723c */ /* 0x040ff000000810c8 */
[C---:B--2---:R-:W-:Y:S07]  /*45500*/  HMMA.1688.F32.TF32 R68, R100.reuse, R18, R108 ;  /* 0x000000126444723c */ /* 0x044fee000008106c */
[----:B------:R-:W-:Y:S04]  /*45510*/  STL.64 [R1+0x1280], R40 ;  /* 0x0012802801007387 */ /* 0x000fe80000100a00 */
[----:B------:R5:W-:Y:S02]  /*45520*/  STL.64 [R1+0x1288], R42 ;  /* 0x0012882a01007387 */ /* 0x000be40000100a00 */
[C---:B-----5:R-:W-:Y:S02]  /*45530*/  HMMA.1688.F32.TF32 R40, R100.reuse, R22, R204 ;  /* 0x000000166428723c */ /* 0x060fe400000810cc */
[----:B------:R-:W-:Y:S04]  /*45540*/  STL.64 [R1+0x1270], R72 ;  /* 0x0012704801007387 */ /* 0x000fe80000100a00 */
[----:B------:R2:W-:Y:S02]  /*45550*/  STL.64 [R1+0x1278], R74 ;  /* 0x0012784a01007387 */ /* 0x0005e40000100a00 */
[----:B------:R-:W-:Y:S02]  /*45560*/  HMMA.1688.F32.TF32 R100, R100, R46, R236 ;  /* 0x0000002e6464723c */ /* 0x000fe400000810ec */
[----:B------:R-:W-:Y:S04]  /*45570*/  STL.64 [R1+0x1260], R68 ;  /* 0x0012604401007387 */ /* 0x000fe80000100a00 */
[----:B------:R3:W-:Y:S04]  /*45580*/  STL.64 [R1+0x1268], R70 ;  /* 0x0012684601007387 */ /* 0x0007e80000100a00 */
[----:B------:R-:W4:Y:S05]  /*45590*/  LDL.LU R236, [R1+0x610] ;  /* 0x0006100001ec7983 */ /* 0x000f2a0000300800 */
[----:B------:R-:W-:Y:S04]  /*455a0*/  STL.64 [R1+0x1250], R40 ;  /* 0x0012502801007387 */ /* 0x000fe80000100a00 */
[----:B------:R-:W-:Y:S04]  /*455b0*/  STL.64 [R1+0x1258], R42 ;  /* 0x0012582a01007387 */ /* 0x000fe80000100a00 */
[----:B------:R-:W4:Y:S04]  /*455c0*/  LDL.LU R237, [R1+0x614] ;  /* 0x0006140001ed7983 */ /* 0x000f280000300800 */
[----:B------:R-:W4:Y:S04]  /*455d0*/  LDL.LU R238, [R1+0x618] ;  /* 0x0006180001ee7983 */ /* 0x000f280000300800 */
[----:B------:R-:W4:Y:S04]  /*455e0*/  LDL.LU R239, [R1+0x61c] ;  /* 0x00061c0001ef7983 */ /* 0x000f280000300800 */
[----:B------:R-:W5:Y:S04]  /*455f0*/  LDL.LU R204, [R1+0x620] ;  /* 0x0006200001cc7983 */ /* 0x000f680000300800 */
[----:B------:R-:W5:Y:S04]  /*45600*/  LDL.LU R205, [R1+0x624] ;  /* 0x0006240001cd7983 */ /* 0x000f680000300800 */
[----:B------:R-:W5:Y:S04]  /*45610*/  LDL.LU R206, [R1+0x628] ;  /* 0x0006280001ce7983 */ /* 0x000f680000300800 */
[----:B------:R-:W5:Y:S01]  /*45620*/  LDL.LU R207, [R1+0x62c] ;  /* 0x00062c0001cf7983 */ /* 0x000f620000300800 */
[C---:B-1----:R-:W-:Y:S08]  /*45630*/  HMMA.1688.F32.TF32 R76, R104.reuse, R26, R208 ;  /* 0x0000001a684c723c */ /* 0x042ff000000810d0 */
[C---:B--2---:R-:W-:Y:S08]  /*45640*/  HMMA.1688.F32.TF32 R72, R104.reuse, R6, R132 ;  /* 0x000000066848723c */ /* 0x044ff00000081084 */
[C---:B---3--:R-:W-:Y:S01]  /*45650*/  HMMA.1688.F32.TF32 R68, R104.reuse, R218, R240 ;  /* 0x000000da6844723c */ /* 0x048fe200000810f0 */
[----:B------:R-:W-:Y:S04]  /*45660*/  STL.64 [R1+0x4bc8], R102 ;  /* 0x004bc86601007387 */ /* 0x000fe80000100a00 */
[----:B------:R-:W-:Y:S04]  /*45670*/  STL.64 [R1+0x4bc0], R100 ;  /* 0x004bc06401007387 */ /* 0x000fe80000100a00 */
[----:B------:R-:W-:Y:S04]  /*45680*/  STL.64 [R1+0x1240], R76 ;  /* 0x0012404c01007387 */ /* 0x000fe80000100a00 */
[----:B------:R-:W-:Y:S04]  /*45690*/  STL.64 [R1+0x1248], R78 ;  /* 0x0012484e01007387 */ /* 0x000fe80000100a00 */
[----:B------:R-:W2:Y:S04]  /*456a0*/  LDL.LU R240, [R1+0x600] ;  /* 0x0006000001f07983 */ /* 0x000ea80000300800 */
[----:B------:R-:W-:Y:S04]  /*456b0*/  STL.64 [R1+0x1230], R72 ;  /* 0x0012304801007387 */ /* 0x000fe80000100a00 */
[----:B------:R1:W-:Y:S04]  /*456c0*/  STL.64 [R1+0x1238], R74 ;  /* 0x0012384a01007387 */ /* 0x0003e80000100a00 */
[----:B------:R-:W-:Y:S04]  /*456d0*/  STL.64 [R1+0x1220], R68 ;  /* 0x0012204401007387 */ /* 0x000fe80000100a00 */
[----:B------:R3:W-:Y:S04]  /*456e0*/  STL.64 [R1+0x1228], R70 ;  /* 0x0012284601007387 */ /* 0x0007e80000100a00 */
[----:B------:R-:W2:Y:S04]  /*456f0*/  LDL.LU R241, [R1+0x604] ;  /* 0x0006040001f17983 */ /* 0x000ea80000300800 */
[----:B------:R-:W2:Y:S04]  /*45700*/  LDL.LU R242, [R1+0x608] ;  /* 0x0006080001f27983 */ /* 0x000ea80000300800 */
[----:B------:R-:W2:Y:S01]  /*45710*/  LDL.LU R243, [R1+0x60c] ;  /* 0x00060c0001f37983 */ /* 0x000ea20000300800 */
[C---:B-1----:R-:W-:Y:S03]  /*45720*/  HMMA.1688.F32.TF32 R72, R104.reuse, R66, R120 ;  /* 0x000000426848723c */ /* 0x042fe60000081078 */
[----:B------:R-:W-:Y:S04]  /*45730*/  LDS R40, [R161+0x4480] ;  /* 0x00448000a1287984 */ /* 0x000fe80000000800 */
[----:B------:R-:W-:Y:S01]  /*45740*/  LDS R42, [R161+0x6480] ;  /* 0x00648000a12a7984 */ /* 0x000fe20000000800 */
[----:B---3--:R-:W-:Y:S03]  /*45750*/  HMMA.1688.F32.TF32 R68, R104, R62, R184 ;  /* 0x0000003e6844723c */ /* 0x008fe600000810b8 */
[----:B------:R-:W-:Y:S04]  /*45760*/  LDS R41, [R189+0x4480] ;  /* 0x00448000bd297984 */ /* 0x000fe80000000800 */
[----:B------:R-:W1:Y:S08]  /*45770*/  LDS R43, [R189+0x6480] ;  /* 0x00648000bd2b7984 */ /* 0x000e700000000800 */
[----:B------:R-:W-:Y:S04]  /*45780*/  STL.64 [R1+0x1210], R72 ;  /* 0x0012104801007387 */ /* 0x000fe80000100a00 */
[----:B------:R5:W-:Y:S04]  /*45790*/  STL.64 [R1+0x1218], R74 ;  /* 0x0012184a01007387 */ /* 0x000be80000100a00 */
[----:B------:R-:W3:Y:S04]  /*457a0*/  LDL.LU R120, [R1+0x5f0] ;  /* 0x0005f00001787983 */ /* 0x000ee80000300800 */
[----:B------:R-:W3:Y:S04]  /*457b0*/  LDL.LU R121, [R1+0x5f4] ;  /* 0x0005f40001797983 */ /* 0x000ee80000300800 */
[----:B------:R-:W3:Y:S04]  /*457c0*/  LDL.LU R122, [R1+0x5f8] ;  /* 0x0005f800017a7983 */ /* 0x000ee80000300800 */
[----:B------:R-:W3:Y:S01]  /*457d0*/  LDL.LU R123, [R1+0x5fc] ;  /* 0x0005fc00017b7983 */ /* 0x000ee20000300800 */
[----:B------:R-:W-:Y:S01]  /*457e0*/  IMAD.MOV.U32 R103, RZ, RZ, R68 ;  /* 0x000000ffff677224 */ /* 0x000fe200078e0044 */
[----:B------:R-:W-:Y:S01]  /*457f0*/  MOV R101, R70 ;  /* 0x0000004600657202 */ /* 0x000fe20000000f00 */
[----:B------:R-:W-:Y:S01]  /*45800*/  IMAD.MOV.U32 R102, RZ, RZ, R69 ;  /* 0x000000ffff667224 */ /* 0x000fe200078e0045 */
[----:B------:R-:W3:Y:S01]  /*45810*/  LDL.LU R184, [R1+0x5e0] ;  /* 0x0005e00001b87983 */ /* 0x000ee20000300800 */
[----:B------:R-:W-:-:S03]  /*45820*/  IMAD.MOV.U32 R100, RZ, RZ, R71 ;  /* 0x000000ffff647224 */ /* 0x000fc600078e0047 */
[----:B------:R-:W3:Y:S04]  /*45830*/  LDL.LU R185, [R1+0x5e4] ;  /* 0x0005e40001b97983 */ /* 0x000ee80000300800 */
[----:B------:R-:W3:Y:S04]  /*45840*/  LDL.LU R186, [R1+0x5e8] ;  /* 0x0005e80001ba7983 */ /* 0x000ee80000300800 */
[----:B------:R-:W3:Y:S04]  /*45850*/  LDL.LU R187, [R1+0x5ec] ;  /* 0x0005ec0001bb7983 */ /* 0x000ee80000300800 */
[----:B------:R-:W-:Y:S04]  /*45860*/  STL [R1+0x4c2c], R100 ;  /* 0x004c2c6401007387 */ /* 0x000fe80000100800 */
[----:B------:R-:W-:Y:S04]  /*45870*/  STL [R1+0x4c28], R102 ;  /* 0x004c286601007387 */ /* 0x000fe80000100800 */
[----:B------:R-:W-:Y:S04]  /*45880*/  STL [R1+0x4c24], R103 ;  /* 0x004c246701007387 */ /* 0x000fe80000100800 */
[----:B------:R-:W-:Y:S01]  /*45890*/  STL [R1+0x4c20], R101 ;  /* 0x004c206501007387 */ /* 0x000fe20000100800 */
[C---:B----4-:R-:W-:Y:S08]  /*458a0*/  HMMA.1688.F32.TF32 R68, R104.reuse, R54, R236 ;  /* 0x000000366844723c */ /* 0x050ff000000810ec */
[----:B-----5:R-:W-:Y:S11]  /*458b0*/  HMMA.1688.F32.TF32 R72, R104, R58, R204 ;  /* 0x0000003a6848723c */ /* 0x020ff600000810cc */
[----:B------:R-:W-:Y:S04]  /*458c0*/  @!UPT UIADD3 URZ, URZ, URZ, URZ ;  /* 0x0000003f3f3ff290 */ /* 0x000fe8000fffe03f */
[----:B------:R-:W-:Y:S08]  /*458d0*/  STL.64 [R1+0x540], R68 ;  /* 0x0005404401007387 */ /* 0x000ff00000100a00 */
[----:B------:R-:W-:Y:S04]  /*458e0*/  STL.64 [R1+0x560], R72 ;  /* 0x0005604801007387 */ /* 0x000fe80000100a00 */
[----:B------:R-:W-:Y:S04]  /*458f0*/  STL.64 [R1+0x568], R74 ;  /* 0x0005684a01007387 */ /* 0x000fe80000100a00 */
[----:B------:R2:W-:Y:S04]  /*45900*/  STL [R1+0x548], R70 ;  /* 0x0005484601007387 */ /* 0x0005e80000100800 */
[----:B------:R-:W4:Y:S04]  /*45910*/  LDL.LU R204, [R1+0x5d0] ;  /* 0x0005d00001cc7983 */ /* 0x000f280000300800 */
[----:B------:R-:W4:Y:S04]  /*45920*/  LDL.LU R205, [R1+0x5d4] ;  /* 0x0005d40001cd7983 */ /* 0x000f280000300800 */
[----:B------:R-:W4:Y:S04]  /*45930*/  LDL.LU R206, [R1+0x5d8] ;  /* 0x0005d80001ce7983 */ /* 0x000f280000300800 */
[----:B------:R-:W4:Y:S04]  /*45940*/  LDL.LU R207, [R1+0x5dc] ;  /* 0x0005dc0001cf7983 */ /* 0x000f280000300800 */
[----:B------:R-:W5:Y:S04]  /*45950*/  LDL.LU R236, [R1+0x5c0] ;  /* 0x0005c00001ec7983 */ /* 0x000f680000300800 */
[----:B------:R-:W5:Y:S04]  /*45960*/  LDL.LU R237, [R1+0x5c4] ;  /* 0x0005c40001ed7983 */ /* 0x000f680000300800 */
[----:B------:R-:W5:Y:S04]  /*45970*/  LDL.LU R238, [R1+0x5c8] ;  /* 0x0005c80001ee7983 */ /* 0x000f680000300800 */
[----:B------:R-:W5:Y:S01]  /*45980*/  LDL.LU R239, [R1+0x5cc] ;  /* 0x0005cc0001ef7983 */ /* 0x000f620000300800 */
[----:B------:R-:W-:-:S02]  /*45990*/  IMAD.MOV.U32 R96, RZ, RZ, R71 ;  /* 0x000000ffff607224 */ /* 0x000fc400078e0047 */
[----:B--2---:R-:W-:Y:S03]  /*459a0*/  HMMA.1688.F32.TF32 R68, R104, R50, R240 ;  /* 0x000000326844723c */ /* 0x004fe600000810f0 */
[----:B------:R2:W-:Y:S04]  /*459b0*/  STL [R1+0x4c30], R96 ;  /* 0x004c306001007387 */ /* 0x0005e80000100800 */
[----:B------:R-:W5:Y:S04]  /*459c0*/  LDL.LU R240, [R1+0x5b0] ;  /* 0x0005b00001f07983 */ /* 0x000f680000300800 */
[----:B------:R-:W5:Y:S04]  /*459d0*/  LDL.LU R241, [R1+0x5b4] ;  /* 0x0005b40001f17983 */ /* 0x000f680000300800 */
[----:B------:R-:W5:Y:S04]  /*459e0*/  LDL.LU R242, [R1+0x5b8] ;  /* 0x0005b80001f27983 */ /* 0x000f680000300800 */
[----:B------:R-:W5:Y:S05]  /*459f0*/  LDL.LU R243, [R1+0x5bc] ;  /* 0x0005bc0001f37983 */ /* 0x000f6a0000300800 */
[----:B------:R-:W-:Y:S01]  /*45a00*/  MOV R100, R68 ;  /* 0x0000004400647202 */ /* 0x000fe20000000f00 */
[----:B------:R-:W-:Y:S01]  /*45a10*/  IMAD.MOV.U32 R102, RZ, RZ, R69 ;  /* 0x000000ffff667224 */ /* 0x000fe200078e0045 */
[----:B------:R-:W-:Y:S01]  /*45a20*/  MOV R101, R71 ;  /* 0x0000004700657202 */ /* 0x000fe20000000f00 */
[----:B------:R-:W-:-:S02]  /*45a30*/  IMAD.MOV.U32 R103, RZ, RZ, R70 ;  /* 0x000000ffff677224 */ /* 0x000fc400078e0046 */
[----:B---3--:R-:W-:Y:S02]  /*45a40*/  HMMA.1688.F32.TF32 R68, R104, R38, R120 ;  /* 0x000000266844723c */ /* 0x008fe40000081078 */
[----:B------:R-:W-:Y:S04]  /*45a50*/  STL [R1+0x4c40], R101 ;  /* 0x004c406501007387 */ /* 0x000fe80000100800 */
[----:B------:R-:W-:Y:S04]  /*45a60*/  STL [R1+0x4c3c], R103 ;  /* 0x004c3c6701007387 */ /* 0x000fe80000100800 */
[----:B------:R-:W-:Y:S04]  /*45a70*/  STL [R1+0x4c38], R100 ;  /* 0x004c386401007387 */ /* 0x000fe80000100800 */
[----:B------:R-:W-:Y:S09]  /*45a80*/  STL [R1+0x4c34], R102 ;  /* 0x004c346601007387 */ /* 0x000ff20000100800 */
[----:B------:R-:W-:Y:S01]  /*45a90*/  STL.64 [R1+0x520], R68 ;  /* 0x0005204401007387 */ /* 0x000fe20000100a00 */
[----:B--2---:R-:W-:-:S03]  /*45aa0*/  IMAD.MOV.U32 R96, RZ, RZ, R71 ;  /* 0x000000ffff607224 */ /* 0x004fc600078e0047 */
[----:B------:R2:W-:Y:S02]  /*45ab0*/  STL [R1+0x528], R70 ;  /* 0x0005284601007387 */ /* 0x0005e40000100800 */
[C---:B--2---:R-:W-:Y:S02]  /*45ac0*/  HMMA.1688.F32.TF32 R68, R104.reuse, R34, R184 ;  /* 0x000000226844723c */ /* 0x044fe400000810b8 */
[----:B------:R-:W-:Y:S11]  /*45ad0*/  STL [R1+0x4c44], R96 ;  /* 0x004c446001007387 */ /* 0x000ff60000100800 */
[----:B------:R-:W-:Y:S11]  /*45ae0*/  @!UPT UIADD3 URZ, URZ, URZ, URZ ;  /* 0x0000003f3f3ff290 */ /* 0x000ff6000fffe03f */
[----:B------:R-:W-:Y:S01]  /*45af0*/  IMAD.MOV.U32 R101, RZ, RZ, R68 ;  /* 0x000000ffff657224 */ /* 0x000fe200078e0044 */
[----:B------:R-:W-:Y:S01]  /*45b00*/  MOV R103, R69 ;  /* 0x0000004500677202 */ /* 0x000fe20000000f00 */
[----:B------:R-:W-:Y:S02]  /*45b10*/  IMAD.MOV.U32 R100, RZ, RZ, R70 ;  /* 0x000000ffff647224 */ /* 0x000fe400078e0046 */
[----:B------:R-:W-:Y:S01]  /*45b20*/  IMAD.MOV.U32 R102, RZ, RZ, R71 ;  /* 0x000000ffff667224 */ /* 0x000fe200078e0047 */
[----:B------:R-:W-:Y:S04]  /*45b30*/  STL [R1+0x4c54], R101 ;  /* 0x004c546501007387 */ /* 0x000fe80000100800 */
[----:B------:R-:W-:Y:S04]  /*45b40*/  STL [R1+0x4c50], R103 ;  /* 0x004c506701007387 */ /* 0x000fe80000100800 */
[----:B------:R-:W-:Y:S04]  /*45b50*/  STL [R1+0x4c4c], R100 ;  /* 0x004c4c6401007387 */ /* 0x000fe80000100800 */
[----:B------:R-:W-:Y:S01]  /*45b60*/  STL [R1+0x4c48], R102 ;  /* 0x004c486601007387 */ /* 0x000fe20000100800 */
[C---:B----4-:R-:W-:Y:S11]  /*45b70*/  HMMA.1688.F32.TF32 R68, R104.reuse, R30, R204 ;  /* 0x0000001e6844723c */ /* 0x050ff600000810cc */
[----:B------:R-:W-:Y:S11]  /*45b80*/  @!UPT UIADD3 URZ, URZ, URZ, URZ ;  /* 0x0000003f3f3ff290 */ /* 0x000ff6000fffe03f */
[----:B------:R-:W-:Y:S01]  /*45b90*/  @!UPT UIADD3 URZ, URZ, URZ, URZ ;  /* 0x0000003f3f3ff290 */ /* 0x000fe2000fffe03f */
[----:B------:R5:W-:Y:S01]  /*45ba0*/  STL [R1+0x4fc], R71 ;  /* 0x0004fc4701007387 */ /* 0x000be20000100800 */
[----:B------:R-:W-:Y:S01]  /*45bb0*/  MOV R97, R68 ;  /* 0x0000004400617202 */ /* 0x000fe20000000f00 */
[----:B------:R-:W-:Y:S02]  /*45bc0*/  IMAD.MOV.U32 R98, RZ, RZ, R69 ;  /* 0x000000ffff627224 */ /* 0x000fe400078e0045 */
[----:B------:R-:W-:Y:S02]  /*45bd0*/  IMAD.MOV.U32 R99, RZ, RZ, R70 ;  /* 0x000000ffff637224 */ /* 0x000fe400078e0046 */
[C---:B-----5:R-:W-:Y:S03]  /*45be0*/  HMMA.1688.F32.TF32 R68, R104.reuse, R10, R236 ;  /* 0x0000000a6844723c */ /* 0x060fe600000810ec */
[----:B------:R-:W-:Y:S04]  /*45bf0*/  STL [R1+0x4c60], R99 ;  /* 0x004c606301007387 */ /* 0x000fe80000100800 */
[----:B------:R-:W-:Y:S04]  /*45c00*/  STL [R1+0x4c5c], R98 ;  /* 0x004c5c6201007387 */ /* 0x000fe80000100800 */
[----:B------:R-:W-:Y:S11]  /*45c10*/  STL [R1+0x4c58], R97 ;  /* 0x004c586101007387 */ /* 0x000ff60000100800 */
[----:B------:R-:W-:Y:S02]  /*45c20*/  @!UPT UIADD3 URZ, URZ, URZ, URZ ;  /* 0x0000003f3f3ff290 */ /* 0x000fe4000fffe03f */
[----:B------:R-:W-:Y:S01]  /*45c30*/  IMAD.MOV.U32 R96, RZ, RZ, R71 ;  /* 0x000000ffff607224 */ /* 0x000fe200078e0047 */
[----:B------:R-:W-:Y:S01]  /*45c40*/  MOV R100, R68 ;  /* 0x0000004400647202 */ /* 0x000fe20000000f00 */
[----:B------:R-:W-:Y:S01]  /*45c50*/  IMAD.MOV.U32 R102, RZ, RZ, R69 ;  /* 0x000000ffff667224 */ /* 0x000fe200078e0045 */
[----:B------:R2:W-:Y:S04]  /*45c60*/  STL [R1+0x4d8], R70 ;  /* 0x0004d84601007387 */ /* 0x0005e80000100800 */
[----:B------:R3:W-:Y:S04]  /*45c70*/  STL [R1+0x4c6c], R96 ;  /* 0x004c6c6001007387 */ /* 0x0007e80000100800 */
[----:B------:R-:W-:Y:S04]  /*45c80*/  STL [R1+0x4c68], R102 ;  /* 0x004c686601007387 */ /* 0x000fe80000100800 */
[----:B------:R4:W-:Y:S04]  /*45c90*/  STL [R1+0x4c64], R100 ;  /* 0x004c646401007387 */ /* 0x0009e80000100800 */
[----:B------:R-:W5:Y:S04]  /*45ca0*/  LDL.LU R204, [R1+0x6c0] ;  /* 0x0006c00001cc7983 */ /* 0x000f680000300800 */
[----:B------:R-:W5:Y:S04]  /*45cb0*/  LDL.LU R205, [R1+0x6c4] ;  /* 0x0006c40001cd7983 */ /* 0x000f680000300800 */
[----:B------:R-:W5:Y:S04]  /*45cc0*/  LDL.LU R206, [R1+0x6c8] ;  /* 0x0006c80001ce7983 */ /* 0x000f680000300800 */
[----:B------:R-:W5:Y:S04]  /*45cd0*/  LDL.LU R207, [R1+0x6cc] ;  /* 0x0006cc0001cf7983 */ /* 0x000f680000300800 */
        /* <DEDUP_REMOVED lines=31> */
[----:B------:R-:W4:Y:S01]  /*45ed0*/  LDL.LU R239, [R1+0x6dc] ;  /* 0x0006dc0001ef7983 */ /* 0x000f220000300800 */
[----:B--2---:R-:W-:Y:S03]  /*45ee0*/  HMMA.1688.F32.TF32 R68, R104, R14, R240 ;  /* 0x0000000e6844723c */ /* 0x004fe600000810f0 */
[----:B------:R-:W2:Y:S04]  /*45ef0*/  LDL.LU R240, [R1+0x6e0] ;  /* 0x0006e00001f07983 */ /* 0x000ea80000300800 */
[----:B------:R-:W2:Y:S04]  /*45f00*/  LDL.LU R241, [R1+0x6e4] ;  /* 0x0006e40001f17983 */ /* 0x000ea80000300800 */
[----:B------:R-:W2:Y:S04]  /*45f10*/  LDL.LU R242, [R1+0x6e8] ;  /* 0x0006e80001f27983 */ /* 0x000ea80000300800 */
[----:B------:R-:W2:Y:S09]  /*45f20*/  LDL.LU R243, [R1+0x6ec] ;  /* 0x0006ec0001f37983 */ /* 0x000eb20000300800 */
[----:B------:R-:W-:Y:S01]  /*45f30*/  MOV R98, R68 ;  /* 0x0000004400627202 */ /* 0x000fe20000000f00 */
[----:B------:R-:W-:Y:S01]  /*45f40*/  IMAD.MOV.U32 R97, RZ, RZ, R69 ;  /* 0x000000ffff617224 */ /* 0x000fe200078e0045 */
[----:B------:R-:W-:Y:S01]  /*45f50*/  MOV R103, R71 ;  /* 0x0000004700677202 */ /* 0x000fe20000000f00 */
[----:B------:R-:W-:-:S02]  /*45f60*/  IMAD.MOV.U32 R101, RZ, RZ, R70 ;  /* 0x000000ffff657224 */ /* 0x000fc400078e0046 */
[----:B---3--:R-:W-:Y:S08]  /*45f70*/  HMMA.1688.F32.TF32 R68, R104, R18, R124 ;  /* 0x000000126844723c */ /* 0x008ff0000008107c */
[----:B-----5:R-:W-:Y:S11]  /*45f80*/  HMMA.1688.F32.TF32 R124, R172, R62, R204 ;  /* 0x0000003eac7c723c */ /* 0x020ff600000810cc */
[----:B------:R-:W-:Y:S05]  /*45f90*/  @!UPT UIADD3 URZ, URZ, URZ, URZ ;  /* 0x0000003f3f3ff290 */ /* 0x000fea000fffe03f */
[----:B------:R-:W-:Y:S01]  /*45fa0*/  IMAD.MOV.U32 R96, RZ, RZ, R68 ;  /* 0x000000ffff607224 */ /* 0x000fe200078e0044 */
[----:B----4-:R-:W-:Y:S01]  /*45fb0*/  MOV R100, R70 ;  /* 0x0000004600647202 */ /* 0x010fe20000000f00 */
[----:B------:R-:W-:Y:S02]  /*45fc0*/  IMAD.MOV.U32 R102, RZ, RZ, R69 ;  /* 0x000000ffff667224 */ /* 0x000fe400078e0045 */
[----:B------:R-:W-:Y:S02]  /*45fd0*/  IMAD.MOV.U32 R99, RZ, RZ, R71 ;  /* 0x000000ffff637224 */ /* 0x000fe400078e0047 */
[C---:B------:R-:W-:Y:S08]  /*45fe0*/  HMMA.1688.F32.TF32 R68, R104.reuse, R22, R200 ;  /* 0x000000166844723c */ /* 0x040ff000000810c8 */
[----:B------:R-:W-:Y:S08]  /*45ff0*/  HMMA.1688.F32.TF32 R104, R104, R46, R108 ;  /* 0x0000002e6868723c */ /* 0x000ff0000008106c */
[C---:B------:R-:W-:Y:S08]  /*46000*/  HMMA.1688.F32.TF32 R108, R172.reuse, R26, R208 ;  /* 0x0000001aac6c723c */ /* 0x040ff000000810d0 */
        /* <DEDUP_REMOVED lines=48> */
[C---:B--2---:R-:W-:Y:S03]  /*46310*/  HMMA.1688.F32.TF32 R132, R172.reuse, R54, R240 ;  /* 0x00000036ac84723c */ /* 0x044fe600000810f0 */
        /* <DEDUP_REMOVED lines=20> */
[----:B------:R-:W1:Y:S04]  /*46460*/  LDL.LU R204, [R1+0x7d0] ;  /* 0x0007d00001cc7983 */ /* 0x000e680000300800 */
[----:B------:R-:W1:Y:S04]  /*46470*/  LDL.LU R205, [R1+0x7d4] ;  /* 0x0007d40001cd7983 */ /* 0x000e680000300800 */
[----:B------:R-:W1:Y:S04]  /*46480*/  LDL.LU R206, [R1+0x7d8] ;  /* 0x0007d80001ce7983 */ /* 0x000e680000300800 */
[----:B------:R-:W1:Y:S04]  /*46490*/  LDL.LU R207, [R1+0x7dc] ;  /* 0x0007dc0001cf7983 */ /* 0x000e680000300800 */
[----:B------:R-:W-:Y:S04]  /*464a0*/  STL.64 [R1+0x4d98], R134 ;  /* 0x004d988601007387 */ /* 0x000fe80000100a00 */
[----:B------:R-:W-:Y:S01]  /*464b0*/  STL.64 [R1+0x4d90], R132 ;  /* 0x004d908401007387 */ /* 0x000fe20000100a00 */
[C---:B---3--:R-:W-:Y:S08]  /*464c0*/  HMMA.1688.F32.TF32 R140, R172.reuse, R38, R140 ;  /* 0x00000026ac8c723c */ /* 0x048ff0000008108c */
[C---:B----4-:R-:W-:Y:S08]  /*464d0*/  HMMA.1688.F32.TF32 R136, R172.reuse, R50, R136 ;  /* 0x00000032ac88723c */ /* 0x050ff00000081088 */
[C---:B-----5:R-:W-:Y:S11]  /*464e0*/  HMMA.1688.F32.TF32 R144, R172.reuse, R34, R152 ;  /* 0x00000022ac90723c */ /* 0x060ff60000081098 */
[----:B------:R-:W-:Y:S04]  /*464f0*/  @!UPT UIADD3 URZ, URZ, URZ, URZ ;  /* 0x0000003f3f3ff290 */ /* 0x000fe8000fffe03f */
[----:B------:R-:W-:Y:S04]  /*46500*/  STL.64 [R1+0x4da8], R138 ;  /* 0x004da88a01007387 */ /* 0x000fe80000100a00 */
[----:B------:R-:W-:Y:S04]  /*46510*/  STL.64 [R1+0x4da0], R136 ;  /* 0x004da08801007387 */ /* 0x000fe80000100a00 */
[----:B------:R-:W-:Y:S01]  /*46520*/  STL.64 [R1+0x4db8], R142 ;  /* 0x004db88e01007387 */ /* 0x000fe20000100a00 */
[C---:B--2---:R-:W-:Y:S03]  /*46530*/  HMMA.1688.F32.TF32 R148, R172.reuse, R30, R240 ;  /* 0x0000001eac94723c */ /* 0x044fe600000810f0 */
[----:B------:R-:W-:Y:S04]  /*46540*/  STL.64 [R1+0x4db0], R140 ;  /* 0x004db08c01007387 */ /* 0x000fe80000100a00 */
[----:B------:R-:W-:Y:S04]  /*46550*/  STL.64 [R1+0x4dc8], R146 ;  /* 0x004dc89201007387 */ /* 0x000fe80000100a00 */
[----:B------:R-:W-:Y:S04]  /*46560*/  STL.64 [R1+0x4dc0], R144 ;  /* 0x004dc09001007387 */ /* 0x000fe80000100a00 */
[----:B------:R-:W2:Y:S04]  /*46570*/  LDL.LU R240, [R1+0x7f0] ;  /* 0x0007f00001f07983 */ /* 0x000ea80000300800 */
[----:B------:R-:W2:Y:S04]  /*46580*/  LDL.LU R241, [R1+0x7f4] ;  /* 0x0007f40001f17983 */ /* 0x000ea80000300800 */
[----:B------:R-:W2:Y:S04]  /*46590*/  LDL.LU R242, [R1+0x7f8] ;  /* 0x0007f80001f27983 */ /* 0x000ea80000300800 */
[----:B------:R-:W2:Y:S01]  /*465a0*/  LDL.LU R243, [R1+0x7fc] ;  /* 0x0007fc0001f37983 */ /* 0x000ea20000300800 */
[C---:B------:R-:W-:Y:S03]  /*465b0*/  HMMA.1688.F32.TF32 R152, R172.reuse, R10, R180 ;  /* 0x0000000aac98723c */ /* 0x040fe600000810b4 */
[----:B------:R-:W-:Y:S04]  /*465c0*/  STL.64 [R1+0x4de0], R150 ;  /* 0x004de09601007387 */ /* 0x000fe80000100a00 */
[----:B------:R-:W-:Y:S01]  /*465d0*/  STL.64 [R1+0x4dd8], R148 ;  /* 0x004dd89401007387 */ /* 0x000fe20000100a00 */
[C---:B------:R-:W-:Y:S11]  /*465e0*/  HMMA.1688.F32.TF32 R164, R172.reuse, R18, R212 ;  /* 0x00000012aca4723c */ /* 0x040ff600000810d4 */
[----:B------:R-:W-:Y:S04]  /*465f0*/  @!UPT UIADD3 URZ, URZ, URZ, URZ ;  /* 0x0000003f3f3ff290 */ /* 0x000fe8000fffe03f */
[----:B------:R-:W-:Y:S04]  /*46600*/  STL.64 [R1+0x4df0], R154 ;  /* 0x004df09a01007387 */ /* 0x000fe80000100a00 */
[----:B------:R-:W-:Y:S04]  /*46610*/  STL.64 [R1+0x4de8], R152 ;  /* 0x004de89801007387 */ /* 0x000fe80000100a00 */
[----:B------:R-:W3:Y:S01]  /*46620*/  LDL.LU R212, [R1+0x800] ;  /* 0x0008000001d47983 */ /* 0x000ee20000300800 */
[----:B------:R-:W-:Y:S03]  /*46630*/  HMMA.1688.F32.TF32 R168, R172, R22, R200 ;  /* 0x00000016aca8723c */ /* 0x000fe600000810c8 */
[----:B------:R-:W3:Y:S04]  /*46640*/  LDL.LU R213, [R1+0x804] ;  /* 0x0008040001d57983 */ /* 0x000ee80000300800 */
[----:B------:R-:W3:Y:S04]  /*46650*/  LDL.LU R214, [R1+0x808] ;  /* 0x0008080001d67983 */ /* 0x000ee80000300800 */
[----:B------:R-:W3:Y:S04]  /*46660*/  LDL.LU R215, [R1+0x80c] ;  /* 0x00080c0001d77983 */ /* 0x000ee80000300800 */
[----:B------:R-:W4:Y:S01]  /*46670*/  LDL.LU R200, [R1+0x810] ;  /* 0x0008100001c87983 */ /* 0x000f220000300800 */
[----:B-1----:R-:W-:Y:S03]  /*46680*/  HMMA.1688.F32.TF32 R180, R40, R6, R204 ;  /* 0x0000000628b4723c */ /* 0x002fe600000810cc */
[----:B------:R-:W4:Y:S04]  /*46690*/  LDL.LU R201, [R1+0x814] ;  /* 0x0008140001c97983 */ /* 0x000f280000300800 */
[----:B------:R-:W4:Y:S04]  /*466a0*/  LDL.LU R202, [R1+0x818] ;  /* 0x0008180001ca7983 */ /* 0x000f280000300800 */
[----:B------:R-:W4:Y:S04]  /*466b0*/  LDL.LU R203, [R1+0x81c] ;  /* 0x00081c0001cb7983 */ /* 0x000f280000300800 */
[----:B------:R-:W5:Y:S04]  /*466c0*/  LDL.LU R204, [R1+0x830] ;  /* 0x0008300001cc7983 */ /* 0x000f680000300800 */
[----:B------:R-:W5:Y:S04]  /*466d0*/  LDL.LU R205, [R1+0x834] ;  /* 0x0008340001cd7983 */ /* 0x000f680000300800 */
[----:B------:R-:W5:Y:S04]  /*466e0*/  LDL.LU R206, [R1+0x838] ;  /* 0x0008380001ce7983 */ /* 0x000f680000300800 */
[----:B------:R-:W5:Y:S01]  /*466f0*/  LDL.LU R207, [R1+0x83c] ;  /* 0x00083c0001cf7983 */ /* 0x000f620000300800 */
[C---:B------:R-:W-:Y:S08]  /*46700*/  HMMA.1688.F32.TF32 R156, R172.reuse, R14, R176 ;  /* 0x0000000eac9c723c */ /* 0x040ff000000810b0 */
[----:B------:R-:W-:Y:S01]  /*46710*/  HMMA.1688.F32.TF32 R172, R172, R46, R208 ;  /* 0x0000002eacac723c */ /* 0x000fe200000810d0 */
        /* <DEDUP_REMOVED lines=8> */
[----:B------:R-:W2:Y:S08]  /*467a0*/  LDL.LU R243, [R1+0x85c] ;  /* 0x00085c0001f37983 */ /* 0x000eb00000300800 */
[----:B------:R-:W-:Y:S04]  /*467b0*/  STL [R1+0x4b58], R192 ;  /* 0x004b58c001007387 */ /* 0x000fe80000100800 */
[----:B------:R-:W-:Y:S04]  /*467c0*/  STL [R1+0x4b54], R193 ;  /* 0x004b54c101007387 */ /* 0x000fe80000100800 */
[----:B------:R-:W-:Y:S04]  /*467d0*/  STL [R1+0x4b50], R194 ;  /* 0x004b50c201007387 */ /* 0x000fe80000100800 */
[----:B------:R-:W-:Y:S04]  /*467e0*/  STL [R1+0x4b4c], R195 ;  /* 0x004b4cc301007387 */ /* 0x000fe80000100800 */
[----:B------:R-:W2:Y:S04]  /*467f0*/  LDL.LU R244, [R1+0x8d0] ;  /* 0x0008d00001f47983 */ /* 0x000ea80000300800 */
[----:B------:R-:W2:Y:S04]  /*46800*/  LDL.LU R245, [R1+0x8d4] ;  /* 0x0008d40001f57983 */ /* 0x000ea80000300800 */
[----:B------:R-:W2:Y:S04]  /*46810*/  LDL.LU R246, [R1+0x8d8] ;  /* 0x0008d80001f67983 */ /* 0x000ea80000300800 */
[----:B------:R-:W2:Y:S01]  /*46820*/  LDL.LU R247, [R1+0x8dc] ;  /* 0x0008dc0001f77983 */ /* 0x000ea20000300800 */
[C---:B---3--:R-:W-:Y:S08]  /*46830*/  HMMA.1688.F32.TF32 R196, R40.reuse, R62, R212 ;  /* 0x0000003e28c4723c */ /* 0x048ff000000810d4 */
[C---:B----4-:R-:W-:Y:S08]  /*46840*/  HMMA.1688.F32.TF32 R200, R40.reuse, R58, R200 ;  /* 0x0000003a28c8723c */ /* 0x050ff000000810c8 */
[C---:B-----5:R-:W-:Y:S07]  /*46850*/  HMMA.1688.F32.TF32 R204, R40.reuse, R54, R204 ;  /* 0x0000003628cc723c */ /* 0x060fee00000810cc */
        /* <DEDUP_REMOVED lines=12> */
[----:B------:R-:W3:Y:S04]  /*46920*/  LDL.LU R248, [R1+0x8c0] ;  /* 0x0008c00001f87983 */ /* 0x000ee80000300800 */
[----:B------:R-:W3:Y:S04]  /*46930*/  LDL.LU R249, [R1+0x8c4] ;  /* 0x0008c40001f97983 */ /* 0x000ee80000300800 */
[----:B------:R-:W3:Y:S04]  /*46940*/  LDL.LU R250, [R1+0x8c8] ;  /* 0x0008c80001fa7983 */ /* 0x000ee80000300800 */
[----:B------:R-:W3:Y:S01]  /*46950*/  LDL.LU R251, [R1+0x8cc] ;  /* 0x0008cc0001fb7983 */ /* 0x000ee20000300800 */
[C---:B------:R-:W-:Y:S11]  /*46960*/  HMMA.1688.F32.TF32 R208, R40.reuse, R50, R208 ;  /* 0x0000003228d0723c */ /* 0x040ff600000810d0 */
[----:B------:R-:W-:Y:S11]  /*46970*/  @!UPT UIADD3 URZ, URZ, URZ, URZ ;  /* 0x0000003f3f3ff290 */ /* 0x000ff6000fffe03f */
[----:B------:R-:W-:Y:S01]  /*46980*/  @!UPT UIADD3 URZ, URZ, URZ, URZ ;  /* 0x0000003f3f3ff290 */ /* 0x000fe2000fffe03f */
[----:B------:R-:W-:Y:S04]  /*46990*/  STL [R1+0x4b98], R208 ;  /* 0x004b98d001007387 */ /* 0x000fe80000100800 */
[----:B------:R-:W-:Y:S04]  /*469a0*/  STL [R1+0x4b94], R209 ;  /* 0x004b94d101007387 */ /* 0x000fe80000100800 */
[----:B------:R-:W-:Y:S04]  /*469b0*/  STL [R1+0x4b90], R210 ;  /* 0x004b90d201007387 */ /* 0x000fe80000100800 */
[----:B------:R-:W-:Y:S01]  /*469c0*/  STL [R1+0x4b8c], R211 ;  /* 0x004b8cd301007387 */ /* 0x000fe20000100800 */
[C---:B--2---:R-:W-:Y:S03]  /*469d0*/  HMMA.1688.F32.TF32 R212, R40.reuse, R38, R240 ;  /* 0x0000002628d4723c */ /* 0x044fe600000810f0 */
[----:B------:R-:W-:Y:S04]  /*469e0*/  LDS R240, [R161+0x4580] ;  /* 0x00458000a1f07984 */ /* 0x000fe80000000800 */
[----:B------:R-:W-:Y:S01]  /*469f0*/  LDS R242, [R161+0x6580] ;  /* 0x00658000a1f27984 */ /* 0x000fe20000000800 */
[C---:B------:R-:W-:Y:S03]  /*46a00*/  HMMA.1688.F32.TF32 R176, R40.reuse, R26, R184 ;  /* 0x0000001a28b0723c */ /* 0x040fe600000810b8 */
[----:B------:R-:W-:Y:S04]  /*46a10*/  LDS R241, [R189+0x4580] ;  /* 0x00458000bdf17984 */ /* 0x000fe80000000800 */
[----:B------:R-:W-:Y:S01]  /*46a20*/  LDS R243, [R189+0x6580] ;  /* 0x00658000bdf37984 */ /* 0x000fe20000000800 */
[C---:B------:R-:W-:Y:S07]  /*46a30*/  HMMA.1688.F32.TF32 R68, R40.reuse, R34, R244 ;  /* 0x000000222844723c */ /* 0x040fee00000810f4 */
[----:B------:R-:W-:Y:S04]  /*46a40*/  STL [R1+0x4ba8], R212 ;  /* 0x004ba8d401007387 */ /* 0x000fe80000100800 */
[----:B------:R-:W-:Y:S04]  /*46a50*/  STL [R1+0x4ba4], R213 ;  /* 0x004ba4d501007387 */ /* 0x000fe80000100800 */
[----:B------:R-:W-:Y:S04]  /*46a60*/  STL [R1+0x4ba0], R214 ;  /* 0x004ba0d601007387 */ /* 0x000fe80000100800 */
[----:B------:R-:W-:Y:S04]  /*46a70*/  STL [R1+0x4b9c], R215 ;  /* 0x004b9cd701007387 */ /* 0x000fe80000100800 */
[----:B------:R-:W2:Y:S04]  /*46a80*/  LDL.LU R220, [R1+0x8b0] ;  /* 0x0008b00001dc7983 */ /* 0x000ea80000300800 */
[----:B------:R-:W-:Y:S04]  /*46a90*/  STL.64 [R1+0x11f0], R68 ;  /* 0x0011f04401007387 */ /* 0x000fe80000100a00 */
[----:B------:R3:W-:Y:S04]  /*46aa0*/  STL.64 [R1+0x11f8], R70 ;  /* 0x0011f84601007387 */ /* 0x0007e80000100a00 */
[----:B------:R-:W2:Y:S04]  /*46ab0*/  LDL.LU R221, [R1+0x8b4] ;  /* 0x0008b40001dd7983 */ /* 0x000ea80000300800 */
[----:B------:R-:W2:Y:S04]  /*46ac0*/  LDL.LU R222, [R1+0x8b8] ;  /* 0x0008b80001de7983 */ /* 0x000ea80000300800 */
[----:B------:R-:W2:Y:S04]  /*46ad0*/  LDL.LU R223, [R1+0x8bc] ;  /* 0x0008bc0001df7983 */ /* 0x000ea80000300800 */
        /* <DEDUP_REMOVED lines=16> */
[C---:B---3--:R-:W-:Y:S03]  /*46be0*/  HMMA.1688.F32.TF32 R68, R40.reuse, R30, R248 ;  /* 0x0000001e2844723c */ /* 0x048fe600000810f8 */
[----:B------:R-:W3:Y:S11]  /*46bf0*/  LDL.LU R248, [R1+0x9d0] ;  /* 0x0009d00001f87983 */ /* 0x000ef60000300800 */
[----:B------:R-:W-:Y:S10]  /*46c00*/  @!UPT UIADD3 URZ, URZ, URZ, URZ ;  /* 0x0000003f3f3ff290 */ /* 0x000ff4000fffe03f */
[----:B------:R-:W-:Y:S01]  /*46c10*/  IMAD.MOV.U32 R203, RZ, RZ, R68 ;  /* 0x000000ffffcb7224 */ /* 0x000fe200078e0044 */
[----:B------:R-:W-:Y:S01]  /*46c20*/  MOV R196, R69 ;  /* 0x0000004500c47202 */ /* 0x000fe20000000f00 */
[----:B------:R-:W-:Y:S02]  /*46c30*/  IMAD.MOV.U32 R197, RZ, RZ, R70 ;  /* 0x000000ffffc57224 */ /* 0x000fe400078e0046 */
[----:B------:R-:W-:Y:S01]  /*46c40*/  IMAD.MOV.U32 R198, RZ, RZ, R71 ;  /* 0x000000ffffc67224 */ /* 0x000fe200078e0047 */
[----:B------:R-:W-:Y:S01]  /*46c50*/  HMMA.1688.F32.TF32 R184, R40, R218, R236 ;  /* 0x000000da28b8723c */ /* 0x000fe200000810ec */
[----:B------:R-:W-:Y:S04]  /*46c60*/  LDS R236, [R161+0x4500] ;  /* 0x00450000a1ec7984 */ /* 0x000fe80000000800 */
[----:B------:R-:W-:Y:S04]  /*46c70*/  LDS R238, [R161+0x6500] ;  /* 0x00650000a1ee7984 */ /* 0x000fe80000000800 */
[----:B------:R-:W-:Y:S04]  /*46c80*/  LDS R237, [R189+0x4500] ;  /* 0x00450000bded7984 */ /* 0x000fe80000000800 */
[----:B------:R-:W3:Y:S01]  /*46c90*/  LDS R239, [R189+0x6500] ;  /* 0x00650000bdef7984 */ /* 0x000ee20000000800 */
[----:B------:R-:W-:Y:S01]  /*46ca0*/  MOV R249, R252 ;  /* 0x000000fc00f97202 */ /* 0x000fe20000000f00 */
[----:B------:R-:W-:-:S02]  /*46cb0*/  IMAD.MOV.U32 R250, RZ, RZ, R191 ;  /* 0x000000fffffa7224 */ /* 0x000fc400078e00bf */
[----:B------:R-:W-:Y:S01]  /*46cc0*/  IMAD.MOV.U32 R251, RZ, RZ, R190 ;  /* 0x000000fffffb7224 */ /* 0x000fe200078e00be */
[----:B------:R-:W-:Y:S04]  /*46cd0*/  STL [R1+0x4bb8], R198 ;  /* 0x004bb8c601007387 */ /* 0x000fe80000100800 */
[----:B------:R-:W-:Y:S04]  /*46ce0*/  STL [R1+0x4bb4], R197 ;  /* 0x004bb4c501007387 */ /* 0x000fe80000100800 */
        /* <DEDUP_REMOVED lines=8> */
[----:B------:R-:W-:Y:S02]  /*46d70*/  IMAD.MOV.U32 R201, RZ, RZ, R70 ;  /* 0x000000ffffc97224 */ /* 0x000fe400078e0046 */
[C---:B----4-:R-:W-:Y:S11]  /*46d80*/  HMMA.1688.F32.TF32 R68, R40.reuse, R14, R224 ;  /* 0x0000000e2844723c */ /* 0x050ff600000810e0 */
[----:B------:R-:W-:Y:S11]  /*46d90*/  @!UPT UIADD3 URZ, URZ, URZ, URZ ;  /* 0x0000003f3f3ff290 */ /* 0x000ff6000fffe03f */
[----:B------:R-:W-:Y:S02]  /*46da0*/  @!UPT UIADD3 URZ, URZ, URZ, URZ ;  /* 0x0000003f3f3ff290 */ /* 0x000fe4000fffe03f */
[----:B------:R-:W-:Y:S01]  /*46db0*/  IMAD.MOV.U32 R211, RZ, RZ, R68 ;  /* 0x000000ffffd37224 */ /* 0x000fe200078e0044 */
[----:B------:R-:W-:Y:S01]  /*46dc0*/  MOV R205, R70 ;  /* 0x0000004600cd7202 */ /* 0x000fe20000000f00 */
[----:B------:R-:W-:Y:S02]  /*46dd0*/  IMAD.MOV.U32 R204, RZ, RZ, R69 ;  /* 0x000000ffffcc7224 */ /* 0x000fe400078e0045 */
[----:B------:R-:W-:Y:S02]  /*46de0*/  IMAD.MOV.U32 R206, RZ, RZ, R71 ;  /* 0x000000ffffce7224 */ /* 0x000fe400078e0047 */
[C---:B-----5:R-:W-:Y:S11]  /*46df0*/  HMMA.1688.F32.TF32 R68, R40.reuse, R18, R228 ;  /* 0x000000122844723c */ /* 0x060ff600000810e4 */
[----:B------:R-:W-:Y:S11]  /*46e00*/  @!UPT UIADD3 URZ, URZ, URZ, URZ ;  /* 0x0000003f3f3ff290 */ /* 0x000ff6000fffe03f */
[----:B------:R-:W-:Y:S02]  /*46e10*/  @!UPT UIADD3 URZ, URZ, URZ, URZ ;  /* 0x0000003f3f3ff290 */ /* 0x000fe4000fffe03f */
[----:B------:R-:W-:Y:S01]  /*46e20*/  IMAD.MOV.U32 R199, RZ, RZ, R68 ;  /* 0x000000ffffc77224 */ /* 0x000fe200078e0044 */
[----:B------:R-:W-:Y:S01]  /*46e30*/  MOV R192, R69 ;  /* 0x0000004500c07202 */ /* 0x000fe20000000f00 */
[----:B------:R-:W-:Y:S02]  /*46e40*/  IMAD.MOV.U32 R193, RZ, RZ, R70 ;  /* 0x000000ffffc17224 */ /* 0x000fe400078e0046 */
[----:B------:R-:W-:Y:S02]  /*46e50*/  IMAD.MOV.U32 R194, RZ, RZ, R71 ;  /* 0x000000ffffc27224 */ /* 0x000fe400078e0047 */
[C---:B------:R-:W-:Y:S01]  /*46e60*/  HMMA.1688.F32.TF32 R68, R40.reuse, R22, R232 ;  /* 0x000000162844723c */ /* 0x040fe200000810e8 */
[----:B------:R-:W-:Y:S07]  /*46e70*/  STL [R1+0x4bbc], R207 ;  /* 0x004bbccf01007387 */ /* 0x000fee0000100800 */
[----:B------:R-:W-:Y:S11]  /*46e80*/  HMMA.1688.F32.TF32 R40, R40, R46, R244 ;  /* 0x0000002e2828723c */ /* 0x000ff600000810f4 */
[----:B------:R-:W-:Y:S05]  /*46e90*/  @!UPT UIADD3 URZ, URZ, URZ, URZ ;  /* 0x0000003f3f3ff290 */ /* 0x000fea000fffe03f */
[----:B------:R-:W-:Y:S01]  /*46ea0*/  MOV R215, R68 ;  /* 0x0000004400d77202 */ /* 0x000fe20000000f00 */
[----:B------:R-:W-:Y:S01]  /*46eb0*/  IMAD.MOV.U32 R208, RZ, RZ, R69 ;  /* 0x000000ffffd07224 */ /* 0x000fe200078e0045 */
[----:B------:R-:W-:Y:S01]  /*46ec0*/  MOV R210, R71 ;  /* 0x0000004700d27202 */ /* 0x000fe20000000f00 */
[----:B------:R-:W-:Y:S02]  /*46ed0*/  IMAD.MOV.U32 R209, RZ, RZ, R70 ;  /* 0x000000ffffd17224 */ /* 0x000fe400078e0046 */
[----:B---3--:R-:W-:Y:S07]  /*46ee0*/  HMMA.1688.F32.TF32 R68, R236, R26, R248 ;  /* 0x0000001aec44723c */ /* 0x008fee00000810f8 */
[----:B------:R-:W-:Y:S01]  /*46ef0*/  MOV R248, R0 ;  /* 0x0000000000f87202 */ /* 0x000fe20000000f00 */
[----:B------:R-:W-:Y:S01]  /*46f00*/  IMAD.MOV.U32 R249, RZ, RZ, R2 ;  /* 0x000000fffff97224 */ /* 0x000fe200078e0002 */
[----:B------:R-:W2:Y:S01]  /*46f10*/  LDL.LU R0, [R1+0x4e04] ;  /* 0x004e040001007983 */ /* 0x000ea20000300800 */
[----:B------:R-:W-:Y:S01]  /*46f20*/  IMAD.MOV.U32 R250, RZ, RZ, R162 ;  /* 0x000000fffffa7224 */ /* 0x000fe200078e00a2 */
[----:B------:R-:W-:-:S02]  /*46f30*/  MOV R251, R163 ;  /* 0x000000a300fb7202 */ /* 0x000fc40000000f00 */
[----:B------:R-:W3:Y:S04]  /*46f40*/  LDL.LU R2, [R1+0x4e00] ;  /* 0x004e000001027983 */ /* 0x000ee80000300800 */
[----:B------:R-:W4:Y:S04]  /*46f50*/  LDL.LU R162, [R1+0x4dfc] ;  /* 0x004dfc0001a27983 */ /* 0x000f280000300800 */
        /* <DEDUP_REMOVED lines=89> */
[----:B------:R-:W-:Y:S01]  /*474f0*/  IMAD.MOV.U32 R195, RZ, RZ, R68 ;  /* 0x000000ffffc37224 */ /* 0x000fe200078e0044 */
[----:B------:R-:W-:Y:S01]  /*47500*/  MOV R252, R69 ;  /* 0x0000004500fc7202 */ /* 0x000fe20000000f00 */
[----:B------:R-:W-:Y:S01]  /*47510*/  IMAD.MOV.U32 R191, RZ, RZ, R70 ;  /* 0x000000ffffbf7224 */ /* 0x000fe200078e0046 */
[----:B------:R-:W5:Y:S01]  /*47520*/  LDL.LU R68, [R1+0xa00] ;  /* 0x000a000001447983 */ /* 0x000f620000300800 */
[----:B------:R-:W-:-:S03]  /*47530*/  IMAD.MOV.U32 R190, RZ, RZ, R71 ;  /* 0x000000ffffbe7224 */ /* 0x000fc600078e0047 */
[----:B------:R-:W5:Y:S04]  /*47540*/  LDL.LU R69, [R1+0xa04] ;  /* 0x000a040001457983 */ /* 0x000f680000300800 */
[----:B------:R-:W5:Y:S04]  /*47550*/  LDL.LU R70, [R1+0xa08] ;  /* 0x000a080001467983 */ /* 0x000f680000300800 */
[----:B------:R-:W5:Y:S01]  /*47560*/  LDL.LU R71, [R1+0xa0c] ;  /* 0x000a0c0001477983 */ /* 0x000f620000300800 */
[C---:B--2---:R-:W-:Y:S08]  /*47570*/  HMMA.1688.F32.TF32 R72, R240.reuse, R218, R72 ;  /* 0x000000daf048723c */ /* 0x044ff00000081048 */
[C---:B---3--:R-:W-:Y:S08]  /*47580*/  HMMA.1688.F32.TF32 R76, R240.reuse, R6, R76 ;  /* 0x00000006f04c723c */ /* 0x048ff0000008104c */
[----:B----4-:R-:W-:Y:S08]  /*47590*/  HMMA.1688.F32.TF32 R80, R240, R26, R80 ;  /* 0x0000001af050723c */ /* 0x010ff00000081050 */
[C---:B-----5:R-:W-:Y:S08]  /*475a0*/  HMMA.1688.F32.TF32 R88, R236.reuse, R22, R88 ;  /* 0x00000016ec58723c */ /* 0x060ff00000081058 */
[C---:B------:R-:W-:Y:S08]  /*475b0*/  HMMA.1688.F32.TF32 R92, R236.reuse, R18, R92 ;  /* 0x00000012ec5c723c */ /* 0x040ff0000008105c */
        /* <DEDUP_REMOVED lines=8> */
[C---:B------:R-:W-:Y:S11]  /*47640*/  HMMA.1688.F32.TF32 R116, R236.reuse, R50, R116 ;  /* 0x00000032ec74723c */ /* 0x040ff60000081074 */
[----:B------:R-:W-:Y:S04]  /*47650*/  @!UPT UIADD3 URZ, URZ, URZ, URZ ;  /* 0x0000003f3f3ff290 */ /* 0x000fe8000fffe03f */
[----:B------:R-:W-:Y:S01]  /*47660*/  STL.64 [R1+0x1160], R132 ;  /* 0x0011608401007387 */ /* 0x000fe20000100a00 */
[C---:B------:R-:W-:Y:S03]  /*47670*/  HMMA.1688.F32.TF32 R100, R236.reuse, R10, R100 ;  /* 0x0000000aec64723c */ /* 0x040fe60000081064 */
[----:B------:R-:W-:Y:S04]  /*47680*/  STL.64 [R1+0x1168], R134 ;  /* 0x0011688601007387 */ /* 0x000fe80000100a00 */
[----:B------:R-:W-:Y:S04]  /*47690*/  STL.64 [R1+0x1150], R128 ;  /* 0x0011508001007387 */ /* 0x000fe80000100a00 */
[----:B------:R-:W-:Y:S04]  /*476a0*/  STL.64 [R1+0x1158], R130 ;  /* 0x0011588201007387 */ /* 0x000fe80000100a00 */
[----:B------:R-:W-:Y:S01]  /*476b0*/  STL.64 [R1+0x1140], R124 ;  /* 0x0011407c01007387 */ /* 0x000fe20000100a00 */
[----:B------:R-:W-:Y:S03]  /*476c0*/  HMMA.1688.F32.TF32 R84, R236, R46, R84 ;  /* 0x0000002eec54723c */ /* 0x000fe60000081054 */
[----:B------:R-:W-:Y:S04]  /*476d0*/  STL.64 [R1+0x1148], R126 ;  /* 0x0011487e01007387 */ /* 0x000fe80000100a00 */
[----:B------:R-:W-:Y:S04]  /*476e0*/  STL.64 [R1+0x1130], R120 ;  /* 0x0011307801007387 */ /* 0x000fe80000100a00 */
[----:B------:R-:W-:Y:S04]  /*476f0*/  STL.64 [R1+0x1138], R122 ;  /* 0x0011387a01007387 */ /* 0x000fe80000100a00 */
[----:B------:R-:W-:Y:S01]  /*47700*/  STL.64 [R1+0x1120], R116 ;  /* 0x0011207401007387 */ /* 0x000fe20000100a00 */
[C---:B------:R-:W-:Y:S03]  /*47710*/  HMMA.1688.F32.TF32 R68, R240.reuse, R66, R68 ;  /* 0x00000042f044723c */ /* 0x040fe60000081044 */
        /* <DEDUP_REMOVED lines=26> */
[C---:B--2---:R-:W-:Y:S08]  /*478c0*/  HMMA.1688.F32.TF32 R72, R240.reuse, R58, R224 ;  /* 0x0000003af048723c */ /* 0x044ff000000810e0 */
[----:B-1----:R-:W-:Y:S01]  /*478d0*/  HMMA.1688.F32.TF32 R68, R240, R54, R228 ;  /* 0x00000036f044723c */ /* 0x002fe200000810e4 */
[----:B------:R-:W-:Y:S01]  /*478e0*/  IMAD.MOV.U32 R232, RZ, RZ, R163 ;  /* 0x000000ffffe87224 */ /* 0x000fe200078e00a3 */
[----:B------:R-:W-:Y:S01]  /*478f0*/  MOV R234, R2 ;  /* 0x0000000200ea7202 */ /* 0x000fe20000000f00 */
[----:B------:R-:W-:-:S02]  /*47900*/  IMAD.MOV.U32 R233, RZ, RZ, R162 ;  /* 0x000000ffffe97224 */ /* 0x000fc400078e00a2 */
[----:B------:R-:W-:Y:S02]  /*47910*/  IMAD.MOV.U32 R235, RZ, RZ, R0 ;  /* 0x000000ffffeb7224 */ /* 0x000fe400078e0000 */
        /* <DEDUP_REMOVED lines=8> */
[----:B-1----:R-:W-:Y:S07]  /*479a0*/  HMMA.1688.F32.TF32 R68, R240, R34, R248 ;  /* 0x00000022f044723c */ /* 0x002fee00000810f8 */
[----:B------:R1:W-:Y:S04]  /*479b0*/  STL.64 [R1+0x220], R76 ;  /* 0x0002204c01007387 */ /* 0x0003e80000100a00 */
[----:B------:R2:W-:Y:S04]  /*479c0*/  STL.64 [R1+0x228], R78 ;  /* 0x0002284e01007387 */ /* 0x0005e80000100a00 */
[----:B------:R-:W3:Y:S04]  /*479d0*/  LDL.LU R244, [R1+0xba0] ;  /* 0x000ba00001f47983 */ /* 0x000ee80000300800 */
[----:B------:R4:W-:Y:S04]  /*479e0*/  STL.64 [R1+0x230], R72 ;  /* 0x0002304801007387 */ /* 0x0009e80000100a00 */
[----:B------:R5:W-:Y:S04]  /*479f0*/  STL.64 [R1+0x238], R74 ;  /* 0x0002384a01007387 */ /* 0x000be80000100a00 */
[----:B------:R1:W-:Y:S04]  /*47a00*/  STL.64 [R1+0x240], R68 ;  /* 0x0002404401007387 */ /* 0x0003e80000100a00 */
[----:B------:R1:W-:Y:S04]  /*47a10*/  STL.64 [R1+0x248], R70 ;  /* 0x0002484601007387 */ /* 0x0003e80000100a00 */
        /* <DEDUP_REMOVED lines=15> */
[----:B-1----:R-:W3:Y:S04]  /*47b10*/  LDL.LU R76, [R1+0xb60] ;  /* 0x000b6000014c7983 */ /* 0x002ee80000300800 */
[----:B------:R-:W3:Y:S04]  /*47b20*/  LDL.LU R77, [R1+0xb64] ;  /* 0x000b6400014d7983 */ /* 0x000ee80000300800 */
[----:B--2---:R-:W3:Y:S04]  /*47b30*/  LDL.LU R78, [R1+0xb68] ;  /* 0x000b6800014e7983 */ /* 0x004ee80000300800 */
[----:B------:R-:W3:Y:S04]  /*47b40*/  LDL.LU R79, [R1+0xb6c] ;  /* 0x000b6c00014f7983 */ /* 0x000ee80000300800 */
        /* <DEDUP_REMOVED lines=52> */
[----:B----4-:R-:W4:Y:S04]  /*47e90*/  LDL.LU R72, [R1+0xb70] ;  /* 0x000b700001487983 */ /* 0x010f280000300800 */
[----:B------:R-:W4:Y:S04]  /*47ea0*/  LDL.LU R73, [R1+0xb74] ;  /* 0x000b740001497983 */ /* 0x000f280000300800 */
[----:B-----5:R-:W4:Y:S04]  /*47eb0*/  LDL.LU R74, [R1+0xb78] ;  /* 0x000b7800014a7983 */ /* 0x020f280000300800 */
        /* <DEDUP_REMOVED lines=15> */
[----:B------:R-:W-:Y:S01]  /*47fb0*/  LDS R40, [R161+0x4600] ;  /* 0x00460000a1287984 */ /* 0x000fe20000000800 */
[----:B------:R-:W-:-:S03]  /*47fc0*/  IMAD.MOV.U32 R214, RZ, RZ, R43 ;  /* 0x000000ffffd67224 */ /* 0x000fc600078e002b */
[----:B------:R-:W-:Y:S04]  /*47fd0*/  LDS R42, [R161+0x6600] ;  /* 0x00660000a12a7984 */ /* 0x000fe80000000800 */
[----:B------:R-:W-:Y:S04]  /*47fe0*/  LDS R41, [R189+0x4600] ;  /* 0x00460000bd297984 */ /* 0x000fe80000000800 */
[----:B------:R-:W2:Y:S01]  /*47ff0*/  LDS R43, [R189+0x6600] ;  /* 0x00660000bd2b7984 */ /* 0x000ea20000000800 */
[----:B------:R-:W-:Y:S01]  /*48000*/  IMAD.MOV.U32 R251, RZ, RZ, R188 ;  /* 0x000000fffffb7224 */ /* 0x000fe200078e00bc */
[C---:B--2---:R-:W-:Y:S08]  /*48010*/  HMMA.1688.F32.TF32 R80, R40.reuse, R54, R80 ;  /* 0x000000362850723c */ /* 0x044ff00000081050 */
[C---:B---3--:R-:W-:Y:S08]  /*48020*/  HMMA.1688.F32.TF32 R84, R40.reuse, R58, R84 ;  /* 0x0000003a2854723c */ /* 0x048ff00000081054 */
[C---:B------:R-:W-:Y:S08]  /*48030*/  HMMA.1688.F32.TF32 R96, R40.reuse, R218, R96 ;  /* 0x000000da2860723c */ /* 0x040ff00000081060 */
[----:B------:R-:W-:Y:S08]  /*48040*/  HMMA.1688.F32.TF32 R100, R40, R6, R100 ;  /* 0x000000062864723c */ /* 0x000ff00000081064 */
[C---:B------:R-:W-:Y:S08]  /*48050*/  HMMA.1688.F32.TF32 R108, R240.reuse, R46, R108 ;  /* 0x0000002ef06c723c */ /* 0x040ff0000008106c */
[C---:B------:R-:W-:Y:S08]  /*48060*/  HMMA.1688.F32.TF32 R112, R240.reuse, R22, R112 ;  /* 0x00000016f070723c */ /* 0x040ff00000081070 */
[C---:B------:R-:W-:Y:S08]  /*48070*/  HMMA.1688.F32.TF32 R116, R240.reuse, R18, R116 ;  /* 0x00000012f074723c */ /* 0x040ff00000081074 */
[C---:B------:R-:W-:Y:S08]  /*48080*/  HMMA.1688.F32.TF32 R124, R240.reuse, R10, R124 ;  /* 0x0000000af07c723c */ /* 0x040ff0000008107c */
[C---:B------:R-:W-:Y:S08]  /*48090*/  HMMA.1688.F32.TF32 R128, R240.reuse, R30, R128 ;  /* 0x0000001ef080723c */ /* 0x040ff00000081080 */
[----:B------:R-:W-:Y:S01]  /*480a0*/  HMMA.1688.F32.TF32 R120, R240, R14, R120 ;  /* 0x0000000ef078723c */ /* 0x000fe20000081078 */
[----:B------:R-:W-:Y:S04]  /*480b0*/  LDS R240, [R161+0x4700] ;  /* 0x00470000a1f07984 */ /* 0x000fe80000000800 */
[----:B------:R-:W-:Y:S03]  /*480c0*/  LDS R242, [R161+0x6700] ;  /* 0x00670000a1f27984 */ /* 0x000fe60000000800 */
[C---:B------:R-:W-:Y:S07]  /*480d0*/  HMMA.1688.F32.TF32 R104, R40.reuse, R26, R104 ;  /* 0x0000001a2868723c */ /* 0x040fee0000081068 */
[----:B------:R-:W-:Y:S04]  /*480e0*/  STL.64 [R1+0x260], R128 ;  /* 0x0002608001007387 */ /* 0x000fe80000100a00 */
[----:B------:R-:W-:Y:S01]  /*480f0*/  STL.64 [R1+0x268], R130 ;  /* 0x0002688201007387 */ /* 0x000fe20000100a00 */
[C---:B------:R-:W-:Y:S03]  /*48100*/  HMMA.1688.F32.TF32 R76, R40.reuse, R50, R76 ;  /* 0x00000032284c723c */ /* 0x040fe6000008104c */
[----:B------:R-:W-:Y:S05]  /*48110*/  STL.64 [R1+0x270], R124 ;  /* 0x0002707c01007387 */ /* 0x000fea0000100a00 */
[C---:B------:R-:W-:Y:S01]  /*48120*/  HMMA.1688.F32.TF32 R92, R40.reuse, R66, R92 ;  /* 0x00000042285c723c */ /* 0x040fe2000008105c */
[----:B------:R-:W-:Y:S04]  /*48130*/  STL.64 [R1+0x278], R126 ;  /* 0x0002787e01007387 */ /* 0x000fe80000100a00 */
[----:B------:R-:W-:Y:S03]  /*48140*/  STL.64 [R1+0x280], R120 ;  /* 0x0002807801007387 */ /* 0x000fe60000100a00 */
[C---:B------:R-:W-:Y:S01]  /*48150*/  HMMA.1688.F32.TF32 R88, R40.reuse, R62, R88 ;  /* 0x0000003e2858723c */ /* 0x040fe20000081058 */
[----:B------:R-:W-:Y:S04]  /*48160*/  STL.64 [R1+0x288], R122 ;  /* 0x0002887a01007387 */ /* 0x000fe80000100a00 */
[----:B------:R-:W-:Y:S04]  /*48170*/  STL.64 [R1+0x290], R116 ;  /* 0x0002907401007387 */ /* 0x000fe80000100a00 */
[----:B------:R-:W-:Y:S04]  /*48180*/  STL.64 [R1+0x298], R118 ;  /* 0x0002987601007387 */ /* 0x000fe80000100a00 */
[----:B------:R-:W-:Y:S01]  /*48190*/  STL.64 [R1+0x2b0], R112 ;  /* 0x0002b07001007387 */ /* 0x000fe20000100a00 */
[C---:B----4-:R-:W-:Y:S03]  /*481a0*/  HMMA.1688.F32.TF32 R72, R40.reuse, R38, R72 ;  /* 0x000000262848723c */ /* 0x050fe60000081048 */
[----:B------:R-:W-:Y:S04]  /*481b0*/  STL.64 [R1+0x2b8], R114 ;  /* 0x0002b87201007387 */ /* 0x000fe80000100a00 */
[----:B------:R-:W-:Y:S04]  /*481c0*/  STL.64 [R1+0x2a0], R108 ;  /* 0x0002a06c01007387 */ /* 0x000fe80000100a00 */
[----:B------:R-:W-:Y:S01]  /*481d0*/  STL.64 [R1+0x2a8], R110 ;  /* 0x0002a86e01007387 */ /* 0x000fe20000100a00 */
[----:B-----5:R-:W-:Y:S03]  /*481e0*/  HMMA.1688.F32.TF32 R68, R40, R34, R68 ;  /* 0x000000222844723c */ /* 0x020fe60000081044 */
        /* <DEDUP_REMOVED lines=18> */
[----:B------:R1:W-:Y:S04]  /*48310*/  STL.64 [R1+0x3f8], R74 ;  /* 0x0003f84a01007387 */ /* 0x0003e80000100a00 */
[----:B------:R-:W-:Y:S04]  /*48320*/  STL.64 [R1+0x10a0], R68 ;  /* 0x0010a04401007387 */ /* 0x000fe80000100a00 */
[----:B------:R2:W-:Y:S01]  /*48330*/  STL [R1+0x10a8], R70 ;  /* 0x0010a84601007387 */ /* 0x0005e20000100800 */
[C---:B-1----:R-:W-:Y:S03]  /*48340*/  HMMA.1688.F32.TF32 R72, R40.reuse, R30, R220 ;  /* 0x0000001e2848723c */ /* 0x042fe600000810dc */
[----:B------:R-:W-:Y:S04]  /*48350*/  LDS R241, [R189+0x4700] ;  /* 0x00470000bdf17984 */ /* 0x000fe80000000800 */
[----:B------:R-:W1:Y:S01]  /*48360*/  LDS R243, [R189+0x6700] ;  /* 0x00670000bdf37984 */ /* 0x000e620000000800 */
[C---:B--2---:R-:W-:Y:S08]  /*48370*/  HMMA.1688.F32.TF32 R68, R40.reuse, R10, R224 ;  /* 0x0000000a2844723c */ /* 0x044ff000000810e0 */
[C---:B------:R-:W-:Y:S07]  /*48380*/  HMMA.1688.F32.TF32 R76, R40.reuse, R14, R228 ;  /* 0x0000000e284c723c */ /* 0x040fee00000810e4 */
[----:B------:R-:W-:Y:S04]  /*48390*/  STL.64 [R1+0x1090], R72 ;  /* 0x0010904801007387 */ /* 0x000fe80000100a00 */
[----:B------:R2:W-:Y:S04]  /*483a0*/  STL.64 [R1+0x1098], R74 ;  /* 0x0010984a01007387 */ /* 0x0005e80000100a00 */
[----:B------:R-:W-:Y:S04]  /*483b0*/  STL.64 [R1+0x1080], R68 ;  /* 0x0010804401007387 */ /* 0x000fe80000100a00 */
[----:B------:R3:W-:Y:S01]  /*483c0*/  STL.64 [R1+0x1088], R70 ;  /* 0x0010884601007387 */ /* 0x0007e20000100a00 */
[C---:B--2---:R-:W-:Y:S08]  /*483d0*/  HMMA.1688.F32.TF32 R72, R40.reuse, R18, R232 ;  /* 0x000000122848723c */ /* 0x044ff000000810e8 */
[C---:B---3--:R-:W-:Y:S08]  /*483e0*/  HMMA.1688.F32.TF32 R68, R40.reuse, R22, R244 ;  /* 0x000000162844723c */ /* 0x048ff000000810f4 */
[----:B------:R-:W-:Y:S01]  /*483f0*/  HMMA.1688.F32.TF32 R40, R40, R46, R248 ;  /* 0x0000002e2828723c */ /* 0x000fe200000810f8 */
[----:B------:R-:W-:Y:S04]  /*48400*/  STL.64 [R1+0x1070], R76 ;  /* 0x0010704c01007387 */ /* 0x000fe80000100a00 */
[----:B------:R-:W-:Y:S04]  /*48410*/  STL.64 [R1+0x1078], R78 ;  /* 0x0010784e01007387 */ /* 0x000fe80000100a00 */
[----:B------:R-:W-:Y:S04]  /*48420*/  STL.64 [R1+0x1060], R72 ;  /* 0x0010604801007387 */ /* 0x000fe80000100a00 */
[----:B------:R-:W-:Y:S04]  /*48430*/  STL.64 [R1+0x1068], R74 ;  /* 0x0010684a01007387 */ /* 0x000fe80000100a00 */
[----:B------:R-:W2:Y:S04]  /*48440*/  LDL.LU R248, [R1+0xd70] ;  /* 0x000d700001f87983 */ /* 0x000ea80000300800 */
[----:B------:R3:W-:Y:S04]  /*48450*/  STL.64 [R1+0x1050], R68 ;  /* 0x0010504401007387 */ /* 0x0007e80000100a00 */
[----:B------:R4:W-:Y:S04]  /*48460*/  STL.64 [R1+0x1058], R70 ;  /* 0x0010584601007387 */ /* 0x0009e80000100a00 */
[----:B------:R-:W-:Y:S04]  /*48470*/  STL.64 [R1+0x400], R40 ;  /* 0x0004002801007387 */ /* 0x000fe80000100a00 */
[----:B------:R-:W-:Y:S04]  /*48480*/  STL.64 [R1+0x408], R42 ;  /* 0x0004082a01007387 */ /* 0x000fe80000100a00 */
[----:B------:R-:W2:Y:S04]  /*48490*/  LDL.LU R249, [R1+0xd74] ;  /* 0x000d740001f97983 */ /* 0x000ea80000300800 */
[----:B------:R-:W2:Y:S04]  /*484a0*/  LDL.LU R250, [R1+0xd78] ;  /* 0x000d780001fa7983 */ /* 0x000ea80000300800 */
[----:B------:R-:W2:Y:S04]  /*484b0*/  LDL.LU R251, [R1+0xd7c] ;  /* 0x000d7c0001fb7983 */ /* 0x000ea80000300800 */
        /* <DEDUP_REMOVED lines=12> */
[----:B---3--:R-:W3:Y:S04]  /*48580*/  LDL.LU R68, [R1+0xdd0] ;  /* 0x000dd00001447983 */ /* 0x008ee80000300800 */
[----:B------:R-:W3:Y:S04]  /*48590*/  LDL.LU R69, [R1+0xdd4] ;  /* 0x000dd40001457983 */ /* 0x000ee80000300800 */
[----:B----4-:R-:W3:Y:S04]  /*485a0*/  LDL.LU R70, [R1+0xdd8] ;  /* 0x000dd80001467983 */ /* 0x010ee80000300800 */
[----:B------:R-:W3:Y:S04]  /*485b0*/  LDL.LU R71, [R1+0xddc] ;  /* 0x000ddc0001477983 */ /* 0x000ee80000300800 */
[----:B------:R-:W4:Y:S04]  /*485c0*/  LDL.LU R72, [R1+0xd40] ;  /* 0x000d400001487983 */ /* 0x000f280000300800 */
[----:B------:R-:W4:Y:S04]  /*485d0*/  LDL.LU R73, [R1+0xd44] ;  /* 0x000d440001497983 */ /* 0x000f280000300800 */
[----:B------:R-:W4:Y:S04]  /*485e0*/  LDL.LU R74, [R1+0xd48] ;  /* 0x000d4800014a7983 */ /* 0x000f280000300800 */
[----:B------:R-:W4:Y:S04]  /*485f0*/  LDL.LU R75, [R1+0xd4c] ;  /* 0x000d4c00014b7983 */ /* 0x000f280000300800 */
        /* <DEDUP_REMOVED lines=12> */
[----:B------:R-:W2:Y:S04]  /*486c0*/  LDL.LU R92, [R1+0xb90] ;  /* 0x000b9000015c7983 */ /* 0x000ea80000300800 */
[----:B------:R-:W2:Y:S04]  /*486d0*/  LDL.LU R93, [R1+0xb94] ;  /* 0x000b9400015d7983 */ /* 0x000ea80000300800 */
[----:B------:R-:W2:Y:S04]  /*486e0*/  LDL.LU R94, [R1+0xb98] ;  /* 0x000b9800015e7983 */ /* 0x000ea80000300800 */
[----:B------:R-:W2:Y:S01]  /*486f0*/  LDL.LU R95, [R1+0xb9c] ;  /* 0x000b9c00015f7983 */ /* 0x000ea20000300800 */
[C---:B------:R-:W-:Y:S03]  /*48700*/  HMMA.1688.F32.TF32 R136, R236.reuse, R218, R136 ;  /* 0x000000daec88723c */ /* 0x040fe60000081088 */
[----:B------:R-:W2:Y:S04]  /*48710*/  LDL.LU R100, [R1+0xc20] ;  /* 0x000c200001647983 */ /* 0x000ea80000300800 */
[----:B------:R-:W2:Y:S04]  /*48720*/  LDL.LU R101, [R1+0xc24] ;  /* 0x000c240001657983 */ /* 0x000ea80000300800 */
[----:B------:R-:W2:Y:S04]  /*48730*/  LDL.LU R102, [R1+0xc28] ;  /* 0x000c280001667983 */ /* 0x000ea80000300800 */
[----:B------:R-:W3:Y:S01]  /*48740*/  LDL.LU R103, [R1+0xc2c] ;  /* 0x000c2c0001677983 */ /* 0x000ee20000300800 */
[----:B------:R-:W-:Y:S03]  /*48750*/  HMMA.1688.F32.TF32 R140, R236, R6, R140 ;  /* 0x00000006ec8c723c */ /* 0x000fe6000008108c */
        /* <DEDUP_REMOVED lines=20> */
[----:B------:R-:W-:-:S03]  /*488a0*/  MOV R207, R136 ;  /* 0x0000008800cf7202 */ /* 0x000fc60000000f00 */
        /* <DEDUP_REMOVED lines=8> */
[----:B------:R-:W5:Y:S01]  /*48930*/  LDL.LU R136, [R1+0xcc0] ;  /* 0x000cc00001887983 */ /* 0x000f620000300800 */
[----:B------:R-:W-:-:S03]  /*48940*/  MOV R162, R141 ;  /* 0x0000008d00a27202 */ /* 0x000fc60000000f00 */
[----:B------:R-:W5:Y:S01]  /*48950*/  LDL.LU R137, [R1+0xcc4] ;  /* 0x000cc40001897983 */ /* 0x000f620000300800 */
[----:B------:R-:W-:-:S03]  /*48960*/  IMAD.MOV.U32 R2, RZ, RZ, R142 ;  /* 0x000000ffff027224 */ /* 0x000fc600078e008e */
[----:B------:R-:W5:Y:S01]  /*48970*/  LDL.LU R138, [R1+0xcc8] ;  /* 0x000cc800018a7983 */ /* 0x000f620000300800 */
[----:B------:R-:W-:-:S03]  /*48980*/  IMAD.MOV.U32 R0, RZ, RZ, R143 ;  /* 0x000000ffff007224 */ /* 0x000fc600078e008f */
        /* <DEDUP_REMOVED lines=41> */
[----:B------:R-:W-:Y:S04]  /*48c20*/  LDS R236, [R161+0x4680] ;  /* 0x00468000a1ec7984 */ /* 0x000fe80000000800 */
[----:B------:R-:W-:Y:S04]  /*48c30*/  LDS R238, [R161+0x6680] ;  /* 0x00668000a1ee7984 */ /* 0x000fe80000000800 */
[----:B------:R-:W-:Y:S04]  /*48c40*/  LDS R237, [R189+0x4680] ;  /* 0x00468000bded7984 */ /* 0x000fe80000000800 */
[----:B------:R-:W3:Y:S01]  /*48c50*/  LDS R239, [R189+0x6680] ;  /* 0x00668000bdef7984 */ /* 0x000ee20000000800 */
[C---:B-1----:R-:W-:Y:S03]  /*48c60*/  HMMA.1688.F32.TF32 R88, R240.reuse, R26, R88 ;  /* 0x0000001af058723c */ /* 0x042fe60000081058 */
[----:B------:R-:W-:Y:S04]  /*48c70*/  LDS R40, [R161+0x4780] ;  /* 0x00478000a1287984 */ /* 0x000fe80000000800 */
[----:B------:R-:W-:Y:S01]  /*48c80*/  LDS R42, [R161+0x6780] ;  /* 0x00678000a12a7984 */ /* 0x000fe20000000800 */
[C---:B--2---:R-:W-:Y:S03]  /*48c90*/  HMMA.1688.F32.TF32 R84, R240.reuse, R6, R84 ;  /* 0x00000006f054723c */ /* 0x044fe60000081054 */
[----:B------:R-:W-:Y:S04]  /*48ca0*/  LDS R41, [R189+0x4780] ;  /* 0x00478000bd297984 */ /* 0x000fe80000000800 */
[----:B------:R-:W1:Y:S01]  /*48cb0*/  LDS R43, [R189+0x6780] ;  /* 0x00678000bd2b7984 */ /* 0x000e620000000800 */
[----:B------:R-:W-:Y:S08]  /*48cc0*/  HMMA.1688.F32.TF32 R76, R240, R66, R76 ;  /* 0x00000042f04c723c */ /* 0x000ff0000008104c */
[C---:B---3--:R-:W-:Y:S08]  /*48cd0*/  HMMA.1688.F32.TF32 R104, R236.reuse, R14, R104 ;  /* 0x0000000eec68723c */ /* 0x048ff00000081068 */
[C---:B----4-:R-:W-:Y:S08]  /*48ce0*/  HMMA.1688.F32.TF32 R108, R236.reuse, R10, R108 ;  /* 0x0000000aec6c723c */ /* 0x050ff0000008106c */
        /* <DEDUP_REMOVED lines=12> */
[----:B------:R2:W-:Y:S05]  /*48db0*/  STL.64 [R1+0x1048], R154 ;  /* 0x0010489a01007387 */ /* 0x0005ea0000100a00 */
[C---:B------:R-:W-:Y:S01]  /*48dc0*/  HMMA.1688.F32.TF32 R100, R236.reuse, R18, R100 ;  /* 0x00000012ec64723c */ /* 0x040fe20000081064 */
[----:B--2---:R-:W2:Y:S07]  /*48dd0*/  LDL.LU.64 R154, [R1+0x4df0] ;  /* 0x004df000019a7983 */ /* 0x004eae0000300a00 */
[C---:B------:R-:W-:Y:S01]  /*48de0*/  HMMA.1688.F32.TF32 R112, R236.reuse, R30, R112 ;  /* 0x0000001eec70723c */ /* 0x040fe20000081070 */
[----:B------:R-:W2:Y:S04]  /*48df0*/  LDL.LU.64 R152, [R1+0x4de8] ;  /* 0x004de80001987983 */ /* 0x000ea80000300a00 */
[----:B------:R-:W-:Y:S04]  /*48e00*/  STL.64 [R1+0x1030], R148 ;  /* 0x0010309401007387 */ /* 0x000fe80000100a00 */
[----:B------:R3:W-:Y:S01]  /*48e10*/  STL.64 [R1+0x1038], R150 ;  /* 0x0010389601007387 */ /* 0x0007e20000100a00 */
[C---:B------:R-:W-:Y:S08]  /*48e20*/  HMMA.1688.F32.TF32 R92, R236.reuse, R46, R92 ;  /* 0x0000002eec5c723c */ /* 0x040ff0000008105c */
[----:B------:R-:W-:Y:S01]  /*48e30*/  HMMA.1688.F32.TF32 R96, R236, R22, R96 ;  /* 0x00000016ec60723c */ /* 0x000fe20000081060 */
[----:B------:R-:W-:Y:S04]  /*48e40*/  LDS R236, [R161+0x8100] ;  /* 0x00810000a1ec7984 */ /* 0x000fe80000000800 */
[----:B---3--:R-:W3:Y:S04]  /*48e50*/  LDL.LU.64 R150, [R1+0x4de0] ;  /* 0x004de00001967983 */ /* 0x008ee80000300a00 */
[----:B------:R-:W3:Y:S04]  /*48e60*/  LDL.LU.64 R148, [R1+0x4dd8] ;  /* 0x004dd80001947983 */ /* 0x000ee80000300a00 */
[----:B------:R-:W-:Y:S04]  /*48e70*/  STL.64 [R1+0x1020], R144 ;  /* 0x0010209001007387 */ /* 0x000fe80000100a00 */
[----:B------:R-:W-:Y:S04]  /*48e80*/  STL.64 [R1+0x1028], R146 ;  /* 0x0010289201007387 */ /* 0x000fe80000100a00 */
        /* <DEDUP_REMOVED lines=9> */
[----:B------:R-:W-:Y:S01]  /*48f20*/  STL.64 [R1+0xfd0], R124 ;  /* 0x000fd07c01007387 */ /* 0x000fe20000100a00 */
[C---:B------:R-:W-:Y:S03]  /*48f30*/  HMMA.1688.F32.TF32 R72, R240.reuse, R62, R72 ;  /* 0x0000003ef048723c */ /* 0x040fe60000081048 */
        /* <DEDUP_REMOVED lines=28> */
[C---:B----4-:R-:W-:Y:S03]  /*49100*/  HMMA.1688.F32.TF32 R76, R240.reuse, R54, R220 ;  /* 0x00000036f04c723c */ /* 0x050fe600000810dc */
[----:B------:R-:W-:Y:S04]  /*49110*/  STL.64 [R1+0x5a0], R68 ;  /* 0x0005a04401007387 */ /* 0x000fe80000100a00 */
[----:B------:R4:W-:Y:S01]  /*49120*/  STL.64 [R1+0x5a8], R70 ;  /* 0x0005a84601007387 */ /* 0x0009e20000100a00 */
[C---:B-----5:R-:W-:Y:S03]  /*49130*/  HMMA.1688.F32.TF32 R72, R240.reuse, R50, R224 ;  /* 0x00000032f048723c */ /* 0x060fe600000810e0 */
[----:B------:R-:W-:Y:S04]  /*49140*/  LDS R238, [R161+0xa100] ;  /* 0x00a10000a1ee7984 */ /* 0x000fe80000000800 */
[----:B------:R-:W-:Y:S01]  /*49150*/  LDS R237, [R189+0x8100] ;  /* 0x00810000bded7984 */ /* 0x000fe20000000800 */
[C---:B----4-:R-:W-:Y:S03]  /*49160*/  HMMA.1688.F32.TF32 R68, R240.reuse, R38, R228 ;  /* 0x00000026f044723c */ /* 0x050fe600000810e4 */
[----:B------:R-:W-:Y:S04]  /*49170*/  LDS R239, [R189+0xa100] ;  /* 0x00a10000bdef7984 */ /* 0x000fe80000000800 */
[----:B------:R-:W-:Y:S04]  /*49180*/  STL.64 [R1+0x5d0], R76 ;  /* 0x0005d04c01007387 */ /* 0x000fe80000100a00 */
[----:B------:R4:W-:Y:S04]  /*49190*/  STL.64 [R1+0x5d8], R78 ;  /* 0x0005d84e01007387 */ /* 0x0009e80000100a00 */
[----:B------:R-:W-:Y:S04]  /*491a0*/  STL.64 [R1+0x600], R72 ;  /* 0x0006004801007387 */ /* 0x000fe80000100a00 */
[----:B------:R5:W-:Y:S01]  /*491b0*/  STL.64 [R1+0x608], R74 ;  /* 0x0006084a01007387 */ /* 0x000be20000100a00 */
[C---:B----4-:R-:W-:Y:S03]  /*491c0*/  HMMA.1688.F32.TF32 R76, R240.reuse, R34, R232 ;  /* 0x00000022f04c723c */ /* 0x050fe600000810e8 */
[----:B------:R-:W-:Y:S04]  /*491d0*/  STL.64 [R1+0x630], R68 ;  /* 0x0006304401007387 */ /* 0x000fe80000100a00 */
[----:B------:R4:W-:Y:S01]  /*491e0*/  STL.64 [R1+0x638], R70 ;  /* 0x0006384601007387 */ /* 0x0009e20000100a00 */
[C---:B-----5:R-:W-:Y:S08]  /*491f0*/  HMMA.1688.F32.TF32 R72, R240.reuse, R30, R244 ;  /* 0x0000001ef048723c */ /* 0x060ff000000810f4 */
[C---:B----4-:R-:W-:Y:S07]  /*49200*/  HMMA.1688.F32.TF32 R68, R240.reuse, R10, R248 ;  /* 0x0000000af044723c */ /* 0x050fee00000810f8 */
[----:B------:R4:W-:Y:S04]  /*49210*/  STL.64 [R1+0x670], R76 ;  /* 0x0006704c01007387 */ /* 0x0009e80000100a00 */
[----:B------:R5:W-:Y:S04]  /*49220*/  STL.64 [R1+0x678], R78 ;  /* 0x0006784e01007387 */ /* 0x000be80000100a00 */
[----:B------:R-:W2:Y:S04]  /*49230*/  LDL.LU R228, [R1+0x2f0] ;  /* 0x0002f00001e47983 */ /* 0x000ea80000300800 */
[----:B------:R-:W-:Y:S04]  /*49240*/  STL.64 [R1+0x6a0], R72 ;  /* 0x0006a04801007387 */ /* 0x000fe80000100a00 */
[----:B------:R-:W-:Y:S04]  /*49250*/  STL.64 [R1+0x6a8], R74 ;  /* 0x0006a84a01007387 */ /* 0x000fe80000100a00 */
        /* <DEDUP_REMOVED lines=41> */
[----:B-1----:R-:W4:Y:S04]  /*494f0*/  LDL.LU R68, [R1+0x360] ;  /* 0x0003600001447983 */ /* 0x002f280000300800 */
        /* <DEDUP_REMOVED lines=11> */
[C---:B--2---:R-:W-:Y:S08]  /*495b0*/  HMMA.1688.F32.TF32 R96, R240.reuse, R18, R224 ;  /* 0x00000012f060723c */ /* 0x044ff000000810e0 */
[C---:B---3--:R-:W-:Y:S01]  /*495c0*/  HMMA.1688.F32.TF32 R100, R240.reuse, R14, R220 ;  /* 0x0000000ef064723c */ /* 0x048fe200000810dc */
[----:B------:R-:W2:Y:S11]  /*495d0*/  LDL.LU R220, [R1+0x170] ;  /* 0x0001700001dc7983 */ /* 0x000eb60000300800 */
[----:B------:R-:W-:Y:S11]  /*495e0*/  @!UPT UIADD3 URZ, URZ, URZ, URZ ;  /* 0x0000003f3f3ff290 */ /* 0x000ff6000fffe03f */
[----:B------:R-:W-:Y:S04]  /*495f0*/  STL.64 [R1+0x700], R100 ;  /* 0x0007006401007387 */ /* 0x000fe80000100a00 */
[----:B------:R-:W-:Y:S04]  /*49600*/  STL.64 [R1+0x708], R102 ;  /* 0x0007086601007387 */ /* 0x000fe80000100a00 */
[----:B------:R-:W-:Y:S04]  /*49610*/  STL.64 [R1+0x730], R96 ;  /* 0x0007306001007387 */ /* 0x000fe80000100a00 */
[----:B------:R1:W-:Y:S04]  /*49620*/  STL.64 [R1+0x738], R98 ;  /* 0x0007386201007387 */ /* 0x0003e80000100a00 */
[----:B------:R-:W2:Y:S04]  /*49630*/  LDL.LU R221, [R1+0x174] ;  /* 0x0001740001dd7983 */ /* 0x000ea80000300800 */
[----:B------:R-:W2:Y:S04]  /*49640*/  LDL.LU R222, [R1+0x178] ;  /* 0x0001780001de7983 */ /* 0x000ea80000300800 */
[----:B------:R-:W2:Y:S01]  /*49650*/  LDL.LU R223, [R1+0x17c] ;  /* 0x00017c0001df7983 */ /* 0x000ea20000300800 */
[C---:B-1----:R-:W-:Y:S03]  /*49660*/  HMMA.1688.F32.TF32 R96, R240.reuse, R22, R92 ;  /* 0x00000016f060723c */ /* 0x042fe6000008105c */
[----:B------:R-:W3:Y:S04]  /*49670*/  LDL.LU R224, [R1+0xf0] ;  /* 0x0000f00001e07983 */ /* 0x000ee80000300800 */
[----:B------:R-:W3:Y:S01]  /*49680*/  LDL.LU R225, [R1+0xf4] ;  /* 0x0000f40001e17983 */ /* 0x000ee20000300800 */
[----:B------:R-:W-:Y:S03]  /*49690*/  HMMA.1688.F32.TF32 R92, R240, R46, R88 ;  /* 0x0000002ef05c723c */ /* 0x000fe60000081058 */
[----:B------:R-:W3:Y:S04]  /*496a0*/  LDL.LU R226, [R1+0xf8] ;  /* 0x0000f80001e27983 */ /* 0x000ee80000300800 */
[----:B------:R-:W3:Y:S01]  /*496b0*/  LDL.LU R227, [R1+0xfc] ;  /* 0x0000fc0001e37983 */ /* 0x000ee20000300800 */
[C---:B------:R-:W-:Y:S03]  /*496c0*/  HMMA.1688.F32.TF32 R88, R40.reuse, R26, R84 ;  /* 0x0000001a2858723c */ /* 0x040fe60000081054 */
[----:B------:R-:W-:Y:S04]  /*496d0*/  LDS R240, [R161+0x8080] ;  /* 0x00808000a1f07984 */ /* 0x000fe80000000800 */
[----:B------:R-:W-:Y:S01]  /*496e0*/  LDS R242, [R161+0xa080] ;  /* 0x00a08000a1f27984 */ /* 0x000fe20000000800 */
[----:B------:R-:W-:Y:S03]  /*496f0*/  HMMA.1688.F32.TF32 R84, R40, R6, R248 ;  /* 0x000000062854723c */ /* 0x000fe600000810f8 */
[----:B------:R-:W-:Y:S04]  /*49700*/  STL.64 [R1+0x770], R96 ;  /* 0x0007706001007387 */ /* 0x000fe80000100a00 */
[----:B------:R-:W-:Y:S04]  /*49710*/  STL.64 [R1+0x778], R98 ;  /* 0x0007786201007387 */ /* 0x000fe80000100a00 */
[----:B------:R-:W-:Y:S04]  /*49720*/  STL.64 [R1+0x760], R92 ;  /* 0x0007605c01007387 */ /* 0x000fe80000100a00 */
[----:B------:R-:W-:Y:S04]  /*49730*/  STL.64 [R1+0x768], R94 ;  /* 0x0007685e01007387 */ /* 0x000fe80000100a00 */
[----:B------:R-:W3:Y:S04]  /*49740*/  LDL.LU R248, [R1+0xde0] ;  /* 0x000de00001f87983 */ /* 0x000ee80000300800 */
[----:B------:R-:W-:Y:S04]  /*49750*/  STL.64 [R1+0x750], R88 ;  /* 0x0007505801007387 */ /* 0x000fe80000100a00 */
[----:B------:R-:W-:Y:S04]  /*49760*/  STL.64 [R1+0x758], R90 ;  /* 0x0007585a01007387 */ /* 0x000fe80000100a00 */
[----:B------:R-:W-:Y:S04]  /*49770*/  STL.64 [R1+0x720], R84 ;  /* 0x0007205401007387 */ /* 0x000fe80000100a00 */
[----:B------:R5:W-:Y:S01]  /*49780*/  STL.64 [R1+0x728], R86 ;  /* 0x0007285601007387 */ /* 0x000be20000100a00 */
[----:B------:R-:W-:-:S03]  /*49790*/  IMAD.MOV.U32 R251, RZ, RZ, R4 ;  /* 0x000000fffffb7224 */ /* 0x000fc600078e0004 */
[----:B------:R-:W3:Y:S04]  /*497a0*/  LDL.LU R249, [R1+0xde4] ;  /* 0x000de40001f97983 */ /* 0x000ee80000300800 */
[----:B------:R-:W3:Y:S01]  /*497b0*/  LDL R4, [R1+0x2fa4] ;  /* 0x002fa40001047983 */ /* 0x000ee20000100800 */
[C---:B-----5:R-:W-:Y:S01]  /*497c0*/  HMMA.1688.F32.TF32 R84, R40.reuse, R218, R80 ;  /* 0x000000da2854723c */ /* 0x060fe20000081050 */
[----:B------:R-:W-:Y:S02]  /*497d0*/  MOV R250, R160 ;  /* 0x000000a000fa7202 */ /* 0x000fe40000000f00 */
[----:B------:R-:W-:Y:S04]  /*497e0*/  LDS R218, [R161+0xa000] ;  /* 0x00a00000a1da7984 */ /* 0x000fe80000000800 */
[----:B------:R-:W-:Y:S01]  /*497f0*/  LDS R219, [R189+0xa000] ;  /* 0x00a00000bddb7984 */ /* 0x000fe20000000800 */
[C---:B----4-:R-:W-:Y:S03]  /*49800*/  HMMA.1688.F32.TF32 R80, R40.reuse, R66, R76 ;  /* 0x000000422850723c */ /* 0x050fe6000008104c */
[----:B------:R-:W-:Y:S04]  /*49810*/  LDS R241, [R189+0x8080] ;  /* 0x00808000bdf17984 */ /* 0x000fe80000000800 */
[----:B------:R-:W-:Y:S01]  /*49820*/  LDS R243, [R189+0xa080] ;  /* 0x00a08000bdf37984 */ /* 0x000fe20000000800 */
[----:B------:R-:W-:Y:S07]  /*49830*/  HMMA.1688.F32.TF32 R76, R40, R62, R244 ;  /* 0x0000003e284c723c */ /* 0x000fee00000810f4 */
[----:B------:R-:W-:Y:S04]  /*49840*/  STL.64 [R1+0x6f0], R84 ;  /* 0x0006f05401007387 */ /* 0x000fe80000100a00 */
[----:B------:R-:W-:Y:S01]  /*49850*/  STL.64 [R1+0x6f8], R86 ;  /* 0x0006f85601007387 */ /* 0x000fe20000100a00 */
[----:B------:R-:W-:-:S03]  /*49860*/  MOV R244, R3 ;  /* 0x0000000300f47202 */ /* 0x000fc60000000f00 */
[----:B------:R-:W-:Y:S04]  /*49870*/  STL.64 [R1+0x6c0], R80 ;  /* 0x0006c05001007387 */ /* 0x000fe80000100a00 */
[----:B------:R1:W-:Y:S04]  /*49880*/  STL.64 [R1+0x6c8], R82 ;  /* 0x0006c85201007387 */ /* 0x0003e80000100a00 */
[----:B------:R-:W-:Y:S04]  /*49890*/  STL.64 [R1+0x690], R76 ;  /* 0x0006904c01007387 */ /* 0x000fe80000100a00 */
[----:B------:R4:W-:Y:S04]  /*498a0*/  STL [R1+0x698], R78 ;  /* 0x0006984e01007387 */ /* 0x0009e80000100800 */
[----:B------:R-:W5:Y:S01]  /*498b0*/  LDL.LU R3, [R1+0x4dd0] ;  /* 0x004dd00001037983 */ /* 0x000f620000300800 */
[----:B-1----:R-:W-:Y:S01]  /*498c0*/  HMMA.1688.F32.TF32 R80, R40, R58, R72 ;  /* 0x0000003a2850723c */ /* 0x002fe20000081048 */
[----:B------:R-:W-:-:S07]  /*498d0*/  IMAD.MOV.U32 R160, RZ, RZ, R79 ;  /* 0x000000ffffa07224 */ /* 0x000fce00078e004f */
[C---:B----4-:R-:W-:Y:S08]  /*498e0*/  HMMA.1688.F32.TF32 R76, R40.reuse, R54, R68 ;  /* 0x00000036284c723c */ /* 0x050ff00000081044 */
[C---:B------:R-:W-:Y:S07]  /*498f0*/  HMMA.1688.F32.TF32 R72, R40.reuse, R50, R228 ;  /* 0x000000322848723c */ /* 0x040fee00000810e4 */
[----:B------:R-:W-:Y:S01]  /*49900*/  IMAD.MOV.U32 R229, RZ, RZ, R33 ;  /* 0x000000ffffe57224 */ /* 0x000fe200078e0021 */
[----:B------:R-:W-:Y:S01]  /*49910*/  HMMA.1688.F32.TF32 R68, R40, R38, R232 ;  /* 0x000000262844723c */ /* 0x000fe200000810e8 */
[----:B------:R-:W-:-:S06]  /*49920*/  MOV R230, R32 ;  /* 0x0000002000e67202 */ /* 0x000fcc0000000f00 */
[----:B------:R-:W-:Y:S01]  /*49930*/  MOV R233, R25 ;  /* 0x0000001900e97202 */ /* 0x000fe20000000f00 */
[----:B------:R-:W-:Y:S02]  /*49940*/  IMAD.MOV.U32 R234, RZ, RZ, R24 ;  /* 0x000000ffffea7224 */ /* 0x000fe400078e0018 */
        /* <DEDUP_REMOVED lines=9> */
[----:B------:R-:W-:Y:S01]  /*499e0*/  IMAD.MOV.U32 R245, RZ, RZ, R217 ;  /* 0x000000fffff57224 */ /* 0x000fe200078e00d9 */
[----:B------:R-:W-:Y:S01]  /*499f0*/  MOV R247, R37 ;  /* 0x0000002500f77202 */ /* 0x000fe20000000f00 */
[----:B------:R-:W-:Y:S01]  /*49a00*/  IMAD.MOV.U32 R246, RZ, RZ, R216 ;  /* 0x000000fffff67224 */ /* 0x000fe200078e00d8 */
[----:B------:R-:W-:Y:S01]  /*49a10*/  LDS R217, [R189+0x8000] ;  /* 0x00800000bdd97984 */ /* 0x000fe20000000800 */
[----:B------:R-:W-:-:S02]  /*49a20*/  IMAD.MOV.U32 R228, RZ, RZ, R36 ;  /* 0x000000ffffe47224 */ /* 0x000fc400078e0024 */
[----:B------:R-:W-:Y:S01]  /*49a30*/  IMAD.MOV.U32 R231, RZ, RZ, R29 ;  /* 0x000000ffffe77224 */ /* 0x000fe200078e001d */
[----:B------:R-:W-:Y:S01]  /*49a40*/  LDS R216, [R161+0x8000] ;  /* 0x00800000a1d87984 */ /* 0x000fe20000000800 */
[C---:B--2---:R-:W-:Y:S08]  /*49a50*/  HMMA.1688.F32.TF32 R32, R40.reuse, R34, R220 ;  /* 0x000000222820723c */ /* 0x044ff000000810dc */
[C---:B---3--:R-:W-:Y:S11]  /*49a60*/  HMMA.1688.F32.TF32 R24, R40.reuse, R30, R224 ;  /* 0x0000001e2818723c */ /* 0x048ff600000810e0 */
[----:B------:R-:W-:Y:S04]  /*49a70*/  @!UPT UIADD3 URZ, URZ, URZ, URZ ;  /* 0x0000003f3f3ff290 */ /* 0x000fe8000fffe03f */
[----:B------:R-:W-:Y:S04]  /*49a80*/  STL.64 [R1+0x5c0], R32 ;  /* 0x0005c02001007387 */ /* 0x000fe80000100a00 */
[----:B------:R-:W-:Y:S04]  /*49a90*/  STL.64 [R1+0x5c8], R34 ;  /* 0x0005c82201007387 */ /* 0x000fe80000100a00 */
[----:B------:R-:W-:Y:S04]  /*49aa0*/  STL.64 [R1+0x590], R24 ;  /* 0x0005901801007387 */ /* 0x000fe80000100a00 */
[----:B------:R1:W-:Y:S02]  /*49ab0*/  STL.64 [R1+0x598], R26 ;  /* 0x0005981a01007387 */ /* 0x0003e40000100a00 */
[----:B-1----:R-:W-:Y:S07]  /*49ac0*/  HMMA.1688.F32.TF32 R24, R40, R10, R248 ;  /* 0x0000000a2818723c */ /* 0x002fee00000810f8 */
[----:B------:R-:W-:Y:S01]  /*49ad0*/  MOV R250, R9 ;  /* 0x0000000900fa7202 */ /* 0x000fe20000000f00 */
[----:B------:R-:W-:Y:S01]  /*49ae0*/  IMAD.MOV.U32 R251, RZ, RZ, R8 ;  /* 0x000000fffffb7224 */ /* 0x000fe200078e0008 */
[----:B-----5:R-:W-:-:S05]  /*49af0*/  LEA R3, R3, R4, 0x11 ;  /* 0x0000000403037211 */ /* 0x020fca00078e88ff */
[----:B------:R-:W1:Y:S04]  /*49b00*/  LDSM.16.M88.4 R4, [R3+0x80000] ;  /* 0x080000000304783b */ /* 0x000e680000000200 */
[----:B------:R-:W2:Y:S01]  /*49b10*/  LDSM.16.M88.4 R8, [R3+0x82000] ;  /* 0x082000000308783b */ /* 0x000ea20000000200 */
[----:B------:R-:W-:Y:S02]  /*49b20*/  IMAD.MOV.U32 R232, RZ, RZ, R28 ;  /* 0x000000ffffe87224 */ /* 0x000fe400078e001c */
[----:B------:R-:W-:Y:S01]  /*49b30*/  IMAD.MOV.U32 R248, RZ, RZ, R21 ;  /* 0x000000fffff87224 */ /* 0x000fe200078e0015 */
[----:B------:R-:W-:Y:S01]  /*49b40*/  LDSM.16.M88.4 R28, [R3+0x8c000] ;  /* 0x08c00000031c783b */ /* 0x000fe20000000200 */
[----:B------:R-:W-:-:S03]  /*49b50*/  IMAD.MOV.U32 R249, RZ, RZ, R20 ;  /* 0x000000fffff97224 */ /* 0x000fc600078e0014 */
[----:B------:R-:W-:Y:S04]  /*49b60*/  LDSM.16.M88.4 R32, [R3+0x8e000] ;  /* 0x08e000000320783b */ /* 0x000fe80000000200 */
[----:B------:R-:W-:Y:S04]  /*49b70*/  LDSM.16.M88.4 R36, [R3+0x90000] ;  /* 0x090000000324783b */ /* 0x000fe80000000200 */
[----:B-1----:R-:W-:Y:S04]  /*49b80*/  STL [R1+0x4ab4], R6 ;  /* 0x004ab40601007387 */ /* 0x002fe80000100800 */
[----:B------:R-:W-:Y:S04]  /*49b90*/  STL [R1+0x4ab0], R7 ;  /* 0x004ab00701007387 */ /* 0x000fe80000100800 */
[----:B------:R-:W-:Y:S04]  /*49ba0*/  STL.64 [R1+0x570], R24 ;  /* 0x0005701801007387 */ /* 0x000fe80000100a00 */
[----:B------:R1:W-:Y:S02]  /*49bb0*/  STL.64 [R1+0x578], R26 ;  /* 0x0005781a01007387 */ /* 0x0003e40000100a00 */
[----:B-1----:R-:W-:Y:S02]  /*49bc0*/  HMMA.1688.F32.TF32 R24, R40, R14, R244 ;  /* 0x0000000e2818723c */ /* 0x002fe400000810f4 */
[----:B--2---:R-:W-:Y:S04]  /*49bd0*/  STL [R1+0x4abc], R10 ;  /* 0x004abc0a01007387 */ /* 0x004fe80000100800 */
[----:B------:R-:W-:Y:S01]  /*49be0*/  STL [R1+0x4ab8], R11 ;  /* 0x004ab80b01007387 */ /* 0x000fe20000100800 */
[----:B------:R-:W-:-:S02]  /*49bf0*/  IMAD.MOV.U32 R246, RZ, RZ, R13 ;  /* 0x000000fffff67224 */ /* 0x000fc400078e000d */
[----:B------:R-:W-:Y:S01]  /*49c00*/  IMAD.MOV.U32 R247, RZ, RZ, R12 ;  /* 0x000000fffff77224 */ /* 0x000fe200078e000c */
[----:B------:R-:W-:Y:S01]  /*49c10*/  MOV R245, R16 ;  /* 0x0000001000f57202 */ /* 0x000fe20000000f00 */
[----:B------:R-:W1:Y:S01]  /*49c20*/  LDSM.16.M88.4 R12, [R3+0x84000] ;  /* 0x08400000030c783b */ /* 0x000e620000000200 */
[----:B------:R-:W-:-:S11]  /*49c30*/  IMAD.MOV.U32 R244, RZ, RZ, R17 ;  /* 0x000000fffff47224 */ /* 0x000fd600078e0011 */
[----:B------:R-:W-:Y:S04]  /*49c40*/  STL.64 [R1+0x4e0], R24 ;  /* 0x0004e01801007387 */ /* 0x000fe80000100a00 */
[----:B------:R2:W-:Y:S02]  /*49c50*/  STL.64 [R1+0x4e8], R26 ;  /* 0x0004e81a01007387 */ /* 0x0005e40000100a00 */
[C---:B--2---:R-:W-:Y:S02]  /*49c60*/  HMMA.1688.F32.TF32 R24, R40.reuse, R18, R228 ;  /* 0x000000122818723c */ /* 0x044fe400000810e4 */
[----:B------:R-:W2:Y:S04]  /*49c70*/  LDSM.16.M88.4 R16, [R3+0x86000] ;  /* 0x086000000310783b */ /* 0x000ea80000000200 */
[----:B-1----:R-:W-:Y:S04]  /*49c80*/  STL [R1+0x4ac4], R14 ;  /* 0x004ac40e01007387 */ /* 0x002fe80000100800 */
[----:B------:R-:W-:Y:S04]  /*49c90*/  STL [R1+0x4ac0], R15 ;  /* 0x004ac00f01007387 */ /* 0x000fe80000100800 */
[----:B--2---:R-:W-:Y:S09]  /*49ca0*/  STL [R1+0x4acc], R18 ;  /* 0x004acc1201007387 */ /* 0x004ff20000100800 */
[----:B------:R-:W-:Y:S04]  /*49cb0*/  STL.64 [R1+0x490], R24 ;  /* 0x0004901801007387 */ /* 0x000fe80000100a00 */
[----:B------:R1:W-:Y:S02]  /*49cc0*/  STL.64 [R1+0x498], R26 ;  /* 0x0004981a01007387 */ /* 0x0003e40000100a00 */
[C---:B-1----:R-:W-:Y:S02]  /*49cd0*/  HMMA.1688.F32.TF32 R24, R40.reuse, R22, R232 ;  /* 0x000000162818723c */ /* 0x042fe400000810e8 */
[----:B------:R-:W1:Y:S04]  /*49ce0*/  LDSM.16.M88.4 R20, [R3+0x88000] ;  /* 0x088000000314783b */ /* 0x000e680000000200 */
[----:B------:R-:W-:Y:S02]  /*49cf0*/  STL [R1+0x4ac8], R19 ;  /* 0x004ac81301007387 */ /* 0x000fe40000100800 */
[----:B------:R-:W-:Y:S02]  /*49d00*/  HMMA.1688.F32.TF32 R40, R40, R46, R248 ;  /* 0x0000002e2828723c */ /* 0x000fe400000810f8 */
[----:B-1----:R-:W-:Y:S11]  /*49d10*/  STL [R1+0x4ad4], R22 ;  /* 0x004ad41601007387 */ /* 0x002ff60000100800 */
[----:B------:R-:W-:Y:S02]  /*49d20*/  @!UPT UIADD3 URZ, URZ, URZ, URZ ;  /* 0x0000003f3f3ff290 */ /* 0x000fe4000fffe03f */
[----:B------:R-:W-:Y:S04]  /*49d30*/  STL.64 [R1+0x460], R24 ;  /* 0x0004601801007387 */ /* 0x000fe80000100a00 */
[----:B------:R-:W-:Y:S04]  /*49d40*/  STL.64 [R1+0x468], R26 ;  /* 0x0004681a01007387 */ /* 0x000fe80000100a00 */
[----:B------:R-:W1:Y:S04]  /*49d50*/  LDSM.16.M88.4 R24, [R3+0x8a000] ;  /* 0x08a000000318783b */ /* 0x000e680000000200 */
[----:B------:R-:W-:Y:S04]  /*49d60*/  STL [R1+0x4ad0], R23 ;  /* 0x004ad01701007387 */ /* 0x000fe80000100800 */
[----:B-1----:R-:W-:Y:S04]  /*49d70*/  STL [R1+0x4adc], R26 ;  /* 0x004adc1a01007387 */ /* 0x002fe80000100800 */
[----:B------:R1:W-:Y:S04]  /*49d80*/  STL [R1+0x4ad8], R27 ;  /* 0x004ad81b01007387 */ /* 0x0003e80000100800 */
[----:B------:R-:W-:Y:S04]  /*49d90*/  STL [R1+0x4ae4], R30 ;  /* 0x004ae41e01007387 */ /* 0x000fe80000100800 */
[----:B------:R-:W-:Y:S04]  /*49da0*/  STL [R1+0x4ae0], R31 ;  /* 0x004ae01f01007387 */ /* 0x000fe80000100800 */
[----:B------:R-:W-:Y:S04]  /*49db0*/  STL [R1+0x4aec], R34 ;  /* 0x004aec2201007387 */ /* 0x000fe80000100800 */
[----:B------:R-:W-:Y:S04]  /*49dc0*/  STL [R1+0x4ae8], R35 ;  /* 0x004ae82301007387 */ /* 0x000fe80000100800 */
[----:B------:R-:W-:Y:S04]  /*49dd0*/  STL [R1+0x4af4], R38 ;  /* 0x004af42601007387 */ /* 0x000fe80000100800 */
[----:B------:R-:W-:Y:S04]  /*49de0*/  STL [R1+0x4af0], R39 ;  /* 0x004af02701007387 */ /* 0x000fe80000100800 */
[----:B------:R-:W2:Y:S04]  /*49df0*/  LDL.LU R248, [R1+0xe40] ;  /* 0x000e400001f87983 */ /* 0x000ea80000300800 */
[----:B------:R-:W-:Y:S04]  /*49e00*/  STL.64 [R1+0x420], R40 ;  /* 0x0004202801007387 */ /* 0x000fe80000100a00 */
[----:B------:R-:W-:Y:S04]  /*49e10*/  STL.64 [R1+0x428], R42 ;  /* 0x0004282a01007387 */ /* 0x000fe80000100a00 */
[----:B------:R-:W2:Y:S01]  /*49e20*/  LDL.LU R249, [R1+0xe44] ;  /* 0x000e440001f97983 */ /* 0x000ea20000300800 */
[----:B------:R-:W-:Y:S01]  /*49e30*/  MOV R250, R61 ;  /* 0x0000003d00fa7202 */ /* 0x000fe20000000f00 */
[----:B------:R-:W-:-:S02]  /*49e40*/  IMAD.MOV.U32 R251, RZ, RZ, R60 ;  /* 0x000000fffffb7224 */ /* 0x000fc400078e003c */
[----:B------:R-:W-:Y:S01]  /*49e50*/  HMMA.1688.F32.TF32 R60, R216, R4, R244 ;  /* 0x00000004d83c723c */ /* 0x000fe200000810f4 */
[----:B------:R-:W3:Y:S01]  /*49e60*/  LDSM.16.M88.4 R40, [R3+0x92000] ;  /* 0x092000000328783b */ /* 0x000ee20000000200 */
[----:B------:R-:W-:Y:S01]  /*49e70*/  MOV R234, R45 ;  /* 0x0000002d00ea7202 */ /* 0x000fe20000000f00 */
[----:B------:R-:W-:Y:S02]  /*49e80*/  IMAD.MOV.U32 R235, RZ, RZ, R44 ;  /* 0x000000ffffeb7224 */ /* 0x000fe400078e002c */
[----:B------:R-:W4:Y:S01]  /*49e90*/  LDSM.16.M88.4 R44, [R3+0x94000] ;  /* 0x09400000032c783b */ /* 0x000f220000000200 */
[----:B------:R-:W-:Y:S02]  /*49ea0*/  IMAD.MOV.U32 R232, RZ, RZ, R49 ;  /* 0x000000ffffe87224 */ /* 0x000fe400078e0031 */
[----:B------:R-:W-:Y:S01]  /*49eb0*/  IMAD.MOV.U32 R233, RZ, RZ, R48 ;  /* 0x000000ffffe97224 */ /* 0x000fe200078e0030 */
[----:B------:R-:W-:Y:S01]  /*49ec0*/  MOV R247, R52 ;  /* 0x0000003400f77202 */ /* 0x000fe20000000f00 */
[----:B------:R-:W5:Y:S01]  /*49ed0*/  LDSM.16.M88.4 R48, [R3+0x96000] ;  /* 0x096000000330783b */ /* 0x000f620000000200 */
[----:B------:R-:W-:Y:S01]  /*49ee0*/  IMAD.MOV.U32 R246, RZ, RZ, R53 ;  /* 0x000000fffff67224 */ /* 0x000fe200078e0035 */
[----:B------:R-:W-:Y:S01]  /*49ef0*/  MOV R244, R57 ;  /* 0x0000003900f47202 */ /* 0x000fe20000000f00 */
[----:B------:R-:W-:Y:S01]  /*49f00*/  IMAD.MOV.U32 R245, RZ, RZ, R56 ;  /* 0x000000fffff57224 */ /* 0x000fe200078e0038 */
[----:B------:R-:W4:Y:S04]  /*49f10*/  LDSM.16.M88.4 R52, [R3+0x98000] ;  /* 0x098000000334783b */ /* 0x000f280000000200 */
[----:B------:R-:W4:Y:S06]  /*49f20*/  LDSM.16.M88.4 R56, [R3+0x9a000] ;  /* 0x09a000000338783b */ /* 0x000f2c0000000200 */
[----:B-1----:R-:W-:Y:S01]  /*49f30*/  IMAD.MOV.U32 R27, RZ, RZ, R60 ;  /* 0x000000ffff1b7224 */ /* 0x002fe200078e003c */
[----:B------:R-:W-:Y:S01]  /*49f40*/  MOV R22, R61 ;  /* 0x0000003d00167202 */ /* 0x000fe20000000f00 */
[----:B------:R-:W-:-:S02]  /*49f50*/  IMAD.MOV.U32 R23, RZ, RZ, R62 ;  /* 0x000000ffff177224 */ /* 0x000fc400078e003e */
[----:B------:R-:W-:Y:S02]  /*49f60*/  IMAD.MOV.U32 R18, RZ, RZ, R63 ;  /* 0x000000ffff127224 */ /* 0x000fe400078e003f */
[----:B------:R-:W1:Y:S04]  /*49f70*/  LDSM.16.M88.4 R60, [R3+0x9c000] ;  /* 0x09c00000033c783b */ /* 0x000e680000000200 */
[----:B---3--:R-:W-:Y:S04]  /*49f80*/  STL [R1+0x4afc], R42 ;  /* 0x004afc2a01007387 */ /* 0x008fe80000100800 */
[----:B------:R3:W-:Y:S04]  /*49f90*/  STL [R1+0x4af8], R43 ;  /* 0x004af82b01007387 */ /* 0x0007e80000100800 */
[----:B------:R-:W-:Y:S04]  /*49fa0*/  STL [R1+0x4b0c], R18 ;  /* 0x004b0c1201007387 */ /* 0x000fe80000100800 */
[----:B------:R-:W-:Y:S04]  /*49fb0*/  STL [R1+0x4b08], R23 ;  /* 0x004b081701007387 */ /* 0x000fe80000100800 */
[----:B------:R-:W-:Y:S04]  /*49fc0*/  STL [R1+0x4b04], R22 ;  /* 0x004b041601007387 */ /* 0x000fe80000100800 */
[----:B------:R-:W-:Y:S04]  /*49fd0*/  STL [R1+0x4b00], R27 ;  /* 0x004b001b01007387 */ /* 0x000fe80000100800 */
[----:B----4-:R-:W-:Y:S04]  /*49fe0*/  STL [R1+0x4a58], R46 ;  /* 0x004a582e01007387 */ /* 0x010fe80000100800 */
[----:B------:R-:W-:Y:S04]  /*49ff0*/  STL [R1+0x4a54], R47 ;  /* 0x004a542f01007387 */ /* 0x000fe80000100800 */
[----:B-----5:R-:W-:Y:S04]  /*4a000*/  STL [R1+0x4a60], R50 ;  /* 0x004a603201007387 */ /* 0x020fe80000100800 */
[----:B------:R-:W-:Y:S04]  /*4a010*/  STL [R1+0x4a5c], R51 ;  /* 0x004a5c3301007387 */ /* 0x000fe80000100800 */
[----:B------:R-:W-:Y:S04]  /*4a020*/  STL [R1+0x4a64], R54 ;  /* 0x004a643601007387 */ /* 0x000fe80000100800 */
[----:B------:R-:W-:Y:S04]  /*4a030*/  STL [R1+0x4a50], R55 ;  /* 0x004a503701007387 */ /* 0x000fe80000100800 */
[----:B------:R-:W-:Y:S04]  /*4a040*/  STL [R1+0x4a68], R58 ;  /* 0x004a683a01007387 */ /* 0x000fe80000100800 */
[----:B------:R-:W-:Y:S04]  /*4a050*/  STL [R1+0x4a4c], R59 ;  /* 0x004a4c3b01007387 */ /* 0x000fe80000100800 */
[----:B-1----:R-:W-:Y:S04]  /*4a060*/  STL [R1+0x4a48], R62 ;  /* 0x004a483e01007387 */ /* 0x002fe80000100800 */
[----:B------:R-:W-:Y:S01]  /*4a070*/  STL [R1+0x4a44], R63 ;  /* 0x004a443f01007387 */ /* 0x000fe20000100800 */
[----:B--2---:R-:W-:Y:S03]  /*4a080*/  HMMA.1688.F32.TF32 R68, R216, R8, R248 ;  /* 0x00000008d844723c */ /* 0x004fe600000810f8 */
[----:B------:R-:W2:Y:S04]  /*4a090*/  LDL.LU R248, [R1+0xf40] ;  /* 0x000f400001f87983 */ /* 0x000ea80000300800 */
[----:B------:R-:W2:Y:S01]  /*4a0a0*/  LDL.LU R249, [R1+0xf44] ;  /* 0x000f440001f97983 */ /* 0x000ea20000300800 */
[----:B------:R-:W-:Y:S01]  /*4a0b0*/  MOV R250, R65 ;  /* 0x0000004100fa7202 */ /* 0x000fe20000000f00 */
[----:B------:R-:W-:-:S02]  /*4a0c0*/  IMAD.MOV.U32 R251, RZ, RZ, R64 ;  /* 0x000000fffffb7224 */ /* 0x000fc400078e0040 */
[----:B------:R-:W1:Y:S11]  /*4a0d0*/  LDSM.16.M88.4 R64, [R3+0x9e000] ;  /* 0x09e000000340783b */ /* 0x000e760000000200 */
[----:B------:R-:W-:Y:S02]  /*4a0e0*/  @!UPT UIADD3 URZ, URZ, URZ, URZ ;  /* 0x0000003f3f3ff290 */ /* 0x000fe4000fffe03f */
[----:B------:R-:W-:Y:S01]  /*4a0f0*/  IMAD.MOV.U32 R35, RZ, RZ, R68 ;  /* 0x000000ffff237224 */ /* 0x000fe200078e0044 */
[----:B------:R-:W-:Y:S01]  /*4a100*/  MOV R30, R69 ;  /* 0x00000045001e7202 */ /* 0x000fe20000000f00 */
[----:B------:R-:W-:Y:S02]  /*4a110*/  IMAD.MOV.U32 R31, RZ, RZ, R70 ;  /* 0x000000ffff1f7224 */ /* 0x000fe400078e0046 */
[----:B------:R-:W-:Y:S02]  /*4a120*/  IMAD.MOV.U32 R26, RZ, RZ, R71 ;  /* 0x000000ffff1a7224 */ /* 0x000fe400078e0047 */
[C---:B------:R-:W-:Y:S03]  /*4a130*/  HMMA.1688.F32.TF32 R68, R216.reuse, R12, R232 ;  /* 0x0000000cd844723c */ /* 0x040fe600000810e8 */
[----:B------:R-:W-:Y:S11]  /*4a140*/  STL [R1+0x4b1c], R26 ;  /* 0x004b1c1a01007387 */ /* 0x000ff60000100800 */
[----:B------:R-:W-:Y:S10]  /*4a150*/  @!UPT UIADD3 URZ, URZ, URZ, URZ ;  /* 0x0000003f3f3ff290 */ /* 0x000ff4000fffe03f */
[----:B---3--:R-:W-:Y:S01]  /*4a160*/  IMAD.MOV.U32 R43, RZ, RZ, R68 ;  /* 0x000000ffff2b7224 */ /* 0x008fe200078e0044 */
[----:B------:R-:W-:Y:S01]  /*4a170*/  MOV R38, R69 ;  /* 0x0000004500267202 */ /* 0x000fe20000000f00 */
[----:B------:R-:W-:Y:S02]  /*4a180*/  IMAD.MOV.U32 R39, RZ, RZ, R70 ;  /* 0x000000ffff277224 */ /* 0x000fe400078e0046 */
[----:B------:R-:W-:Y:S02]  /*4a190*/  IMAD.MOV.U32 R34, RZ, RZ, R71 ;  /* 0x000000ffff227224 */ /* 0x000fe400078e0047 */
[C---:B------:R-:W-:Y:S01]  /*4a1a0*/  HMMA.1688.F32.TF32 R68, R216.reuse, R16, R244 ;  /* 0x00000010d844723c */ /* 0x040fe200000810f4 */
[----:B------:R-:W-:Y:S04]  /*4a1b0*/  STL [R1+0x4b18], R31 ;  /* 0x004b181f01007387 */ /* 0x000fe80000100800 */
[----:B------:R-:W-:Y:S04]  /*4a1c0*/  STL [R1+0x4b14], R30 ;  /* 0x004b141e01007387 */ /* 0x000fe80000100800 */
[----:B------:R-:W-:Y:S04]  /*4a1d0*/  STL [R1+0x4b10], R35 ;  /* 0x004b102301007387 */ /* 0x000fe80000100800 */
[----:B-1----:R-:W-:Y:S04]  /*4a1e0*/  STL [R1+0x4a6c], R66 ;  /* 0x004a6c4201007387 */ /* 0x002fe80000100800 */
[----:B------:R-:W-:Y:S04]  /*4a1f0*/  STL [R1+0x4a40], R67 ;  /* 0x004a404301007387 */ /* 0x000fe80000100800 */
[----:B------:R1:W-:Y:S03]  /*4a200*/  STL [R1+0x44a8], R3 ;  /* 0x0044a80301007387 */ /* 0x0003e60000100800 */
[----:B------:R-:W-:Y:S01]  /*4a210*/  MOV R42, R71 ;  /* 0x00000047002a7202 */ /* 0x000fe20000000f00 */
[----:B------:R-:W-:Y:S01]  /*4a220*/  STL [R1+0x4b2c], R34 ;  /* 0x004b2c2201007387 */ /* 0x000fe20000100800 */
[----:B------:R-:W-:Y:S01]  /*4a230*/  IMAD.MOV.U32 R27, RZ, RZ, R70 ;  /* 0x000000ffff1b7224 */ /* 0x000fe200078e0046 */
[----:B------:R-:W-:Y:S01]  /*4a240*/  MOV R23, R68 ;  /* 0x0000004400177202 */ /* 0x000fe20000000f00 */
[----:B------:R-:W-:Y:S01]  /*4a250*/  IMAD.MOV.U32 R22, RZ, RZ, R69 ;  /* 0x000000ffff167224 */ /* 0x000fe200078e0045 */
[----:B------:R-:W-:Y:S04]  /*4a260*/  STL [R1+0x4b28], R39 ;  /* 0x004b282701007387 */ /* 0x000fe80000100800 */
[----:B------:R-:W-:Y:S04]  /*4a270*/  STL [R1+0x4b24], R38 ;  /* 0x004b242601007387 */ /* 0x000fe80000100800 */
[----:B------:R-:W-:Y:S04]  /*4a280*/  STL [R1+0x4b20], R43 ;  /* 0x004b202b01007387 */ /* 0x000fe80000100800 */
[----:B------:R-:W-:Y:S04]  /*4a290*/  STL [R1+0x4b3c], R42 ;  /* 0x004b3c2a01007387 */ /* 0x000fe80000100800 */
[----:B------:R3:W-:Y:S04]  /*4a2a0*/  STL [R1+0x4b38], R27 ;  /* 0x004b381b01007387 */ /* 0x0007e80000100800 */
[----:B------:R4:W-:Y:S04]  /*4a2b0*/  STL [R1+0x4b34], R22 ;  /* 0x004b341601007387 */ /* 0x0009e80000100800 */
[----:B------:R5:W-:Y:S01]  /*4a2c0*/  STL [R1+0x4b30], R23 ;  /* 0x004b301701007387 */ /* 0x000be20000100800 */
[----:B--2---:R-:W-:Y:S03]  /*4a2d0*/  HMMA.1688.F32.TF32 R68, R216, R20, R248 ;  /* 0x00000014d844723c */ /* 0x004fe600000810f8 */
        /* <DEDUP_REMOVED lines=31> */
[----:B------:R-:W3:Y:S01]  /*4a4d0*/  LDL.LU R75, [R1+0xf0c] ;  /* 0x000f0c00014b7983 */ /* 0x000ee20000300800 */
[----:B------:R-:W-:-:S03]  /*4a4e0*/  IMAD.MOV.U32 R19, RZ, RZ, R68 ;  /* 0x000000ffff137224 */ /* 0x000fc600078e0044 */
[----:B------:R-:W4:Y:S01]  /*4a4f0*/  LDL.LU R224, [R1+0x1520] ;  /* 0x0015200001e07983 */ /* 0x000f220000300800 */
[----:B------:R-:W-:-:S03]  /*4a500*/  IMAD.MOV.U32 R14, RZ, RZ, R69 ;  /* 0x000000ffff0e7224 */ /* 0x000fc600078e0045 */
[----:B------:R-:W4:Y:S01]  /*4a510*/  LDL.LU R225, [R1+0x1524] ;  /* 0x0015240001e17983 */ /* 0x000f220000300800 */
[----:B------:R-:W-:-:S03]  /*4a520*/  MOV R15, R70 ;  /* 0x00000046000f7202 */ /* 0x000fc60000000f00 */
[----:B------:R-:W4:Y:S01]  /*4a530*/  LDL.LU R226, [R1+0x1528] ;  /* 0x0015280001e27983 */ /* 0x000f220000300800 */
[----:B------:R-:W-:-:S03]  /*4a540*/  IMAD.MOV.U32 R10, RZ, RZ, R71 ;  /* 0x000000ffff0a7224 */ /* 0x000fc600078e0047 */
[----:B------:R-:W4:Y:S04]  /*4a550*/  LDL.LU R227, [R1+0x152c] ;  /* 0x00152c0001e37983 */ /* 0x000f280000300800 */
        /* <DEDUP_REMOVED lines=8> */
[----:B------:R1:W-:Y:S04]  /*4a5e0*/  STL [R1+0x4b48], R15 ;  /* 0x004b480f01007387 */ /* 0x0003e80000100800 */
[----:B------:R1:W-:Y:S04]  /*4a5f0*/  STL [R1+0x4b44], R14 ;  /* 0x004b440e01007387 */ /* 0x0003e80000100800 */
[----:B------:R1:W-:Y:S01]  /*4a600*/  STL [R1+0x4b40], R19 ;  /* 0x004b401301007387 */ /* 0x0003e20000100800 */
[C---:B--2---:R-:W-:Y:S08]  /*4a610*/  HMMA.1688.F32.TF32 R76, R216.reuse, R32, R76 ;  /* 0x00000020d84c723c */ /* 0x044ff0000008104c */
[C---:B---3--:R-:W-:Y:S11]  /*4a620*/  HMMA.1688.F32.TF32 R72, R216.reuse, R36, R72 ;  /* 0x00000024d848723c */ /* 0x048ff60000081048 */
[----:B------:R-:W-:Y:S05]  /*4a630*/  @!UPT UIADD3 URZ, URZ, URZ, URZ ;  /* 0x0000003f3f3ff290 */ /* 0x000fea000fffe03f */
[----:B------:R-:W-:Y:S01]  /*4a640*/  IMAD.MOV.U32 R11, RZ, RZ, R76 ;  /* 0x000000ffff0b7224 */ /* 0x000fe200078e004c */
[----:B------:R-:W-:Y:S01]  /*4a650*/  MOV R7, R78 ;  /* 0x0000004e00077202 */ /* 0x000fe20000000f00 */
[----:B------:R-:W-:Y:S02]  /*4a660*/  IMAD.MOV.U32 R6, RZ, RZ, R77 ;  /* 0x000000ffff067224 */ /* 0x000fe400078e004d */
[----:B-1----:R-:W-:Y:S01]  /*4a670*/  IMAD.MOV.U32 R3, RZ, RZ, R79 ;  /* 0x000000ffff037224 */ /* 0x002fe200078e004f */
[----:B----4-:R-:W-:Y:S03]  /*4a680*/  HMMA.1688.F32.TF32 R68, R216, R40, R68 ;  /* 0x00000028d844723c */ /* 0x010fe60000081044 */
[----:B------:R-:W-:Y:S01]  /*4a690*/  IMAD.MOV.U32 R27, RZ, RZ, R72 ;  /* 0x000000ffff1b7224 */ /* 0x000fe200078e0048 */
[----:B------:R-:W-:Y:S01]  /*4a6a0*/  MOV R22, R73 ;  /* 0x0000004900167202 */ /* 0x000fe20000000f00 */
[----:B-----5:R-:W-:-:S02]  /*4a6b0*/  IMAD.MOV.U32 R23, RZ, RZ, R74 ;  /* 0x000000ffff177224 */ /* 0x020fc400078e004a */
[----:B------:R-:W-:Y:S02]  /*4a6c0*/  IMAD.MOV.U32 R34, RZ, RZ, R75 ;  /* 0x000000ffff227224 */ /* 0x000fe400078e004b */
[C---:B------:R-:W-:Y:S08]  /*4a6d0*/  HMMA.1688.F32.TF32 R72, R216.reuse, R48, R224 ;  /* 0x00000030d848723c */ /* 0x040ff000000810e0 */
[----:B------:R-:W-:Y:S07]  /*4a6e0*/  HMMA.1688.F32.TF32 R76, R216, R44, R220 ;  /* 0x0000002cd84c723c */ /* 0x000fee00000810dc */
[----:B------:R-:W-:Y:S01]  /*4a6f0*/  MOV R15, R68 ;  /* 0x00000044000f7202 */ /* 0x000fe20000000f00 */
[----:B------:R-:W-:Y:S01]  /*4a700*/  IMAD.MOV.U32 R14, RZ, RZ, R69 ;  /* 0x000000ffff0e7224 */ /* 0x000fe200078e0045 */
[----:B------:R-:W-:Y:S01]  /*4a710*/  MOV R42, R71 ;  /* 0x00000047002a7202 */ /* 0x000fe20000000f00 */
[----:B------:R-:W-:-:S02]  /*4a720*/  IMAD.MOV.U32 R19, RZ, RZ, R70 ;  /* 0x000000ffff137224 */ /* 0x000fc400078e0046 */
[C---:B------:R-:W-:Y:S11]  /*4a730*/  HMMA.1688.F32.TF32 R68, R216.reuse, R52, R228 ;  /* 0x00000034d844723c */ /* 0x040ff600000810e4 */
        /* <DEDUP_REMOVED lines=8> */
[C---:B-1----:R-:W-:Y:S08]  /*4a7c0*/  HMMA.1688.F32.TF32 R68, R216.reuse, R64, R248 ;  /* 0x00000040d844723c */ /* 0x042ff000000810f8 */
[C---:B------:R-:W-:Y:S01]  /*4a7d0*/  HMMA.1688.F32.TF32 R80, R216.reuse, R28, R80 ;  /* 0x0000001cd850723c */ /* 0x040fe20000081050 */
[----:B------:R-:W-:Y:S07]  /*4a7e0*/  STL.64 [R1+0x780], R76 ;  /* 0x0007804c01007387 */ /* 0x000fee0000100a00 */
[----:B------:R-:W-:Y:S01]  /*4a7f0*/  HMMA.1688.F32.TF32 R84, R216, R24, R84 ;  /* 0x00000018d854723c */ /* 0x000fe20000081054 */
[----:B------:R-:W-:Y:S04]  /*4a800*/  STL.64 [R1+0x788], R78 ;  /* 0x0007884e01007387 */ /* 0x000fe80000100a00 */
        /* <DEDUP_REMOVED lines=8> */
[----:B-1----:R-:W4:Y:S04]  /*4a890*/  LDL.LU R68, [R1+0x1460] ;  /* 0x0014600001447983 */ /* 0x002f280000300800 */
[----:B------:R-:W4:Y:S04]  /*4a8a0*/  LDL.LU R69, [R1+0x1464] ;  /* 0x0014640001457983 */ /* 0x000f280000300800 */
[----:B---3--:R-:W4:Y:S04]  /*4a8b0*/  LDL.LU R70, [R1+0x1468] ;  /* 0x0014680001467983 */ /* 0x008f280000300800 */
[----:B------:R-:W4:Y:S01]  /*4a8c0*/  LDL.LU R71, [R1+0x146c] ;  /* 0x00146c0001477983 */ /* 0x000f220000300800 */
[----:B------:R-:W-:-:S03]  /*4a8d0*/  MOV R39, R80 ;  /* 0x0000005000277202 */ /* 0x000fc60000000f00 */
[----:B------:R-:W3:Y:S01]  /*4a8e0*/  LDL.LU R72, [R1+0x1470] ;  /* 0x0014700001487983 */ /* 0x000ee20000300800 */
[----:B------:R-:W-:-:S03]  /*4a8f0*/  IMAD.MOV.U32 R38, RZ, RZ, R81 ;  /* 0x000000ffff267224 */ /* 0x000fc600078e0051 */
[----:B------:R-:W3:Y:S01]  /*4a900*/  LDL.LU R73, [R1+0x1474] ;  /* 0x0014740001497983 */ /* 0x000ee20000300800 */
[----:B------:R-:W-:-:S03]  /*4a910*/  IMAD.MOV.U32 R43, RZ, RZ, R82 ;  /* 0x000000ffff2b7224 */ /* 0x000fc600078e0052 */
[----:B------:R-:W3:Y:S01]  /*4a920*/  LDL.LU R74, [R1+0x1478] ;  /* 0x00147800014a7983 */ /* 0x000ee20000300800 */
[----:B------:R-:W-:-:S03]  /*4a930*/  MOV R26, R83 ;  /* 0x00000053001a7202 */ /* 0x000fc60000000f00 */
[----:B------:R-:W3:Y:S01]  /*4a940*/  LDL.LU R75, [R1+0x147c] ;  /* 0x00147c00014b7983 */ /* 0x000ee20000300800 */
        /* <DEDUP_REMOVED lines=52> */
[----:B------:R-:W-:Y:S04]  /*4ac90*/  LDS R216, [R161+0x8180] ;  /* 0x00818000a1d87984 */ /* 0x000fe80000000800 */
[----:B------:R-:W-:Y:S04]  /*4aca0*/  LDS R218, [R161+0xa180] ;  /* 0x00a18000a1da7984 */ /* 0x000fe80000000800 */
[----:B------:R-:W-:Y:S04]  /*4acb0*/  LDS R217, [R189+0x8180] ;  /* 0x00818000bdd97984 */ /* 0x000fe80000000800 */
[----:B------:R-:W1:Y:S01]  /*4acc0*/  LDS R219, [R189+0xa180] ;  /* 0x00a18000bddb7984 */ /* 0x000e620000000800 */
[C---:B--2---:R-:W-:Y:S08]  /*4acd0*/  HMMA.1688.F32.TF32 R104, R240.reuse, R8, R96 ;  /* 0x00000008f068723c */ /* 0x044ff00000081060 */
[C---:B------:R-:W-:Y:S08]  /*4ace0*/  HMMA.1688.F32.TF32 R96, R240.reuse, R16, R88 ;  /* 0x00000010f060723c */ /* 0x040ff00000081058 */
[C---:B---3--:R-:W-:Y:S08]  /*4acf0*/  HMMA.1688.F32.TF32 R108, R240.reuse, R4, R100 ;  /* 0x00000004f06c723c */ /* 0x048ff00000081064 */
[C---:B-----5:R-:W-:Y:S08]  /*4ad00*/  HMMA.1688.F32.TF32 R88, R240.reuse, R24, R80 ;  /* 0x00000018f058723c */ /* 0x060ff00000081050 */
[C---:B----4-:R-:W-:Y:S08]  /*4ad10*/  HMMA.1688.F32.TF32 R100, R240.reuse, R12, R92 ;  /* 0x0000000cf064723c */ /* 0x050ff0000008105c */
[C---:B------:R-:W-:Y:S08]  /*4ad20*/  HMMA.1688.F32.TF32 R92, R240.reuse, R20, R84 ;  /* 0x00000014f05c723c */ /* 0x040ff00000081054 */
[C---:B------:R-:W-:Y:S08]  /*4ad30*/  HMMA.1688.F32.TF32 R84, R240.reuse, R28, R76 ;  /* 0x0000001cf054723c */ /* 0x040ff0000008104c */
[C---:B------:R-:W-:Y:S01]  /*4ad40*/  HMMA.1688.F32.TF32 R80, R240.reuse, R32, R72 ;  /* 0x00000020f050723c */ /* 0x040fe20000081048 */
[----:B------:R-:W-:Y:S07]  /*4ad50*/  STL.64 [R1+0x7b0], R108 ;  /* 0x0007b06c01007387 */ /* 0x000fee0000100a00 */
[C---:B------:R-:W-:Y:S01]  /*4ad60*/  HMMA.1688.F32.TF32 R76, R240.reuse, R36, R68 ;  /* 0x00000024f04c723c */ /* 0x040fe20000081044 */
[----:B------:R-:W-:Y:S07]  /*4ad70*/  STL.64 [R1+0x7b8], R110 ;  /* 0x0007b86e01007387 */ /* 0x000fee0000100a00 */
[C---:B------:R-:W-:Y:S01]  /*4ad80*/  HMMA.1688.F32.TF32 R72, R240.reuse, R40, R220 ;  /* 0x00000028f048723c */ /* 0x040fe200000810dc */
        /* <DEDUP_REMOVED lines=18> */
[----:B------:R2:W-:Y:S02]  /*4aeb0*/  STL.64 [R1+0xa38], R74 ;  /* 0x000a384a01007387 */ /* 0x0005e40000100a00 */
[----:B--2---:R-:W-:Y:S01]  /*4aec0*/  HMMA.1688.F32.TF32 R72, R240, R48, R228 ;  /* 0x00000030f048723c */ /* 0x004fe200000810e4 */
[----:B------:R-:W-:Y:S01]  /*4aed0*/  IMAD.MOV.U32 R66, RZ, RZ, R68 ;  /* 0x000000ffff427224 */ /* 0x000fe200078e0044 */
[----:B------:R-:W-:Y:S01]  /*4aee0*/  MOV R54, R70 ;  /* 0x0000004600367202 */ /* 0x000fe20000000f00 */
[----:B------:R-:W-:-:S02]  /*4aef0*/  IMAD.MOV.U32 R58, RZ, RZ, R69 ;  /* 0x000000ffff3a7224 */ /* 0x000fc400078e0045 */
[----:B------:R-:W-:-:S03]  /*4af00*/  IMAD.MOV.U32 R50, RZ, RZ, R71 ;  /* 0x000000ffff327224 */ /* 0x000fc600078e0047 */
[C---:B------:R-:W-:Y:S02]  /*4af10*/  HMMA.1688.F32.TF32 R68, R240.reuse, R52, R232 ;  /* 0x00000034f044723c */ /* 0x040fe400000810e8 */
[----:B------:R-:W-:Y:S04]  /*4af20*/  STL [R1+0x4a7c], R50 ;  /* 0x004a7c3201007387 */ /* 0x000fe80000100800 */
[----:B------:R-:W-:Y:S04]  /*4af30*/  STL [R1+0x4a78], R54 ;  /* 0x004a783601007387 */ /* 0x000fe80000100800 */
[----:B------:R-:W-:Y:S04]  /*4af40*/  STL [R1+0x4a74], R58 ;  /* 0x004a743a01007387 */ /* 0x000fe80000100800 */
[----:B------:R-:W-:Y:S04]  /*4af50*/  STL [R1+0x4a70], R66 ;  /* 0x004a704201007387 */ /* 0x000fe80000100800 */
[----:B------:R-:W-:Y:S04]  /*4af60*/  STL.64 [R1+0xa10], R72 ;  /* 0x000a104801007387 */ /* 0x000fe80000100a00 */
[----:B------:R2:W-:Y:S02]  /*4af70*/  STL.64 [R1+0xa18], R74 ;  /* 0x000a184a01007387 */ /* 0x0005e40000100a00 */
[----:B--2---:R-:W-:Y:S01]  /*4af80*/  HMMA.1688.F32.TF32 R72, R240, R56, R244 ;  /* 0x00000038f048723c */ /* 0x004fe200000810f4 */
[----:B------:R-:W-:-:S02]  /*4af90*/  IMAD.MOV.U32 R66, RZ, RZ, R71 ;  /* 0x000000ffff427224 */ /* 0x000fc400078e0047 */
[----:B------:R-:W-:Y:S01]  /*4afa0*/  IMAD.MOV.U32 R58, RZ, RZ, R70 ;  /* 0x000000ffff3a7224 */ /* 0x000fe200078e0046 */
[----:B------:R-:W-:Y:S01]  /*4afb0*/  MOV R54, R69 ;  /* 0x0000004500367202 */ /* 0x000fe20000000f00 */
[----:B------:R-:W-:Y:S01]  /*4afc0*/  IMAD.MOV.U32 R50, RZ, RZ, R68 ;  /* 0x000000ffff327224 */ /* 0x000fe200078e0044 */
[----:B------:R-:W-:Y:S04]  /*4afd0*/  STL [R1+0x4a8c], R66 ;  /* 0x004a8c4201007387 */ /* 0x000fe80000100800 */
[----:B------:R-:W-:Y:S01]  /*4afe0*/  STL [R1+0x4a88], R58 ;  /* 0x004a883a01007387 */ /* 0x000fe20000100800 */
[----:B------:R-:W-:Y:S03]  /*4aff0*/  HMMA.1688.F32.TF32 R68, R240, R60, R248 ;  /* 0x0000003cf044723c */ /* 0x000fe600000810f8 */
[----:B------:R-:W-:Y:S04]  /*4b000*/  STL [R1+0x4a84], R50 ;  /* 0x004a843201007387 */ /* 0x000fe80000100800 */
[----:B------:R-:W-:Y:S05]  /*4b010*/  STL [R1+0x4a80], R54 ;  /* 0x004a803601007387 */ /* 0x000fea0000100800 */
[----:B------:R2:W-:Y:S04]  /*4b020*/  STL.64 [R1+0x9f0], R72 ;  /* 0x0009f04801007387 */ /* 0x0005e80000100a00 */
[----:B------:R3:W-:Y:S04]  /*4b030*/  STL.64 [R1+0x9f8], R74 ;  /* 0x0009f84a01007387 */ /* 0x0007e80000100a00 */
        /* <DEDUP_REMOVED lines=25> */
[----:B--2---:R-:W2:Y:S01]  /*4b1d0*/  LDL.LU R72, [R1+0xec0] ;  /* 0x000ec00001487983 */ /* 0x004ea20000300800 */
[----:B------:R-:W-:-:S03]  /*4b1e0*/  IMAD.MOV.U32 R46, RZ, RZ, R69 ;  /* 0x000000ffff2e7224 */ /* 0x000fc600078e0045 */
[----:B------:R-:W2:Y:S01]  /*4b1f0*/  LDL.LU R73, [R1+0xec4] ;  /* 0x000ec40001497983 */ /* 0x000ea20000300800 */
[----:B------:R-:W-:-:S03]  /*4b200*/  IMAD.MOV.U32 R47, RZ, RZ, R70 ;  /* 0x000000ffff2f7224 */ /* 0x000fc600078e0046 */
[----:B---3--:R-:W2:Y:S01]  /*4b210*/  LDL.LU R74, [R1+0xec8] ;  /* 0x000ec800014a7983 */ /* 0x008ea20000300800 */
[----:B------:R-:W-:-:S03]  /*4b220*/  MOV R55, R71 ;  /* 0x0000004700377202 */ /* 0x000fc60000000f00 */
        /* <DEDUP_REMOVED lines=13> */
[----:B------:R1:W-:Y:S04]  /*4b300*/  STL [R1+0x4a9c], R55 ;  /* 0x004a9c3701007387 */ /* 0x0003e80000100800 */
[----:B------:R1:W-:Y:S04]  /*4b310*/  STL [R1+0x4a98], R47 ;  /* 0x004a982f01007387 */ /* 0x0003e80000100800 */
[----:B------:R1:W-:Y:S04]  /*4b320*/  STL [R1+0x4a94], R46 ;  /* 0x004a942e01007387 */ /* 0x0003e80000100800 */
[----:B------:R1:W-:Y:S01]  /*4b330*/  STL [R1+0x4a90], R51 ;  /* 0x004a903301007387 */ /* 0x0003e20000100800 */
[----:B----4-:R-:W-:Y:S03]  /*4b340*/  HMMA.1688.F32.TF32 R80, R240, R64, R80 ;  /* 0x00000040f050723c */ /* 0x010fe60000081050 */
[----:B------:R-:W-:Y:S04]  /*4b350*/  LDS R240, [R161+0x8200] ;  /* 0x00820000a1f07984 */ /* 0x000fe80000000800 */
[----:B------:R-:W-:Y:S04]  /*4b360*/  LDS R242, [R161+0xa200] ;  /* 0x00a20000a1f27984 */ /* 0x000fe80000000800 */
[----:B------:R-:W-:Y:S04]  /*4b370*/  LDS R241, [R189+0x8200] ;  /* 0x00820000bdf17984 */ /* 0x000fe80000000800 */
[----:B------:R-:W4:Y:S01]  /*4b380*/  LDS R243, [R189+0xa200] ;  /* 0x00a20000bdf37984 */ /* 0x000f220000000800 */
[----:B-----5:R-:W-:Y:S08]  /*4b390*/  HMMA.1688.F32.TF32 R76, R236, R4, R76 ;  /* 0x00000004ec4c723c */ /* 0x020ff0000008104c */
[----:B------:R-:W-:Y:S01]  /*4b3a0*/  IMAD.MOV.U32 R54, RZ, RZ, R83 ;  /* 0x000000ffff367224 */ /* 0x000fe200078e0053 */
[----:B------:R-:W-:Y:S01]  /*4b3b0*/  MOV R50, R82 ;  /* 0x0000005200327202 */ /* 0x000fe20000000f00 */
[----:B------:R-:W-:-:S02]  /*4b3c0*/  IMAD.MOV.U32 R66, RZ, RZ, R80 ;  /* 0x000000ffff427224 */ /* 0x000fc400078e0050 */
[----:B------:R-:W-:Y:S01]  /*4b3d0*/  IMAD.MOV.U32 R58, RZ, RZ, R81 ;  /* 0x000000ffff3a7224 */ /* 0x000fe200078e0051 */
[----:B------:R5:W-:Y:S04]  /*4b3e0*/  STL [R1+0x4aac], R54 ;  /* 0x004aac3601007387 */ /* 0x000be80000100800 */
[----:B------:R1:W-:Y:S01]  /*4b3f0*/  STL [R1+0x4aa8], R50 ;  /* 0x004aa83201007387 */ /* 0x0003e20000100800 */
[C---:B--2---:R-:W-:Y:S08]  /*4b400*/  HMMA.1688.F32.TF32 R72, R236.reuse, R8, R72 ;  /* 0x00000008ec48723c */ /* 0x044ff00000081048 */
[----:B---3--:R-:W-:Y:S01]  /*4b410*/  HMMA.1688.F32.TF32 R68, R236, R12, R68 ;  /* 0x0000000cec44723c */ /* 0x008fe20000081044 */
[----:B-1----:R-:W-:Y:S01]  /*4b420*/  IMAD.MOV.U32 R55, RZ, RZ, R76 ;  /* 0x000000ffff377224 */ /* 0x002fe200078e004c */
[----:B------:R-:W-:Y:S01]  /*4b430*/  MOV R47, R77 ;  /* 0x0000004d002f7202 */ /* 0x000fe20000000f00 */
[----:B------:R-:W-:Y:S01]  /*4b440*/  IMAD.MOV.U32 R46, RZ, RZ, R78 ;  /* 0x000000ffff2e7224 */ /* 0x000fe200078e004e */
[----:B------:R1:W-:Y:S01]  /*4b450*/  STL [R1+0x4aa4], R66 ;  /* 0x004aa44201007387 */ /* 0x0003e20000100800 */
[----:B------:R-:W-:-:S03]  /*4b460*/  IMAD.MOV.U32 R51, RZ, RZ, R79 ;  /* 0x000000ffff337224 */ /* 0x000fc600078e004f */
[----:B------:R2:W-:Y:S08]  /*4b470*/  STL [R1+0x4aa0], R58 ;  /* 0x004aa03a01007387 */ /* 0x0005f00000100800 */
[----:B-----5:R-:W-:Y:S01]  /*4b480*/  MOV R54, R72 ;  /* 0x0000004800367202 */ /* 0x020fe20000000f00 */
[----:B------:R-:W-:Y:S02]  /*4b490*/  IMAD.MOV.U32 R50, RZ, RZ, R73 ;  /* 0x000000ffff327224 */ /* 0x000fe400078e0049 */
[----:B-1----:R-:W-:Y:S01]  /*4b4a0*/  IMAD.MOV.U32 R66, RZ, RZ, R74 ;  /* 0x000000ffff427224 */ /* 0x002fe200078e004a */
[----:B------:R-:W-:Y:S01]  /*4b4b0*/  HMMA.1688.F32.TF32 R76, R236, R16, R220 ;  /* 0x00000010ec4c723c */ /* 0x000fe200000810dc */
[----:B--2---:R-:W-:-:S07]  /*4b4c0*/  MOV R58, R75 ;  /* 0x0000004b003a7202 */ /* 0x004fce0000000f00 */
[----:B------:R-:W-:Y:S01]  /*4b4d0*/  HMMA.1688.F32.TF32 R72, R236, R20, R224 ;  /* 0x00000014ec48723c */ /* 0x000fe200000810e0 */
[----:B------:R-:W-:Y:S01]  /*4b4e0*/  IMAD.MOV.U32 R59, RZ, RZ, R68 ;  /* 0x000000ffff3b7224 */ /* 0x000fe200078e0044 */
[----:B------:R-:W-:Y:S01]  /*4b4f0*/  MOV R63, R70 ;  /* 0x00000046003f7202 */ /* 0x000fe20000000f00 */
[----:B------:R-:W-:Y:S02]  /*4b500*/  IMAD.MOV.U32 R62, RZ, RZ, R69 ;  /* 0x000000ffff3e7224 */ /* 0x000fe400078e0045 */
[----:B------:R-:W-:-:S03]  /*4b510*/  IMAD.MOV.U32 R67, RZ, RZ, R71 ;  /* 0x000000ffff437224 */ /* 0x000fc600078e0047 */
[C---:B------:R-:W-:Y:S07]  /*4b520*/  HMMA.1688.F32.TF32 R68, R236.reuse, R24, R228 ;  /* 0x00000018ec44723c */ /* 0x040fee00000810e4 */
        /* <DEDUP_REMOVED lines=8> */
[-C--:B-1----:R-:W-:Y:S07]  /*4b5b0*/  HMMA.1688.F32.TF32 R68, R236, R36.reuse, R248 ;  /* 0x00000024ec44723c */ /* 0x082fee00000810f8 */
[----:B------:R-:W-:Y:S04]  /*4b5c0*/  STL.64 [R1+0xa70], R76 ;  /* 0x000a704c01007387 */ /* 0x000fe80000100a00 */
[----:B------:R-:W-:Y:S04]  /*4b5d0*/  STL.64 [R1+0xa78], R78 ;  /* 0x000a784e01007387 */ /* 0x000fe80000100a00 */
[----:B------:R-:W2:Y:S04]  /*4b5e0*/  LDL.LU R244, [R1+0x13a0] ;  /* 0x0013a00001f47983 */ /* 0x000ea80000300800 */
[----:B------:R1:W-:Y:S04]  /*4b5f0*/  STL.64 [R1+0xa60], R72 ;  /* 0x000a604801007387 */ /* 0x0003e80000100a00 */
[----:B------:R3:W-:Y:S04]  /*4b600*/  STL.64 [R1+0xa68], R74 ;  /* 0x000a684a01007387 */ /* 0x0007e80000100a00 */
        /* <DEDUP_REMOVED lines=17> */
[----:B-1----:R-:W2:Y:S04]  /*4b720*/  LDL.LU R72, [R1+0x130] ;  /* 0x0001300001487983 */ /* 0x002ea80000300800 */
[----:B------:R-:W2:Y:S04]  /*4b730*/  LDL.LU R73, [R1+0x134] ;  /* 0x0001340001497983 */ /* 0x000ea80000300800 */
[----:B---3--:R-:W2:Y:S04]  /*4b740*/  LDL.LU R74, [R1+0x138] ;  /* 0x00013800014a7983 */ /* 0x008ea80000300800 */
        /* <DEDUP_REMOVED lines=61> */
[----:B-----5:R-:W5:Y:S04]  /*4bb20*/  LDL.LU R68, [R1+0x13f0] ;  /* 0x0013f00001447983 */ /* 0x020f680000300800 */
        /* <DEDUP_REMOVED lines=11> */
[C---:B--2---:R-:W-:Y:S08]  /*4bbe0*/  HMMA.1688.F32.TF32 R72, R216.reuse, R36, R72 ;  /* 0x00000024d848723c */ /* 0x044ff00000081048 */
[C---:B---3--:R-:W-:Y:S08]  /*4bbf0*/  HMMA.1688.F32.TF32 R80, R216.reuse, R28, R80 ;  /* 0x0000001cd850723c */ /* 0x048ff00000081050 */
[C---:B----4-:R-:W-:Y:S08]  /*4bc00*/  HMMA.1688.F32.TF32 R84, R216.reuse, R24, R84 ;  /* 0x00000018d854723c */ /* 0x050ff00000081054 */
[C---:B------:R-:W-:Y:S08]  /*4bc10*/  HMMA.1688.F32.TF32 R96, R216.reuse, R12, R96 ;  /* 0x0000000cd860723c */ /* 0x040ff00000081060 */
[C---:B------:R-:W-:Y:S08]  /*4bc20*/  HMMA.1688.F32.TF32 R100, R216.reuse, R8, R100 ;  /* 0x00000008d864723c */ /* 0x040ff00000081064 */
[----:B------:R-:W-:Y:S08]  /*4bc30*/  HMMA.1688.F32.TF32 R104, R216, R4, R104 ;  /* 0x00000004d868723c */ /* 0x000ff00000081068 */
[C---:B------:R-:W-:Y:S08]  /*4bc40*/  HMMA.1688.F32.TF32 R112, R236.reuse, R60, R112 ;  /* 0x0000003cec70723c */ /* 0x040ff00000081070 */
[C---:B------:R-:W-:Y:S08]  /*4bc50*/  HMMA.1688.F32.TF32 R116, R236.reuse, R56, R116 ;  /* 0x00000038ec74723c */ /* 0x040ff00000081074 */
[C---:B------:R-:W-:Y:S08]  /*4bc60*/  HMMA.1688.F32.TF32 R120, R236.reuse, R52, R120 ;  /* 0x00000034ec78723c */ /* 0x040ff00000081078 */
[C---:B------:R-:W-:Y:S08]  /*4bc70*/  HMMA.1688.F32.TF32 R128, R236.reuse, R44, R128 ;  /* 0x0000002cec80723c */ /* 0x040ff00000081080 */
[C---:B------:R-:W-:Y:S08]  /*4bc80*/  HMMA.1688.F32.TF32 R132, R236.reuse, R40, R132 ;  /* 0x00000028ec84723c */ /* 0x040ff00000081084 */
[C---:B------:R-:W-:Y:S08]  /*4bc90*/  HMMA.1688.F32.TF32 R124, R236.reuse, R48, R124 ;  /* 0x00000030ec7c723c */ /* 0x040ff0000008107c */
[----:B------:R-:W-:Y:S07]  /*4bca0*/  HMMA.1688.F32.TF32 R108, R236, R64, R108 ;  /* 0x00000040ec6c723c */ /* 0x000fee000008106c */
[----:B------:R-:W-:Y:S04]  /*4bcb0*/  STL.64 [R1+0xb70], R132 ;  /* 0x000b708401007387 */ /* 0x000fe80000100a00 */
[----:B------:R-:W-:Y:S04]  /*4bcc0*/  STL.64 [R1+0xb78], R134 ;  /* 0x000b788601007387 */ /* 0x000fe80000100a00 */
[----:B------:R-:W-:Y:S01]  /*4bcd0*/  STL.64 [R1+0xb60], R128 ;  /* 0x000b608001007387 */ /* 0x000fe20000100a00 */
[C---:B------:R-:W-:Y:S03]  /*4bce0*/  HMMA.1688.F32.TF32 R92, R216.reuse, R16, R92 ;  /* 0x00000010d85c723c */ /* 0x040fe6000008105c */
        /* <DEDUP_REMOVED lines=49> */
[----:B--2---:R-:W-:Y:S01]  /*4c000*/  HMMA.1688.F32.TF32 R68, R216, R64, R248 ;  /* 0x00000040d844723c */ /* 0x004fe200000810f8 */
[----:B------:R-:W-:Y:S04]  /*4c010*/  LDS R216, [R161+0x8300] ;  /* 0x00830000a1d87984 */ /* 0x000fe80000000800 */
[----:B------:R-:W-:Y:S04]  /*4c020*/  LDS R218, [R161+0xa300] ;  /* 0x00a30000a1da7984 */ /* 0x000fe80000000800 */
[----:B------:R-:W-:Y:S04]  /*4c030*/  STL.64 [R1+0xd30], R76 ;  /* 0x000d304c01007387 */ /* 0x000fe80000100a00 */
        /* <DEDUP_REMOVED lines=105> */
[----:B------:R-:W5:Y:S04]  /*4c6d0*/  LDL.LU R104, [R1] ;  /* 0x0000000001687983 */ /* 0x000f680000300800 */
[----:B------:R-:W5:Y:S04]  /*4c6e0*/  LDL.LU R105, [R1+0x4] ;  /* 0x0000040001697983 */ /* 0x000f680000300800 */
[----:B------:R-:W5:Y:S04]  /*4c6f0*/  LDL.LU R106, [R1+0x8] ;  /* 0x00000800016a7983 */ /* 0x000f680000300800 */
[----:B------:R-:W5:Y:S04]  /*4c700*/  LDL.LU R107, [R1+0xc] ;  /* 0x00000c00016b7983 */ /* 0x000f680000300800 */
[----:B------:R-:W-:Y:S04]  /*4c710*/  LDS R217, [R189+0x8300] ;  /* 0x00830000bdd97984 */ /* 0x000fe80000000800 */
[----:B------:R-:W1:Y:S01]  /*4c720*/  LDS R219, [R189+0xa300] ;  /* 0x00a30000bddb7984 */ /* 0x000e620000000800 */
[C---:B----4-:R-:W-:Y:S08]  /*4c730*/  HMMA.1688.F32.TF32 R76, R240.reuse, R56, R76 ;  /* 0x00000038f04c723c */ /* 0x050ff0000008104c */
[C---:B--2---:R-:W-:Y:S08]  /*4c740*/  HMMA.1688.F32.TF32 R80, R240.reuse, R52, R80 ;  /* 0x00000034f050723c */ /* 0x044ff00000081050 */
[C---:B---3--:R-:W-:Y:S08]  /*4c750*/  HMMA.1688.F32.TF32 R84, R240.reuse, R48, R84 ;  /* 0x00000030f054723c */ /* 0x048ff00000081054 */
        /* <DEDUP_REMOVED lines=16> */
[----:B------:R3:W-:Y:S01]  /*4c860*/  STL.64 [R1+0xdb8], R142 ;  /* 0x000db88e01007387 */ /* 0x0007e20000100a00 */
[C---:B------:R-:W-:Y:S03]  /*4c870*/  HMMA.1688.F32.TF32 R88, R240.reuse, R44, R88 ;  /* 0x0000002cf058723c */ /* 0x040fe60000081058 */
[----:B---3--:R-:W3:Y:S04]  /*4c880*/  LDL.LU.64 R142, [R1+0x4db8] ;  /* 0x004db800018e7983 */ /* 0x008ee80000300a00 */
[----:B------:R-:W3:Y:S04]  /*4c890*/  LDL.LU.64 R140, [R1+0x4db0] ;  /* 0x004db000018c7983 */ /* 0x000ee80000300a00 */
[----:B------:R-:W-:Y:S04]  /*4c8a0*/  STL.64 [R1+0xdd0], R136 ;  /* 0x000dd08801007387 */ /* 0x000fe80000100a00 */
[----:B------:R4:W-:Y:S04]  /*4c8b0*/  STL.64 [R1+0xdd8], R138 ;  /* 0x000dd88a01007387 */ /* 0x0009e80000100a00 */
[----:B----4-:R-:W4:Y:S04]  /*4c8c0*/  LDL.LU.64 R138, [R1+0x4da8] ;  /* 0x004da800018a7983 */ /* 0x010f280000300a00 */
[----:B------:R-:W4:Y:S04]  /*4c8d0*/  LDL.LU.64 R136, [R1+0x4da0] ;  /* 0x004da00001887983 */ /* 0x000f280000300a00 */
        /* <DEDUP_REMOVED lines=9> */
[----:B------:R1:W-:Y:S01]  /*4c970*/  STL.64 [R1+0xe48], R126 ;  /* 0x000e487e01007387 */ /* 0x0003e20000100a00 */
[C---:B------:R-:W-:Y:S03]  /*4c980*/  HMMA.1688.F32.TF32 R72, R240.reuse, R60, R72 ;  /* 0x0000003cf048723c */ /* 0x040fe60000081048 */
[----:B-1----:R-:W2:Y:S04]  /*4c990*/  LDL.LU.64 R126, [R1+0x4d78] ;  /* 0x004d7800017e7983 */ /* 0x002ea80000300a00 */
[----:B------:R-:W2:Y:S04]  /*4c9a0*/  LDL.LU.64 R124, [R1+0x4d70] ;  /* 0x004d7000017c7983 */ /* 0x000ea80000300a00 */
[----:B------:R-:W-:Y:S04]  /*4c9b0*/  STL.64 [R1+0xe60], R120 ;  /* 0x000e607801007387 */ /* 0x000fe80000100a00 */
[----:B------:R1:W-:Y:S04]  /*4c9c0*/  STL.64 [R1+0xe68], R122 ;  /* 0x000e687a01007387 */ /* 0x0003e80000100a00 */
[----:B-1----:R-:W2:Y:S04]  /*4c9d0*/  LDL.LU.64 R122, [R1+0x4d68] ;  /* 0x004d6800017a7983 */ /* 0x002ea80000300a00 */
[----:B------:R-:W2:Y:S04]  /*4c9e0*/  LDL.LU.64 R120, [R1+0x4d60] ;  /* 0x004d600001787983 */ /* 0x000ea80000300a00 */
[----:B------:R-:W-:Y:S04]  /*4c9f0*/  STL.64 [R1+0xe80], R96 ;  /* 0x000e806001007387 */ /* 0x000fe80000100a00 */
[----:B------:R1:W-:Y:S01]  /*4ca00*/  STL.64 [R1+0xe88], R98 ;  /* 0x000e886201007387 */ /* 0x0003e20000100a00 */
[----:B------:R-:W-:Y:S03]  /*4ca10*/  HMMA.1688.F32.TF32 R240, R240, R64, R68 ;  /* 0x00000040f0f0723c */ /* 0x000fe60000081044 */
        /* <DEDUP_REMOVED lines=34> */
[----:B------:R-:W2:Y:S04]  /*4cc40*/  LDL.LU.64 R70, [R1+0x4cd8] ;  /* 0x004cd80001467983 */ /* 0x000ea80000300a00 */
[----:B------:R-:W2:Y:S04]  /*4cc50*/  LDL.LU.64 R68, [R1+0x4cd0] ;  /* 0x004cd00001447983 */ /* 0x000ea80000300a00 */
[----:B------:R1:W-:Y:S04]  /*4cc60*/  STL.64 [R1+0xe70], R240 ;  /* 0x000e70f001007387 */ /* 0x0003e80000100a00 */
[----:B------:R3:W-:Y:S01]  /*4cc70*/  STL.64 [R1+0xe78], R242 ;  /* 0x000e78f201007387 */ /* 0x0007e20000100a00 */
[C---:B------:R-:W-:Y:S03]  /*4cc80*/  HMMA.1688.F32.TF32 R244, R236.reuse, R20, R244 ;  /* 0x00000014ecf4723c */ /* 0x040fe600000810f4 */
[----:B-1----:R-:W2:Y:S04]  /*4cc90*/  LDL.LU R240, [R1+0x40] ;  /* 0x0000400001f07983 */ /* 0x002ea80000300800 */
[----:B------:R-:W2:Y:S04]  /*4cca0*/  LDL.LU R241, [R1+0x44] ;  /* 0x0000440001f17983 */ /* 0x000ea80000300800 */
[----:B---3--:R-:W2:Y:S04]  /*4ccb0*/  LDL.LU R242, [R1+0x48] ;  /* 0x0000480001f27983 */ /* 0x008ea80000300800 */
[----:B------:R-:W2:Y:S01]  /*4ccc0*/  LDL.LU R243, [R1+0x4c] ;  /* 0x00004c0001f37983 */ /* 0x000ea20000300800 */
[C---:B------:R-:W-:Y:S03]  /*4ccd0*/  HMMA.1688.F32.TF32 R248, R236.reuse, R24, R248 ;  /* 0x00000018ecf8723c */ /* 0x040fe600000810f8 */
[----:B------:R-:W-:Y:S04]  /*4cce0*/  STL.64 [R1+0xe50], R220 ;  /* 0x000e50dc01007387 */ /* 0x000fe80000100a00 */
[----:B------:R1:W-:Y:S04]  /*4ccf0*/  STL.64 [R1+0xe58], R222 ;  /* 0x000e58de01007387 */ /* 0x0003e80000100a00 */
[----:B-1----:R-:W3:Y:S04]  /*4cd00*/  LDL.LU.64 R222, [R1+0x4cc8] ;  /* 0x004cc80001de7983 */ /* 0x002ee80000300a00 */
[----:B------:R-:W3:Y:S04]  /*4cd10*/  LDL.LU.64 R220, [R1+0x4cc0] ;  /* 0x004cc00001dc7983 */ /* 0x000ee80000300a00 */
        /* <DEDUP_REMOVED lines=14> */
[----:B-1----:R-:W4:Y:S04]  /*4ce00*/  LDL.LU.64 R246, [R1+0x4c88] ;  /* 0x004c880001f67983 */ /* 0x002f280000300a00 */
[----:B------:R-:W4:Y:S04]  /*4ce10*/  LDL.LU.64 R244, [R1+0x4c80] ;  /* 0x004c800001f47983 */ /* 0x000f280000300a00 */
[----:B------:R-:W-:Y:S04]  /*4ce20*/  STL.64 [R1+0xdc0], R248 ;  /* 0x000dc0f801007387 */ /* 0x000fe80000100a00 */
[----:B------:R1:W-:Y:S04]  /*4ce30*/  STL.64 [R1+0xdc8], R250 ;  /* 0x000dc8fa01007387 */ /* 0x0003e80000100a00 */
[----:B-1----:R-:W5:Y:S04]  /*4ce40*/  LDL.LU.64 R250, [R1+0x4c78] ;  /* 0x004c780001fa7983 */ /* 0x002f680000300a00 */
[----:B------:R-:W5:Y:S01]  /*4ce50*/  LDL.LU.64 R248, [R1+0x4c70] ;  /* 0x004c700001f87983 */ /* 0x000f620000300a00 */
[C---:B--2---:R-:W-:Y:S11]  /*4ce60*/  HMMA.1688.F32.TF32 R240, R236.reuse, R28, R240 ;  /* 0x0000001cecf0723c */ /* 0x044ff600000810f0 */
[----:B------:R-:W-:Y:S11]  /*4ce70*/  @!UPT UIADD3 URZ, URZ, URZ, URZ ;  /* 0x0000003f3f3ff290 */ /* 0x000ff6000fffe03f */
[----:B------:R-:W-:Y:S01]  /*4ce80*/  @!UPT UIADD3 URZ, URZ, URZ, URZ ;  /* 0x0000003f3f3ff290 */ /* 0x000fe2000fffe03f */
[----:B------:R-:W-:Y:S04]  /*4ce90*/  STL.64 [R1+0xda0], R240 ;  /* 0x000da0f001007387 */ /* 0x000fe80000100a00 */
[----:B------:R1:W-:Y:S02]  /*4cea0*/  STL.64 [R1+0xda8], R242 ;  /* 0x000da8f201007387 */ /* 0x0003e40000100a00 */
[C---:B-1----:R-:W-:Y:S08]  /*4ceb0*/  HMMA.1688.F32.TF32 R240, R236.reuse, R32, R116 ;  /* 0x00000020ecf0723c */ /* 0x042ff00000081074 */
        /* <DEDUP_REMOVED lines=11> */
[C---:B---3--:R-:W-:Y:S08]  /*4cf70*/  HMMA.1688.F32.TF32 R108, R236.reuse, R56, R232 ;  /* 0x00000038ec6c723c */ /* 0x048ff000000810e8 */
[C---:B----4-:R-:W-:Y:S08]  /*4cf80*/  HMMA.1688.F32.TF32 R112, R236.reuse, R52, R244 ;  /* 0x00000034ec70723c */ /* 0x050ff000000810f4 */
[C---:B-----5:R-:W-:Y:S11]  /*4cf90*/  HMMA.1688.F32.TF32 R104, R236.reuse, R48, R248 ;  /* 0x00000030ec68723c */ /* 0x060ff600000810f8 */
[----:B------:R-:W-:Y:S11]  /*4cfa0*/  @!UPT UIADD3 URZ, URZ, URZ, URZ ;  /* 0x0000003f3f3ff290 */ /* 0x000ff6000fffe03f */
[----:B------:R-:W-:Y:S01]  /*4cfb0*/  @!UPT UIADD3 URZ, URZ, URZ, URZ ;  /* 0x0000003f3f3ff290 */ /* 0x000fe2000fffe03f */
[----:B------:R-:W-:Y:S04]  /*4cfc0*/  STL.64 [R1+0xd00], R104 ;  /* 0x000d006801007387 */ /* 0x000fe80000100a00 */
[----:B------:R1:W-:Y:S02]  /*4cfd0*/  STL.64 [R1+0xd08], R106 ;  /* 0x000d086a01007387 */ /* 0x0003e40000100a00 */
[C---:B-1----:R-:W-:Y:S02]  /*4cfe0*/  HMMA.1688.F32.TF32 R104, R236.reuse, R60, R228 ;  /* 0x0000003cec68723c */ /* 0x042fe400000810e4 */
[----:B------:R-:W-:Y:S04]  /*4cff0*/  STL.64 [R1+0xce0], R112 ;  /* 0x000ce07001007387 */ /* 0x000fe80000100a00 */
[----:B------:R1:W-:Y:S04]  /*4d000*/  STL.64 [R1+0xce8], R114 ;  /* 0x000ce87201007387 */ /* 0x0003e80000100a00 */
[----:B------:R-:W-:Y:S04]  /*4d010*/  STL.64 [R1+0xcc0], R108 ;  /* 0x000cc06c01007387 */ /* 0x000fe80000100a00 */
[----:B------:R2:W-:Y:S01]  /*4d020*/  STL.64 [R1+0xcc8], R110 ;  /* 0x000cc86e01007387 */ /* 0x0005e20000100a00 */
[----:B-1----:R-:W-:Y:S08]  /*4d030*/  HMMA.1688.F32.TF32 R112, R236, R64, R224 ;  /* 0x00000040ec70723c */ /* 0x002ff000000810e0 */
[----:B------:R-:W-:Y:S01]  /*4d040*/  STL.64 [R1+0xca0], R104 ;  /* 0x000ca06801007387 */ /* 0x000fe20000100a00 */
[C---:B--2---:R-:W-:Y:S03]  /*4d050*/  HMMA.1688.F32.TF32 R108, R216.reuse, R4, R220 ;  /* 0x00000004d86c723c */ /* 0x044fe600000810dc */
[----:B------:R1:W-:Y:S05]  /*4d060*/  STL.64 [R1+0xca8], R106 ;  /* 0x000ca86a01007387 */ /* 0x0003ea0000100a00 */
[C---:B------:R-:W-:Y:S08]  /*4d070*/  HMMA.1688.F32.TF32 R72, R216.reuse, R12, R72 ;  /* 0x0000000cd848723c */ /* 0x040ff00000081048 */
[C---:B-1----:R-:W-:Y:S01]  /*4d080*/  HMMA.1688.F32.TF32 R104, R216.reuse, R8, R68 ;  /* 0x00000008d868723c */ /* 0x042fe20000081044 */
[----:B------:R-:W-:Y:S04]  /*4d090*/  STL.64 [R1+0xc70], R112 ;  /* 0x000c707001007387 */ /* 0x000fe80000100a00 */
[----:B------:R-:W-:Y:S04]  /*4d0a0*/  STL.64 [R1+0xc78], R114 ;  /* 0x000c787201007387 */ /* 0x000fe80000100a00 */
[----:B------:R-:W-:Y:S01]  /*4d0b0*/  STL.64 [R1+0xc60], R108 ;  /* 0x000c606c01007387 */ /* 0x000fe20000100a00 */
[----:B------:R-:W-:Y:S03]  /*4d0c0*/  HMMA.1688.F32.TF32 R76, R216, R16, R76 ;  /* 0x00000010d84c723c */ /* 0x000fe6000008104c */
[----:B------:R-:W-:Y:S01]  /*4d0d0*/  STL.64 [R1+0xc68], R110 ;  /* 0x000c686e01007387 */ /* 0x000fe20000100a00 */
        /* <DEDUP_REMOVED lines=8> */
[----:B------:R-:W-:Y:S04]  /*4d160*/  STL.64 [R1+0xc40], R104 ;  /* 0x000c406801007387 */ /* 0x000fe80000100a00 */
[----:B------:R-:W-:Y:S04]  /*4d170*/  STL.64 [R1+0xc48], R106 ;  /* 0x000c486a01007387 */ /* 0x000fe80000100a00 */
[----:B------:R-:W-:Y:S04]  /*4d180*/  STL.64 [R1+0xc20], R72 ;  /* 0x000c204801007387 */ /* 0x000fe80000100a00 */
[----:B------:R1:W-:Y:S04]  /*4d190*/  STL.64 [R1+0xc28], R74 ;  /* 0x000c284a01007387 */ /* 0x0003e80000100a00 */
[----:B------:R-:W-:Y:S04]  /*4d1a0*/  LDS R68, [R161+0x8380] ;  /* 0x00838000a1447984 */ /* 0x000fe80000000800 */
[----:B------:R-:W-:Y:S01]  /*4d1b0*/  LDS R70, [R161+0xa380] ;  /* 0x00a38000a1467984 */ /* 0x000fe20000000800 */
[C---:B-1----:R-:W-:Y:S03]  /*4d1c0*/  HMMA.1688.F32.TF32 R72, R216.reuse, R20, R80 ;  /* 0x00000014d848723c */ /* 0x042fe60000081050 */
[----:B------:R-:W-:Y:S04]  /*4d1d0*/  STL.64 [R1+0xc00], R76 ;  /* 0x000c004c01007387 */ /* 0x000fe80000100a00 */
[----:B------:R1:W-:Y:S01]  /*4d1e0*/  STL.64 [R1+0xc08], R78 ;  /* 0x000c084e01007387 */ /* 0x0003e20000100a00 */
[C---:B------:R-:W-:Y:S03]  /*4d1f0*/  HMMA.1688.F32.TF32 R80, R216.reuse, R24, R84 ;  /* 0x00000018d850723c */ /* 0x040fe60000081054 */
[----:B------:R-:W-:Y:S04]  /*4d200*/  LDS R69, [R189+0x8380] ;  /* 0x00838000bd457984 */ /* 0x000fe80000000800 */
[----:B------:R-:W2:Y:S01]  /*4d210*/  LDS R71, [R189+0xa380] ;  /* 0x00a38000bd477984 */ /* 0x000ea20000000800 */
[C---:B-1----:R-:W-:Y:S07]  /*4d220*/  HMMA.1688.F32.TF32 R76, R216.reuse, R28, R88 ;  /* 0x0000001cd84c723c */ /* 0x042fee0000081058 */
[----:B------:R-:W-:Y:S04]  /*4d230*/  STL.64 [R1+0xbe0], R72 ;  /* 0x000be04801007387 */ /* 0x000fe80000100a00 */
[----:B------:R1:W-:Y:S02]  /*4d240*/  STL.64 [R1+0xbe8], R74 ;  /* 0x000be84a01007387 */ /* 0x0003e40000100a00 */
[----:B-1----:R-:W-:Y:S02]  /*4d250*/  HMMA.1688.F32.TF32 R72, R216, R32, R92 ;  /* 0x00000020d848723c */ /* 0x002fe4000008105c */
[----:B------:R-:W-:Y:S04]  /*4d260*/  STL.64 [R1+0xbc0], R80 ;  /* 0x000bc05001007387 */ /* 0x000fe80000100a00 */
[----:B------:R1:W-:Y:S04]  /*4d270*/  STL.64 [R1+0xbc8], R82 ;  /* 0x000bc85201007387 */ /* 0x0003e80000100a00 */
[----:B------:R-:W-:Y:S04]  /*4d280*/  STL.64 [R1+0xba0], R76 ;  /* 0x000ba04c01007387 */ /* 0x000fe80000100a00 */
[----:B------:R-:W-:Y:S04]  /*4d290*/  STL.64 [R1+0xba8], R78 ;  /* 0x000ba84e01007387 */ /* 0x000fe80000100a00 */
[----:B------:R-:W3:Y:S05]  /*4d2a0*/  LDL.LU R96, [R1+0x4c6c] ;  /* 0x004c6c0001607983 */ /* 0x000eea0000300800 */
[----:B------:R4:W-:Y:S04]  /*4d2b0*/  STL.64 [R1+0xb80], R72 ;  /* 0x000b804801007387 */ /* 0x0009e80000100a00 */
[----:B------:R5:W-:Y:S04]  /*4d2c0*/  STL.64 [R1+0xb88], R74 ;  /* 0x000b884a01007387 */ /* 0x000be80000100a00 */
[----:B------:R-:W2:Y:S04]  /*4d2d0*/  LDL.LU R102, [R1+0x4c68] ;  /* 0x004c680001667983 */ /* 0x000ea80000300800 */
[----:B------:R-:W3:Y:S04]  /*4d2e0*/  LDL.LU R100, [R1+0x4c64] ;  /* 0x004c640001647983 */ /* 0x000ee80000300800 */
[----:B------:R-:W4:Y:S04]  /*4d2f0*/  LDL.LU R99, [R1+0x4c60] ;  /* 0x004c600001637983 */ /* 0x000f280000300800 */
[----:B------:R-:W4:Y:S04]  /*4d300*/  LDL.LU R98, [R1+0x4c5c] ;  /* 0x004c5c0001627983 */ /* 0x000f280000300800 */
[----:B------:R-:W4:Y:S04]  /*4d310*/  LDL.LU R97, [R1+0x4c58] ;  /* 0x004c580001617983 */ /* 0x000f280000300800 */
[----:B------:R-:W4:Y:S04]  /*4d320*/  LDL.LU R101, [R1+0x4c54] ;  /* 0x004c540001657983 */ /* 0x000f280000300800 */
[----:B------:R-:W5:Y:S01]  /*4d330*/  LDL.LU R103, [R1+0x4c50] ;  /* 0x004c500001677983 */ /* 0x000f620000300800 */
[----:B--2---:R-:W-:-:S02]  /*4d340*/  IMAD.MOV.U32 R233, RZ, RZ, R102 ;  /* 0x000000ffffe97224 */ /* 0x004fc400078e0066 */
[----:B---3--:R-:W-:Y:S02]  /*4d350*/  IMAD.MOV.U32 R232, RZ, RZ, R100 ;  /* 0x000000ffffe87224 */ /* 0x008fe400078e0064 */
[----:B------:R-:W2:Y:S04]  /*4d360*/  LDL.LU R100, [R1+0x4c4c] ;  /* 0x004c4c0001647983 */ /* 0x000ea80000300800 */
[----:B------:R-:W3:Y:S01]  /*4d370*/  LDL.LU R102, [R1+0x4c48] ;  /* 0x004c480001667983 */ /* 0x000ee20000300800 */
[----:B------:R-:W-:-:S03]  /*4d380*/  MOV R235, R96 ;  /* 0x0000006000eb7202 */ /* 0x000fc60000000f00 */
[----:B------:R-:W3:Y:S04]  /*4d390*/  LDL.LU R234, [R1+0x4d8] ;  /* 0x0004d80001ea7983 */ /* 0x000ee80000300800 */
[----:B------:R-:W3:Y:S01]  /*4d3a0*/  LDL.LU R96, [R1+0x4c44] ;  /* 0x004c440001607983 */ /* 0x000ee20000300800 */
[----:B----4-:R-:W-:-:S03]  /*4d3b0*/  IMAD.MOV.U32 R224, RZ, RZ, R101 ;  /* 0x000000ffffe07224 */ /* 0x010fc600078e0065 */
[----:B------:R-:W4:Y:S01]  /*4d3c0*/  LDL.LU R101, [R1+0x4c40] ;  /* 0x004c400001657983 */ /* 0x000f220000300800 */
[----:B-----5:R-:W-:-:S03]  /*4d3d0*/  IMAD.MOV.U32 R225, RZ, RZ, R103 ;  /* 0x000000ffffe17224 */ /* 0x020fc600078e0067 */
[----:B------:R-:W5:Y:S01]  /*4d3e0*/  LDL.LU R103, [R1+0x4c3c] ;  /* 0x004c3c0001677983 */ /* 0x000f620000300800 */
[----:B--2---:R-:W-:-:S03]  /*4d3f0*/  MOV R226, R100 ;  /* 0x0000006400e27202 */ /* 0x004fc60000000f00 */
[----:B------:R-:W2:Y:S01]  /*4d400*/  LDL.LU R100, [R1+0x4c38] ;  /* 0x004c380001647983 */ /* 0x000ea20000300800 */
[----:B---3--:R-:W-:-:S03]  /*4d410*/  IMAD.MOV.U32 R227, RZ, RZ, R102 ;  /* 0x000000ffffe37224 */ /* 0x008fc600078e0066 */
[----:B------:R-:W3:Y:S04]  /*4d420*/  LDL.LU R102, [R1+0x4c34] ;  /* 0x004c340001667983 */ /* 0x000ee80000300800 */
[----:B------:R-:W3:Y:S01]  /*4d430*/  LDL.LU R236, [R1+0x520] ;  /* 0x0005200001ec7983 */ /* 0x000ee20000300800 */
[----:B------:R-:W-:-:S03]  /*4d440*/  IMAD.MOV.U32 R239, RZ, RZ, R96 ;  /* 0x000000ffffef7224 */ /* 0x000fc600078e0060 */
[----:B------:R-:W3:Y:S04]  /*4d450*/  LDL.LU R237, [R1+0x524] ;  /* 0x0005240001ed7983 */ /* 0x000ee80000300800 */
[----:B------:R-:W3:Y:S01]  /*4d460*/  LDL.LU R238, [R1+0x528] ;  /* 0x0005280001ee7983 */ /* 0x000ee20000300800 */
[----:B----4-:R-:W-:Y:S01]  /*4d470*/  MOV R223, R101 ;  /* 0x0000006500df7202 */ /* 0x010fe20000000f00 */
[----:B-----5:R-:W-:Y:S02]  /*4d480*/  IMAD.MOV.U32 R222, RZ, RZ, R103 ;  /* 0x000000ffffde7224 */ /* 0x020fe400078e0067 */
[----:B------:R-:W1:Y:S01]  /*4d490*/  LDL.LU R96, [R1+0x4c30] ;  /* 0x004c300001607983 */ /* 0x000e620000300800 */
[----:B--2---:R-:W-:-:S03]  /*4d4a0*/  MOV R220, R100 ;  /* 0x0000006400dc7202 */ /* 0x004fc60000000f00 */
[----:B------:R-:W2:Y:S01]  /*4d4b0*/  LDL.LU R100, [R1+0x4c2c] ;  /* 0x004c2c0001647983 */ /* 0x000ea20000300800 */
[----:B---3--:R-:W-:-:S03]  /*4d4c0*/  IMAD.MOV.U32 R221, RZ, RZ, R102 ;  /* 0x000000ffffdd7224 */ /* 0x008fc600078e0066 */
[----:B------:R-:W3:Y:S04]  /*4d4d0*/  LDL.LU R102, [R1+0x4c28] ;  /* 0x004c280001667983 */ /* 0x000ee80000300800 */
[----:B------:R-:W4:Y:S04]  /*4d4e0*/  LDL.LU R103, [R1+0x4c24] ;  /* 0x004c240001677983 */ /* 0x000f280000300800 */
[----:B------:R-:W5:Y:S04]  /*4d4f0*/  LDL.LU R101, [R1+0x4c20] ;  /* 0x004c200001657983 */ /* 0x000f680000300800 */
[----:B------:R-:W5:Y:S04]  /*4d500*/  LDL.LU R84, [R1+0x560] ;  /* 0x0005600001547983 */ /* 0x000f680000300800 */
[----:B------:R-:W5:Y:S04]  /*4d510*/  LDL.LU R85, [R1+0x564] ;  /* 0x0005640001557983 */ /* 0x000f680000300800 */
[----:B------:R-:W5:Y:S04]  /*4d520*/  LDL.LU R86, [R1+0x568] ;  /* 0x0005680001567983 */ /* 0x000f680000300800 */
[----:B------:R-:W5:Y:S01]  /*4d530*/  LDL.LU R87, [R1+0x56c] ;  /* 0x00056c0001577983 */ /* 0x000f620000300800 */
[----:B-1----:R-:W-:Y:S01]  /*4d540*/  IMAD.MOV.U32 R83, RZ, RZ, R96 ;  /* 0x000000ffff537224 */ /* 0x002fe200078e0060 */
[----:B------:R-:W-:Y:S01]  /*4d550*/  MOV R228, R97 ;  /* 0x0000006100e47202 */ /* 0x000fe20000000f00 */
[----:B------:R-:W-:-:S02]  /*4d560*/  IMAD.MOV.U32 R229, RZ, RZ, R98 ;  /* 0x000000ffffe57224 */ /* 0x000fc400078e0062 */
[----:B------:R-:W-:Y:S02]  /*4d570*/  IMAD.MOV.U32 R230, RZ, RZ, R99 ;  /* 0x000000ffffe67224 */ /* 0x000fe400078e0063 */
[----:B--2---:R-:W-:Y:S02]  /*4d580*/  IMAD.MOV.U32 R91, RZ, RZ, R100 ;  /* 0x000000ffff5b7224 */ /* 0x004fe400078e0064 */
[----:B------:R-:W2:Y:S01]  /*4d590*/  LDL.LU R100, [R1+0x1260] ;  /* 0x0012600001647983 */ /* 0x000ea20000300800 */
[----:B---3--:R-:W-:Y:S02]  /*4d5a0*/  IMAD.MOV.U32 R89, RZ, RZ, R102 ;  /* 0x000000ffff597224 */ /* 0x008fe400078e0066 */
[----:B----4-:R-:W-:Y:S01]  /*4d5b0*/  IMAD.MOV.U32 R88, RZ, RZ, R103 ;  /* 0x000000ffff587224 */ /* 0x010fe200078e0067 */
[----:B-----5:R-:W-:Y:S02]  /*4d5c0*/  MOV R90, R101 ;  /* 0x00000065005a7202 */ /* 0x020fe40000000f00 */
        /* <DEDUP_REMOVED lines=42> */
[C---:B-----5:R-:W-:Y:S08]  /*4d870*/  HMMA.1688.F32.TF32 R116, R216.reuse, R40, R116 ;  /* 0x00000028d874723c */ /* 0x060ff00000081074 */
[C---:B------:R-:W-:Y:S08]  /*4d880*/  HMMA.1688.F32.TF32 R112, R216.reuse, R44, R112 ;  /* 0x0000002cd870723c */ /* 0x040ff00000081070 */
[C---:B------:R-:W-:Y:S01]  /*4d890*/  HMMA.1688.F32.TF32 R76, R216.reuse, R36, R96 ;  /* 0x00000024d84c723c */ /* 0x040fe20000081060 */
[----:B------:R-:W2:Y:S11]  /*4d8a0*/  LDL.LU R96, [R1+0x1220] ;  /* 0x0012200001607983 */ /* 0x000eb60000300800 */
[----:B------:R-:W-:Y:S11]  /*4d8b0*/  @!UPT UIADD3 URZ, URZ, URZ, URZ ;  /* 0x0000003f3f3ff290 */ /* 0x000ff6000fffe03f */
[----:B------:R-:W-:Y:S04]  /*4d8c0*/  STL.64 [R1+0xb10], R76 ;  /* 0x000b104c01007387 */ /* 0x000fe80000100a00 */
[----:B------:R-:W-:Y:S04]  /*4d8d0*/  STL.64 [R1+0xb18], R78 ;  /* 0x000b184e01007387 */ /* 0x000fe80000100a00 */
[----:B------:R-:W2:Y:S04]  /*4d8e0*/  LDL.LU R97, [R1+0x1224] ;  /* 0x0012240001617983 */ /* 0x000ea80000300800 */
[----:B------:R-:W2:Y:S04]  /*4d8f0*/  LDL.LU R98, [R1+0x1228] ;  /* 0x0012280001627983 */ /* 0x000ea80000300800 */
[----:B------:R-:W2:Y:S04]  /*4d900*/  LDL.LU R99, [R1+0x122c] ;  /* 0x00122c0001637983 */ /* 0x000ea80000300800 */
[----:B------:R-:W-:Y:S04]  /*4d910*/  STL.64 [R1+0xb00], R116 ;  /* 0x000b007401007387 */ /* 0x000fe80000100a00 */
[----:B------:R1:W-:Y:S01]  /*4d920*/  STL.64 [R1+0xb08], R118 ;  /* 0x000b087601007387 */ /* 0x0003e20000100a00 */
[----:B------:R-:W-:Y:S03]  /*4d930*/  HMMA.1688.F32.TF32 R72, R216, R60, R72 ;  /* 0x0000003cd848723c */ /* 0x000fe60000081048 */
[----:B------:R-:W-:Y:S04]  /*4d940*/  LDS R76, [R161+0x8400] ;  /* 0x00840000a14c7984 */ /* 0x000fe80000000800 */
[----:B------:R-:W-:Y:S04]  /*4d950*/  LDS R78, [R161+0xa400] ;  /* 0x00a40000a14e7984 */ /* 0x000fe80000000800 */
[----:B-1----:R-:W3:Y:S04]  /*4d960*/  LDL.LU.64 R118, [R1+0x4c08] ;  /* 0x004c080001767983 */ /* 0x002ee80000300a00 */
[----:B------:R-:W3:Y:S04]  /*4d970*/  LDL.LU.64 R116, [R1+0x4c00] ;  /* 0x004c000001747983 */ /* 0x000ee80000300a00 */
[----:B------:R-:W-:Y:S04]  /*4d980*/  STL.64 [R1+0xaf0], R112 ;  /* 0x000af07001007387 */ /* 0x000fe80000100a00 */
[----:B------:R1:W-:Y:S01]  /*4d990*/  STL.64 [R1+0xaf8], R114 ;  /* 0x000af87201007387 */ /* 0x0003e20000100a00 */
[----:B------:R-:W-:Y:S03]  /*4d9a0*/  HMMA.1688.F32.TF32 R88, R68, R20, R88 ;  /* 0x000000144458723c */ /* 0x000fe60000081058 */
[----:B------:R-:W-:Y:S04]  /*4d9b0*/  LDS R77, [R189+0x8400] ;  /* 0x00840000bd4d7984 */ /* 0x000fe80000000800 */
[----:B------:R-:W4:Y:S04]  /*4d9c0*/  LDS R79, [R189+0xa400] ;  /* 0x00a40000bd4f7984 */ /* 0x000f280000000800 */
[----:B-1----:R-:W5:Y:S04]  /*4d9d0*/  LDL.LU.64 R114, [R1+0x4bf8] ;  /* 0x004bf80001727983 */ /* 0x002f680000300a00 */
[----:B------:R-:W5:Y:S04]  /*4d9e0*/  LDL.LU.64 R112, [R1+0x4bf0] ;  /* 0x004bf00001707983 */ /* 0x000f680000300a00 */
[----:B------:R-:W-:Y:S04]  /*4d9f0*/  STL.64 [R1+0xae0], R108 ;  /* 0x000ae06c01007387 */ /* 0x000fe80000100a00 */
[----:B------:R1:W-:Y:S04]  /*4da00*/  STL.64 [R1+0xae8], R110 ;  /* 0x000ae86e01007387 */ /* 0x0003e80000100a00 */
[----:B-1----:R-:W4:Y:S04]  /*4da10*/  LDL.LU.64 R110, [R1+0x4be8] ;  /* 0x004be800016e7983 */ /* 0x002f280000300a00 */
[----:B------:R-:W4:Y:S04]  /*4da20*/  LDL.LU.64 R108, [R1+0x4be0] ;  /* 0x004be000016c7983 */ /* 0x000f280000300a00 */
        /* <DEDUP_REMOVED lines=9> */
[----:B------:R2:W-:Y:S02]  /*4dac0*/  STL.64 [R1+0xab8], R74 ;  /* 0x000ab84a01007387 */ /* 0x0005e40000100a00 */
[----:B--2---:R-:W-:Y:S02]  /*4dad0*/  HMMA.1688.F32.TF32 R72, R216, R64, R100 ;  /* 0x00000040d848723c */ /* 0x004fe40000081064 */
[----:B------:R-:W2:Y:S11]  /*4dae0*/  LDL.LU R216, [R1+0x1240] ;  /* 0x0012400001d87983 */ /* 0x000eb60000300800 */
[----:B------:R-:W-:Y:S10]  /*4daf0*/  @!UPT UIADD3 URZ, URZ, URZ, URZ ;  /* 0x0000003f3f3ff290 */ /* 0x000ff4000fffe03f */
[----:B------:R-:W-:Y:S04]  /*4db00*/  STL.64 [R1+0x9a0], R72 ;  /* 0x0009a04801007387 */ /* 0x000fe80000100a00 */
[----:B------:R-:W-:Y:S04]  /*4db10*/  STL.64 [R1+0x9a8], R74 ;  /* 0x0009a84a01007387 */ /* 0x000fe80000100a00 */
[----:B------:R-:W2:Y:S04]  /*4db20*/  LDL.LU R217, [R1+0x1244] ;  /* 0x0012440001d97983 */ /* 0x000ea80000300800 */
[----:B------:R-:W2:Y:S04]  /*4db30*/  LDL.LU R218, [R1+0x1248] ;  /* 0x0012480001da7983 */ /* 0x000ea80000300800 */
[----:B------:R-:W2:Y:S04]  /*4db40*/  LDL.LU R219, [R1+0x124c] ;  /* 0x00124c0001db7983 */ /* 0x000ea80000300800 */
[----:B------:R-:W3:Y:S04]  /*4db50*/  LDL.LU R100, [R1+0x1230] ;  /* 0x0012300001647983 */ /* 0x000ee80000300800 */
[----:B------:R-:W3:Y:S04]  /*4db60*/  LDL.LU R101, [R1+0x1234] ;  /* 0x0012340001657983 */ /* 0x000ee80000300800 */
[----:B------:R-:W3:Y:S04]  /*4db70*/  LDL.LU R102, [R1+0x1238] ;  /* 0x0012380001667983 */ /* 0x000ee80000300800 */
[----:B------:R-:W3:Y:S04]  /*4db80*/  LDL.LU R103, [R1+0x123c] ;  /* 0x00123c0001677983 */ /* 0x000ee80000300800 */
[----:B------:R-:W-:Y:S04]  /*4db90*/  LDS R72, [R161+0x8480] ;  /* 0x00848000a1487984 */ /* 0x000fe80000000800 */
[----:B------:R-:W-:Y:S04]  /*4dba0*/  LDS R74, [R161+0xa480] ;  /* 0x00a48000a14a7984 */ /* 0x000fe80000000800 */
[----:B------:R-:W-:Y:S04]  /*4dbb0*/  LDS R73, [R189+0x8480] ;  /* 0x00848000bd497984 */ /* 0x000fe80000000800 */
[----:B------:R-:W1:Y:S01]  /*4dbc0*/  LDS R75, [R189+0xa480] ;  /* 0x00a48000bd4b7984 */ /* 0x000e620000000800 */
[C---:B--2---:R-:W-:Y:S11]  /*4dbd0*/  HMMA.1688.F32.TF32 R216, R68.reuse, R4, R216 ;  /* 0x0000000444d8723c */ /* 0x044ff600000810d8 */
[----:B------:R-:W-:Y:S11]  /*4dbe0*/  @!UPT UIADD3 URZ, URZ, URZ, URZ ;  /* 0x0000003f3f3ff290 */ /* 0x000ff6000fffe03f */
[----:B------:R-:W-:Y:S01]  /*4dbf0*/  @!UPT UIADD3 URZ, URZ, URZ, URZ ;  /* 0x0000003f3f3ff290 */ /* 0x000fe2000fffe03f */
[----:B------:R-:W-:Y:S04]  /*4dc00*/  STL.64 [R1+0x990], R216 ;  /* 0x000990d801007387 */ /* 0x000fe80000100a00 */
[----:B------:R3:W-:Y:S02]  /*4dc10*/  STL.64 [R1+0x998], R218 ;  /* 0x000998da01007387 */ /* 0x0007e40000100a00 */
[C---:B---3--:R-:W-:Y:S08]  /*4dc20*/  HMMA.1688.F32.TF32 R216, R68.reuse, R8, R100 ;  /* 0x0000000844d8723c */ /* 0x048ff00000081064 */
        /* <DEDUP_REMOVED lines=11> */
[C---:B------:R-:W-:Y:S03]  /*4dce0*/  HMMA.1688.F32.TF32 R80, R68.reuse, R36, R236 ;  /* 0x000000244450723c */ /* 0x040fe600000810ec */
[----:B------:R2:W-:Y:S04]  /*4dcf0*/  STL.64 [R1+0x958], R90 ;  /* 0x0009585a01007387 */ /* 0x0005e80000100a00 */
[----:B------:R-:W-:Y:S04]  /*4dd00*/  STL.64 [R1+0x940], R92 ;  /* 0x0009405c01007387 */ /* 0x000fe80000100a00 */
[----:B------:R-:W-:Y:S01]  /*4dd10*/  STL.64 [R1+0x948], R94 ;  /* 0x0009485e01007387 */ /* 0x000fe20000100a00 */
[C---:B--2---:R-:W-:Y:S03]  /*4dd20*/  HMMA.1688.F32.TF32 R88, R68.reuse, R32, R220 ;  /* 0x000000204458723c */ /* 0x044fe600000810dc */
[----:B------:R-:W-:Y:S04]  /*4dd30*/  STL.64 [R1+0x930], R84 ;  /* 0x0009305401007387 */ /* 0x000fe80000100a00 */
[----:B------:R2:W-:Y:S04]  /*4dd40*/  STL.64 [R1+0x938], R86 ;  /* 0x0009385601007387 */ /* 0x0005e80000100a00 */
[----:B------:R-:W-:Y:S04]  /*4dd50*/  LDS R100, [R161+0x8600] ;  /* 0x00860000a1647984 */ /* 0x000fe80000000800 */
[----:B------:R-:W-:Y:S01]  /*4dd60*/  LDS R102, [R161+0xa600] ;  /* 0x00a60000a1667984 */ /* 0x000fe20000000800 */
[C---:B--2---:R-:W-:Y:S03]  /*4dd70*/  HMMA.1688.F32.TF32 R84, R68.reuse, R40, R224 ;  /* 0x000000284454723c */ /* 0x044fe600000810e0 */
[----:B------:R-:W-:Y:S04]  /*4dd80*/  LDS R101, [R189+0x8600] ;  /* 0x00860000bd657984 */ /* 0x000fe80000000800 */
[----:B------:R-:W-:Y:S04]  /*4dd90*/  LDS R103, [R189+0xa600] ;  /* 0x00a60000bd677984 */ /* 0x000fe80000000800 */
        /* <DEDUP_REMOVED lines=17> */
[----:B--2---:R-:W-:Y:S08]  /*4deb0*/  HMMA.1688.F32.TF32 R84, R68, R64, R104 ;  /* 0x000000404454723c */ /* 0x004ff00000081068 */
[C---:B----4-:R-:W-:Y:S01]  /*4dec0*/  HMMA.1688.F32.TF32 R68, R76.reuse, R4, R108 ;  /* 0x000000044c44723c */ /* 0x050fe2000008106c */
[----:B------:R-:W-:Y:S04]  /*4ded0*/  STL.64 [R1+0x8c0], R88 ;  /* 0x0008c05801007387 */ /* 0x000fe80000100a00 */
[----:B------:R-:W-:Y:S04]  /*4dee0*/  STL.64 [R1+0x8c8], R90 ;  /* 0x0008c85a01007387 */ /* 0x000fe80000100a00 */
[----:B------:R-:W-:Y:S04]  /*4def0*/  STL.64 [R1+0x8b0], R80 ;  /* 0x0008b05001007387 */ /* 0x000fe80000100a00 */
[----:B------:R5:W-:Y:S04]  /*4df00*/  STL.64 [R1+0x8b8], R82 ;  /* 0x0008b85201007387 */ /* 0x000be80000100a00 */
[----:B------:R-:W-:Y:S04]  /*4df10*/  STL.64 [R1+0x870], R84 ;  /* 0x0008705401007387 */ /* 0x000fe80000100a00 */
[----:B------:R2:W-:Y:S01]  /*4df20*/  STL.64 [R1+0x878], R86 ;  /* 0x0008785601007387 */ /* 0x0005e20000100a00 */
[C---:B-----5:R-:W-:Y:S03]  /*4df30*/  HMMA.1688.F32.TF32 R80, R76.reuse, R8, R112 ;  /* 0x000000084c50723c */ /* 0x060fe60000081070 */
[----:B------:R-:W-:Y:S04]  /*4df40*/  STL.64 [R1+0x850], R68 ;  /* 0x0008504401007387 */ /* 0x000fe80000100a00 */
[----:B------:R3:W-:Y:S01]  /*4df50*/  STL.64 [R1+0x858], R70 ;  /* 0x0008584601007387 */ /* 0x0007e20000100a00 */
[C---:B--2---:R-:W-:Y:S08]  /*4df60*/  HMMA.1688.F32.TF32 R84, R76.reuse, R12, R116 ;  /* 0x0000000c4c54723c */ /* 0x044ff00000081074 */
[C---:B---3--:R-:W-:Y:S07]  /*4df70*/  HMMA.1688.F32.TF32 R68, R76.reuse, R16, R120 ;  /* 0x000000104c44723c */ /* 0x048fee0000081078 */
        /* <DEDUP_REMOVED lines=35> */
[----:B--2---:R-:W-:Y:S07]  /*4e1b0*/  HMMA.1688.F32.TF32 R68, R76, R64, R172 ;  /* 0x000000404c44723c */ /* 0x004fee00000810ac */
[----:B------:R-:W-:Y:S04]  /*4e1c0*/  STL.64 [R1+0x4b0], R80 ;  /* 0x0004b05001007387 */ /* 0x000fe80000100a00 */
[----:B------:R2:W-:Y:S01]  /*4e1d0*/  STL.64 [R1+0x4b8], R82 ;  /* 0x0004b85201007387 */ /* 0x0005e20000100a00 */
[C---:B-1----:R-:W-:Y:S03]  /*4e1e0*/  HMMA.1688.F32.TF32 R76, R72.reuse, R8, R180 ;  /* 0x00000008484c723c */ /* 0x042fe600000810b4 */
[----:B------:R-:W-:Y:S04]  /*4e1f0*/  STL.64 [R1+0x380], R84 ;  /* 0x0003805401007387 */ /* 0x000fe80000100a00 */
[----:B------:R-:W-:Y:S01]  /*4e200*/  STL.64 [R1+0x388], R86 ;  /* 0x0003885601007387 */ /* 0x000fe20000100a00 */
[C---:B--2---:R-:W-:Y:S03]  /*4e210*/  HMMA.1688.F32.TF32 R80, R72.reuse, R4, R176 ;  /* 0x000000044850723c */ /* 0x044fe600000810b0 */
[----:B------:R-:W-:Y:S04]  /*4e220*/  STL.64 [R1+0x370], R68 ;  /* 0x0003704401007387 */ /* 0x000fe80000100a00 */
[----:B------:R1:W-:Y:S02]  /*4e230*/  STL.64 [R1+0x378], R70 ;  /* 0x0003784601007387 */ /* 0x0003e40000100a00 */
[----:B-1----:R-:W-:Y:S01]  /*4e240*/  HMMA.1688.F32.TF32 R68, R72, R12, R184 ;  /* 0x0000000c4844723c */ /* 0x002fe200000810b8 */
[----:B------:R-:W-:Y:S11]  /*4e250*/  MOV R240, R207 ;  /* 0x000000cf00f07202 */ /* 0x000ff60000000f00 */
[----:B------:R-:W-:Y:S02]  /*4e260*/  @!UPT UIADD3 URZ, URZ, URZ, URZ ;  /* 0x0000003f3f3ff290 */ /* 0x000fe4000fffe03f */
[----:B------:R-:W-:Y:S04]  /*4e270*/  STL.64 [R1+0x360], R80 ;  /* 0x0003605001007387 */ /* 0x000fe80000100a00 */
[----:B------:R1:W-:Y:S04]  /*4e280*/  STL.64 [R1+0x368], R82 ;  /* 0x0003685201007387 */ /* 0x0003e80000100a00 */
[----:B------:R-:W-:Y:S01]  /*4e290*/  STL.64 [R1+0x350], R76 ;  /* 0x0003504c01007387 */ /* 0x000fe20000100a00 */
[----:B------:R-:W-:-:S03]  /*4e2a0*/  IMAD.MOV.U32 R241, RZ, RZ, R198 ;  /* 0x000000fffff17224 */ /* 0x000fc600078e00c6 */
[----:B------:R-:W-:Y:S01]  /*4e2b0*/  STL.64 [R1+0x358], R78 ;  /* 0x0003584e01007387 */ /* 0x000fe20000100a00 */
[----:B------:R-:W-:-:S03]  /*4e2c0*/  IMAD.MOV.U32 R242, RZ, RZ, R197 ;  /* 0x000000fffff27224 */ /* 0x000fc600078e00c5 */
[----:B------:R-:W2:Y:S01]  /*4e2d0*/  LDL.LU R207, [R1+0x4bbc] ;  /* 0x004bbc0001cf7983 */ /* 0x000ea20000300800 */
[----:B------:R-:W-:-:S03]  /*4e2e0*/  MOV R243, R196 ;  /* 0x000000c400f37202 */ /* 0x000fc60000000f00 */
[----:B------:R-:W-:Y:S01]  /*4e2f0*/  STL.64 [R1+0x340], R68 ;  /* 0x0003404401007387 */ /* 0x000fe20000100a00 */
[----:B------:R-:W-:-:S03]  /*4e300*/  IMAD.MOV.U32 R232, RZ, RZ, R203 ;  /* 0x000000ffffe87224 */ /* 0x000fc600078e00cb */
[----:B------:R3:W-:Y:S04]  /*4e310*/  STL.64 [R1+0x348], R70 ;  /* 0x0003484601007387 */ /* 0x0007e80000100a00 */
[----:B------:R-:W1:Y:S04]  /*4e320*/  LDL.LU R198, [R1+0x4bb8] ;  /* 0x004bb80001c67983 */ /* 0x000e680000300800 */
[----:B------:R-:W4:Y:S04]  /*4e330*/  LDL.LU R197, [R1+0x4bb4] ;  /* 0x004bb40001c57983 */ /* 0x000f280000300800 */
[----:B------:R-:W5:Y:S04]  /*4e340*/  LDL.LU R196, [R1+0x4bb0] ;  /* 0x004bb00001c47983 */ /* 0x000f680000300800 */
[----:B------:R-:W3:Y:S01]  /*4e350*/  LDL.LU R203, [R1+0x4bac] ;  /* 0x004bac0001cb7983 */ /* 0x000ee20000300800 */
[----:B------:R-:W-:Y:S01]  /*4e360*/  IMAD.MOV.U32 R233, RZ, RZ, R212 ;  /* 0x000000ffffe97224 */ /* 0x000fe200078e00d4 */
[----:B------:R-:W-:Y:S01]  /*4e370*/  MOV R234, R213 ;  /* 0x000000d500ea7202 */ /* 0x000fe20000000f00 */
[----:B------:R-:W-:Y:S01]  /*4e380*/  IMAD.MOV.U32 R235, RZ, RZ, R214 ;  /* 0x000000ffffeb7224 */ /* 0x000fe200078e00d6 */
[----:B------:R-:W3:Y:S01]  /*4e390*/  LDL.LU R212, [R1+0x4ba8] ;  /* 0x004ba80001d47983 */ /* 0x000ee20000300800 */
[----:B------:R-:W-:Y:S01]  /*4e3a0*/  IMAD.MOV.U32 R228, RZ, RZ, R215 ;  /* 0x000000ffffe47224 */ /* 0x000fe200078e00d7 */
[----:B------:R-:W-:-:S02]  /*4e3b0*/  MOV R229, R208 ;  /* 0x000000d000e57202 */ /* 0x000fc40000000f00 */
        /* <DEDUP_REMOVED lines=8> */
[----:B------:R-:W3:Y:S01]  /*4e440*/  LDL.LU R209, [R1+0x4b94] ;  /* 0x004b940001d17983 */ /* 0x000ee20000300800 */
[----:B------:R-:W-:-:S03]  /*4e450*/  IMAD.MOV.U32 R238, RZ, RZ, R205 ;  /* 0x000000ffffee7224 */ /* 0x000fc600078e00cd */
[----:B------:R-:W3:Y:S01]  /*4e460*/  LDL.LU R210, [R1+0x4b90] ;  /* 0x004b900001d27983 */ /* 0x000ee20000300800 */
[----:B------:R-:W-:-:S03]  /*4e470*/  MOV R239, R206 ;  /* 0x000000ce00ef7202 */ /* 0x000fc60000000f00 */
[----:B------:R-:W3:Y:S04]  /*4e480*/  LDL.LU R211, [R1+0x4b8c] ;  /* 0x004b8c0001d37983 */ /* 0x000ee80000300800 */
[----:B------:R-:W3:Y:S04]  /*4e490*/  LDL.LU R204, [R1+0x4b88] ;  /* 0x004b880001cc7983 */ /* 0x000ee80000300800 */
[----:B------:R-:W3:Y:S04]  /*4e4a0*/  LDL.LU R205, [R1+0x4b84] ;  /* 0x004b840001cd7983 */ /* 0x000ee80000300800 */
[----:B------:R-:W3:Y:S04]  /*4e4b0*/  LDL.LU R206, [R1+0x4b80] ;  /* 0x004b800001ce7983 */ /* 0x000ee80000300800 */
[----:B------:R-:W3:Y:S01]  /*4e4c0*/  LDL.LU R84, [R1+0x11f0] ;  /* 0x0011f00001547983 */ /* 0x000ee20000300800 */
[----:B------:R-:W-:-:S03]  /*4e4d0*/  IMAD.MOV.U32 R221, RZ, RZ, R200 ;  /* 0x000000ffffdd7224 */ /* 0x000fc600078e00c8 */
[----:B------:R-:W3:Y:S01]  /*4e4e0*/  LDL.LU R85, [R1+0x11f4] ;  /* 0x0011f40001557983 */ /* 0x000ee20000300800 */
[----:B------:R-:W-:-:S03]  /*4e4f0*/  MOV R222, R201 ;  /* 0x000000c900de7202 */ /* 0x000fc60000000f00 */
[----:B------:R-:W3:Y:S01]  /*4e500*/  LDL.LU R86, [R1+0x11f8] ;  /* 0x0011f80001567983 */ /* 0x000ee20000300800 */
[----:B------:R-:W-:-:S03]  /*4e510*/  IMAD.MOV.U32 R223, RZ, RZ, R202 ;  /* 0x000000ffffdf7224 */ /* 0x000fc600078e00ca */
[----:B------:R-:W3:Y:S01]  /*4e520*/  LDL.LU R87, [R1+0x11fc] ;  /* 0x0011fc0001577983 */ /* 0x000ee20000300800 */
[----:B------:R-:W-:Y:S01]  /*4e530*/  MOV R224, R199 ;  /* 0x000000c700e07202 */ /* 0x000fe20000000f00 */
[----:B------:R-:W-:Y:S01]  /*4e540*/  IMAD.MOV.U32 R225, RZ, RZ, R192 ;  /* 0x000000ffffe17224 */ /* 0x000fe200078e00c0 */
[----:B------:R-:W-:Y:S01]  /*4e550*/  MOV R227, R194 ;  /* 0x000000c200e37202 */ /* 0x000fe20000000f00 */
[----:B------:R-:W-:Y:S02]  /*4e560*/  IMAD.MOV.U32 R226, RZ, RZ, R193 ;  /* 0x000000ffffe27224 */ /* 0x000fe400078e00c1 */
[----:B------:R-:W-:Y:S01]  /*4e570*/  IMAD.MOV.U32 R244, RZ, RZ, R195 ;  /* 0x000000fffff47224 */ /* 0x000fe200078e00c3 */
[----:B------:R-:W-:Y:S01]  /*4e580*/  MOV R246, R191 ;  /* 0x000000bf00f67202 */ /* 0x000fe20000000f00 */
[----:B------:R-:W-:Y:S01]  /*4e590*/  IMAD.MOV.U32 R245, RZ, RZ, R252 ;  /* 0x000000fffff57224 */ /* 0x000fe200078e00fc */
[----:B------:R-:W-:Y:S01]  /*4e5a0*/  LDS R76, [R161+0x8500] ;  /* 0x00850000a14c7984 */ /* 0x000fe20000000800 */
[----:B------:R-:W-:-:S02]  /*4e5b0*/  IMAD.MOV.U32 R247, RZ, RZ, R190 ;  /* 0x000000fffff77224 */ /* 0x000fc400078e00be */
[----:B------:R-:W-:Y:S01]  /*4e5c0*/  IMAD.MOV.U32 R248, RZ, RZ, R163 ;  /* 0x000000fffff87224 */ /* 0x000fe200078e00a3 */
[----:B------:R-:W-:Y:S04]  /*4e5d0*/  LDS R78, [R161+0xa500] ;  /* 0x00a50000a14e7984 */ /* 0x000fe80000000800 */
[----:B------:R-:W-:Y:S04]  /*4e5e0*/  LDS R77, [R189+0x8500] ;  /* 0x00850000bd4d7984 */ /* 0x000fe80000000800 */
[----:B------:R-:W1:Y:S01]  /*4e5f0*/  LDS R79, [R189+0xa500] ;  /* 0x00a50000bd4f7984 */ /* 0x000e620000000800 */
[----:B--2---:R-:W-:-:S03]  /*4e600*/  IMAD.MOV.U32 R220, RZ, RZ, R207 ;  /* 0x000000ffffdc7224 */ /* 0x004fc600078e00cf */
[----:B------:R-:W2:Y:S04]  /*4e610*/  LDL.LU R207, [R1+0x4b7c] ;  /* 0x004b7c0001cf7983 */ /* 0x000ea80000300800 */
[----:B------:R-:W2:Y:S04]  /*4e620*/  LDL.LU R200, [R1+0x4b78] ;  /* 0x004b780001c87983 */ /* 0x000ea80000300800 */
[----:B------:R-:W2:Y:S04]  /*4e630*/  LDL.LU R201, [R1+0x4b74] ;  /* 0x004b740001c97983 */ /* 0x000ea80000300800 */
[----:B------:R-:W2:Y:S01]  /*4e640*/  LDL.LU R202, [R1+0x4b70] ;  /* 0x004b700001ca7983 */ /* 0x000ea20000300800 */
[----:B-1----:R-:W-:-:S02]  /*4e650*/  IMAD.MOV.U32 R83, RZ, RZ, R198 ;  /* 0x000000ffff537224 */ /* 0x002fc400078e00c6 */
[----:B----4-:R-:W-:Y:S01]  /*4e660*/  IMAD.MOV.U32 R82, RZ, RZ, R197 ;  /* 0x000000ffff527224 */ /* 0x010fe200078e00c5 */
[----:B-----5:R-:W-:Y:S01]  /*4e670*/  MOV R81, R196 ;  /* 0x000000c400517202 */ /* 0x020fe20000000f00 */
[----:B---3--:R-:W-:Y:S02]  /*4e680*/  IMAD.MOV.U32 R80, RZ, RZ, R203 ;  /* 0x000000ffff507224 */ /* 0x008fe400078e00cb */
        /* <DEDUP_REMOVED lines=9> */
[C---:B------:R-:W-:Y:S11]  /*4e720*/  HMMA.1688.F32.TF32 R84, R72.reuse, R40, R84 ;  /* 0x000000284854723c */ /* 0x040ff60000081054 */
[----:B------:R-:W-:Y:S11]  /*4e730*/  @!UPT UIADD3 URZ, URZ, URZ, URZ ;  /* 0x0000003f3f3ff290 */ /* 0x000ff6000fffe03f */
[----:B------:R-:W-:Y:S02]  /*4e740*/  @!UPT UIADD3 URZ, URZ, URZ, URZ ;  /* 0x0000003f3f3ff290 */ /* 0x000fe4000fffe03f */
[----:B------:R-:W-:Y:S01]  /*4e750*/  MOV R252, R84 ;  /* 0x0000005400fc7202 */ /* 0x000fe20000000f00 */
[----:B------:R-:W-:Y:S01]  /*4e760*/  IMAD.MOV.U32 R191, RZ, RZ, R85 ;  /* 0x000000ffffbf7224 */ /* 0x000fe200078e0055 */
[----:B------:R-:W-:Y:S01]  /*4e770*/  MOV R163, R87 ;  /* 0x0000005700a37202 */ /* 0x000fe20000000f00 */
[----:B------:R-:W-:Y:S02]  /*4e780*/  IMAD.MOV.U32 R190, RZ, RZ, R86 ;  /* 0x000000ffffbe7224 */ /* 0x000fe400078e0056 */
[C---:B------:R-:W-:Y:S08]  /*4e790*/  HMMA.1688.F32.TF32 R84, R72.reuse, R44, R80 ;  /* 0x0000002c4854723c */ /* 0x040ff00000081050 */
[----:B------:R-:W-:Y:S01]  /*4e7a0*/  HMMA.1688.F32.TF32 R80, R72, R48, R220 ;  /* 0x000000304850723c */ /* 0x000fe200000810dc */
[----:B------:R-:W-:Y:S01]  /*4e7b0*/  MOV R249, R162 ;  /* 0x000000a200f97202 */ /* 0x000fe20000000f00 */
[----:B------:R-:W-:-:S02]  /*4e7c0*/  IMAD.MOV.U32 R250, RZ, RZ, R2 ;  /* 0x000000fffffa7224 */ /* 0x000fc400078e0002 */
[----:B------:R-:W-:-:S04]  /*4e7d0*/  IMAD.MOV.U32 R251, RZ, RZ, R0 ;  /* 0x000000fffffb7224 */ /* 0x000fc800078e0000 */
[C---:B--2---:R-:W-:Y:S08]  /*4e7e0*/  HMMA.1688.F32.TF32 R88, R72.reuse, R24, R200 ;  /* 0x000000184858723c */ /* 0x044ff000000810c8 */
[C---:B---3--:R-:W-:Y:S01]  /*4e7f0*/  HMMA.1688.F32.TF32 R92, R72.reuse, R20, R196 ;  /* 0x00000014485c723c */ /* 0x048fe200000810c4 */
[----:B------:R-:W-:Y:S04]  /*4e800*/  LDS R196, [R161+0x8700] ;  /* 0x00870000a1c47984 */ /* 0x000fe80000000800 */
[----:B------:R-:W-:Y:S04]  /*4e810*/  LDS R198, [R161+0xa700] ;  /* 0x00a70000a1c67984 */ /* 0x000fe80000000800 */
[----:B------:R-:W-:Y:S04]  /*4e820*/  LDS R197, [R189+0x8700] ;  /* 0x00870000bdc57984 */ /* 0x000fe80000000800 */
[----:B------:R-:W-:Y:S01]  /*4e830*/  LDS R199, [R189+0xa700] ;  /* 0x00a70000bdc77984 */ /* 0x000fe20000000800 */
[C---:B----4-:R-:W-:Y:S11]  /*4e840*/  HMMA.1688.F32.TF32 R68, R72.reuse, R16, R192 ;  /* 0x000000104844723c */ /* 0x050ff600000810c0 */
[----:B------:R-:W-:Y:S11]  /*4e850*/  @!UPT UIADD3 URZ, URZ, URZ, URZ ;  /* 0x0000003f3f3ff290 */ /* 0x000ff6000fffe03f */
[----:B------:R-:W-:Y:S01]  /*4e860*/  @!UPT UIADD3 URZ, URZ, URZ, URZ ;  /* 0x0000003f3f3ff290 */ /* 0x000fe2000fffe03f */
        /* <DEDUP_REMOVED lines=12> */
[----:B------:R-:W-:Y:S04]  /*4e930*/  LDS R211, [R189+0xa680] ;  /* 0x00a68000bdd37984 */ /* 0x000fe80000000800 */
        /* <DEDUP_REMOVED lines=16> */
[----:B------:R-:W1:Y:S01]  /*4ea40*/  LDS R71, [R189+0xa580] ;  /* 0x00a58000bd477984 */ /* 0x000e620000000800 */
[----:B------:R-:W-:Y:S03]  /*4ea50*/  HMMA.1688.F32.TF32 R72, R72, R64, R232 ;  /* 0x000000404848723c */ /* 0x000fe600000810e8 */
[----:B------:R-:W-:Y:S04]  /*4ea60*/  STL.64 [R1+0x150], R88 ;  /* 0x0001505801007387 */ /* 0x000fe80000100a00 */
[----:B------:R-:W-:Y:S04]  /*4ea70*/  STL.64 [R1+0x158], R90 ;  /* 0x0001585a01007387 */ /* 0x000fe80000100a00 */
        /* <DEDUP_REMOVED lines=9> */
[----:B------:R2:W-:Y:S04]  /*4eb10*/  STL.64 [R1+0x110], R84 ;  /* 0x0001105401007387 */ /* 0x0005e80000100a00 */
[----:B------:R3:W-:Y:S04]  /*4eb20*/  STL.64 [R1+0x118], R86 ;  /* 0x0001185601007387 */ /* 0x0007e80000100a00 */
[----:B------:R4:W-:Y:S04]  /*4eb30*/  STL.64 [R1+0x100], R80 ;  /* 0x0001005001007387 */ /* 0x0009e80000100a00 */
[----:B------:R5:W-:Y:S04]  /*4eb40*/  STL.64 [R1+0x108], R82 ;  /* 0x0001085201007387 */ /* 0x000be80000100a00 */
[----:B------:R1:W-:Y:S04]  /*4eb50*/  STL [R1+0xf0], R72 ;  /* 0x0000f04801007387 */ /* 0x0003e80000100800 */
        /* <DEDUP_REMOVED lines=16> */
[----:B--2---:R-:W2:Y:S04]  /*4ec60*/  LDL.LU R84, [R1+0x10c0] ;  /* 0x0010c00001547983 */ /* 0x004ea80000300800 */
[----:B------:R-:W2:Y:S04]  /*4ec70*/  LDL.LU R85, [R1+0x10c4] ;  /* 0x0010c40001557983 */ /* 0x000ea80000300800 */
[----:B---3--:R-:W2:Y:S04]  /*4ec80*/  LDL.LU R86, [R1+0x10c8] ;  /* 0x0010c80001567983 */ /* 0x008ea80000300800 */
        /* <DEDUP_REMOVED lines=57> */
[----:B------:R-:W-:Y:S01]  /*4f020*/  IMAD.MOV.U32 R162, RZ, RZ, R73 ;  /* 0x000000ffffa27224 */ /* 0x000fe200078e0049 */
[----:B------:R-:W-:Y:S01]  /*4f030*/  MOV R0, R75 ;  /* 0x0000004b00007202 */ /* 0x000fe20000000f00 */
[----:B------:R-:W-:-:S04]  /*4f040*/  IMAD.MOV.U32 R2, RZ, RZ, R74 ;  /* 0x000000ffff027224 */ /* 0x000fc800078e004a */
[----:B------:R-:W-:Y:S04]  /*4f050*/  STL [R1+0x49b8], R0 ;  /* 0x0049b80001007387 */ /* 0x000fe80000100800 */
[----:B------:R-:W-:Y:S04]  /*4f060*/  STL [R1+0x49b4], R162 ;  /* 0x0049b4a201007387 */ /* 0x000fe80000100800 */
[----:B------:R-:W-:Y:S01]  /*4f070*/  STL [R1+0x49b0], R2 ;  /* 0x0049b00201007387 */ /* 0x000fe20000100800 */
[C---:B-1----:R-:W-:Y:S03]  /*4f080*/  HMMA.1688.F32.TF32 R72, R76.reuse, R20, R240 ;  /* 0x000000144c48723c */ /* 0x042fe600000810f0 */
[----:B------:R-:W5:Y:S05]  /*4f090*/  LDL.LU R240, [R1+0x210] ;  /* 0x0002100001f07983 */ /* 0x000f6a0000300800 */
[C---:B--2---:R-:W-:Y:S11]  /*4f0a0*/  HMMA.1688.F32.TF32 R120, R76.reuse, R16, R120 ;  /* 0x000000104c78723c */ /* 0x044ff60000081078 */
[----:B------:R-:W-:Y:S11]  /*4f0b0*/  @!UPT UIADD3 URZ, URZ, URZ, URZ ;  /* 0x0000003f3f3ff290 */ /* 0x000ff6000fffe03f */
[----:B------:R-:W-:Y:S01]  /*4f0c0*/  @!UPT UIADD3 URZ, URZ, URZ, URZ ;  /* 0x0000003f3f3ff290 */ /* 0x000fe2000fffe03f */
[----:B------:R-:W-:Y:S04]  /*4f0d0*/  STL.64 [R1+0xe0], R120 ;  /* 0x0000e07801007387 */ /* 0x000fe80000100a00 */
[----:B------:R-:W-:Y:S04]  /*4f0e0*/  STL.64 [R1+0xe8], R122 ;  /* 0x0000e87a01007387 */ /* 0x000fe80000100a00 */
[----:B------:R-:W-:Y:S04]  /*4f0f0*/  STL.64 [R1+0xd0], R72 ;  /* 0x0000d04801007387 */ /* 0x000fe80000100a00 */
[----:B------:R3:W-:Y:S04]  /*4f100*/  STL.64 [R1+0xd8], R74 ;  /* 0x0000d84a01007387 */ /* 0x0007e80000100a00 */
[----:B------:R-:W2:Y:S04]  /*4f110*/  LDL.LU R241, [R1+0x214] ;  /* 0x0002140001f17983 */ /* 0x000ea80000300800 */
[----:B------:R-:W2:Y:S04]  /*4f120*/  LDL.LU R242, [R1+0x218] ;  /* 0x0002180001f27983 */ /* 0x000ea80000300800 */
[----:B------:R-:W2:Y:S01]  /*4f130*/  LDL.LU R243, [R1+0x21c] ;  /* 0x00021c0001f37983 */ /* 0x000ea20000300800 */
[C---:B---3--:R-:W-:Y:S08]  /*4f140*/  HMMA.1688.F32.TF32 R72, R76.reuse, R24, R116 ;  /* 0x000000184c48723c */ /* 0x048ff00000081074 */
[C---:B------:R-:W-:Y:S08]  /*4f150*/  HMMA.1688.F32.TF32 R112, R76.reuse, R28, R112 ;  /* 0x0000001c4c70723c */ /* 0x040ff00000081070 */
[C---:B------:R-:W-:Y:S07]  /*4f160*/  HMMA.1688.F32.TF32 R108, R76.reuse, R32, R108 ;  /* 0x000000204c6c723c */ /* 0x040fee000008106c */
[----:B------:R-:W-:Y:S04]  /*4f170*/  STL.64 [R1+0xc0], R72 ;  /* 0x0000c04801007387 */ /* 0x000fe80000100a00 */
[----:B------:R1:W-:Y:S02]  /*4f180*/  STL.64 [R1+0xc8], R74 ;  /* 0x0000c84a01007387 */ /* 0x0003e40000100a00 */
[C---:B-1----:R-:W-:Y:S02]  /*4f190*/  HMMA.1688.F32.TF32 R72, R76.reuse, R36, R104 ;  /* 0x000000244c48723c */ /* 0x042fe40000081068 */
[----:B------:R-:W-:Y:S04]  /*4f1a0*/  STL.64 [R1+0xb0], R112 ;  /* 0x0000b07001007387 */ /* 0x000fe80000100a00 */
[----:B------:R-:W-:Y:S02]  /*4f1b0*/  STL.64 [R1+0xb8], R114 ;  /* 0x0000b87201007387 */ /* 0x000fe40000100a00 */
[C---:B------:R-:W-:Y:S02]  /*4f1c0*/  HMMA.1688.F32.TF32 R104, R76.reuse, R40, R216 ;  /* 0x000000284c68723c */ /* 0x040fe400000810d8 */
[----:B------:R-:W-:Y:S04]  /*4f1d0*/  STL.64 [R1+0xa0], R108 ;  /* 0x0000a06c01007387 */ /* 0x000fe80000100a00 */
[----:B------:R-:W-:Y:S02]  /*4f1e0*/  STL.64 [R1+0xa8], R110 ;  /* 0x0000a86e01007387 */ /* 0x000fe40000100a00 */
        /* <DEDUP_REMOVED lines=12> */
[C---:B----4-:R-:W-:Y:S02]  /*4f2b0*/  HMMA.1688.F32.TF32 R72, R76.reuse, R60, R80 ;  /* 0x0000003c4c48723c */ /* 0x050fe40000081050 */
[----:B------:R-:W-:Y:S04]  /*4f2c0*/  STL.64 [R1+0x50], R88 ;  /* 0x0000505801007387 */ /* 0x000fe80000100a00 */
[----:B------:R-:W-:Y:S02]  /*4f2d0*/  STL.64 [R1+0x58], R90 ;  /* 0x0000585a01007387 */ /* 0x000fe40000100a00 */
[----:B------:R-:W-:Y:S02]  /*4f2e0*/  HMMA.1688.F32.TF32 R80, R76, R64, R220 ;  /* 0x000000404c50723c */ /* 0x000fe400000810dc */
[----:B------:R-:W-:Y:S04]  /*4f2f0*/  STL.64 [R1+0x40], R84 ;  /* 0x0000405401007387 */ /* 0x000fe80000100a00 */
[----:B------:R-:W-:Y:S02]  /*4f300*/  STL.64 [R1+0x48], R86 ;  /* 0x0000485601007387 */ /* 0x000fe40000100a00 */
[C---:B------:R-:W-:Y:S07]  /*4f310*/  HMMA.1688.F32.TF32 R76, R68.reuse, R4, R236 ;  /* 0x00000004444c723c */ /* 0x040fee00000810ec */
[----:B------:R-:W-:Y:S01]  /*4f320*/  STL.64 [R1+0x30], R72 ;  /* 0x0000304801007387 */ /* 0x000fe20000100a00 */
[C---:B-----5:R-:W-:Y:S03]  /*4f330*/  HMMA.1688.F32.TF32 R248, R68.reuse, R12, R248 ;  /* 0x0000000c44f8723c */ /* 0x060fe600000810f8 */
[----:B------:R1:W-:Y:S05]  /*4f340*/  STL.64 [R1+0x38], R74 ;  /* 0x0000384a01007387 */ /* 0x0003ea0000100a00 */
[C---:B-1----:R-:W-:Y:S01]  /*4f350*/  HMMA.1688.F32.TF32 R72, R68.reuse, R8, R224 ;  /* 0x000000084448723c */ /* 0x042fe200000810e0 */
[----:B------:R-:W-:Y:S04]  /*4f360*/  STL.64 [R1+0x20], R80 ;  /* 0x0000205001007387 */ /* 0x000fe80000100a00 */
[----:B------:R-:W-:Y:S04]  /*4f370*/  STL.64 [R1+0x28], R82 ;  /* 0x0000285201007387 */ /* 0x000fe80000100a00 */
[----:B------:R-:W-:Y:S04]  /*4f380*/  STL.64 [R1+0x10], R76 ;  /* 0x0000104c01007387 */ /* 0x000fe80000100a00 */
[----:B------:R-:W-:Y:S04]  /*4f390*/  STL.64 [R1+0x18], R78 ;  /* 0x0000184e01007387 */ /* 0x000fe80000100a00 */
[----:B------:R-:W-:Y:S06]  /*4f3a0*/  STL.64 [R1+0x4988], R250 ;  /* 0x004988fa01007387 */ /* 0x000fec0000100a00 */
[----:B------:R-:W-:Y:S04]  /*4f3b0*/  STL.64 [R1], R72 ;  /* 0x0000004801007387 */ /* 0x000fe80000100a00 */
[----:B------:R1:W-:Y:S02]  /*4f3c0*/  STL.64 [R1+0x8], R74 ;  /* 0x0000084a01007387 */ /* 0x0003e40000100a00 */
[C---:B-1----:R-:W-:Y:S02]  /*4f3d0*/  HMMA.1688.F32.TF32 R72, R68.reuse, R16, R228 ;  /* 0x000000104448723c */ /* 0x042fe400000810e4 */
[----:B------:R-:W-:Y:S06]  /*4f3e0*/  STL.64 [R1+0x4980], R248 ;  /* 0x004980f801007387 */ /* 0x000fec0000100a00 */
[C---:B------:R-:W-:Y:S11]  /*4f3f0*/  HMMA.1688.F32.TF32 R76, R68.reuse, R20, R232 ;  /* 0x00000014444c723c */ /* 0x040ff600000810e8 */
[----:B------:R-:W-:Y:S04]  /*4f400*/  @!UPT UIADD3 URZ, URZ, URZ, URZ ;  /* 0x0000003f3f3ff290 */ /* 0x000fe8000fffe03f */
[----:B------:R1:W-:Y:S01]  /*4f410*/  STL [R1+0x1ec], R75 ;  /* 0x0001ec4b01007387 */ /* 0x0003e20000100800 */
[----:B------:R-:W-:Y:S01]  /*4f420*/  IMAD.MOV.U32 R0, RZ, RZ, R72 ;  /* 0x000000ffff007224 */ /* 0x000fe200078e0048 */
[----:B------:R-:W-:Y:S01]  /*4f430*/  MOV R2, R74 ;  /* 0x0000004a00027202 */ /* 0x000fe20000000f00 */
[----:B------:R-:W-:Y:S01]  /*4f440*/  IMAD.MOV.U32 R162, RZ, RZ, R73 ;  /* 0x000000ffffa27224 */ /* 0x000fe200078e0049 */
[----:B------:R-:W3:Y:S01]  /*4f450*/  LDL.LU R232, [R1+0x220] ;  /* 0x0002200001e87983 */ /* 0x000ee20000300800 */
[C---:B-1----:R-:W-:Y:S03]  /*4f460*/  HMMA.1688.F32.TF32 R72, R68.reuse, R24, R244 ;  /* 0x000000184448723c */ /* 0x042fe600000810f4 */
[----:B------:R-:W-:Y:S04]  /*4f470*/  STL.64 [R1+0x1d0], R76 ;  /* 0x0001d04c01007387 */ /* 0x000fe80000100a00 */
[----:B------:R-:W-:Y:S11]  /*4f480*/  STL.64 [R1+0x1d8], R78 ;  /* 0x0001d84e01007387 */ /* 0x000ff60000100a00 */
[----:B------:R-:W-:Y:S05]  /*4f490*/  @!UPT UIADD3 URZ, URZ, URZ, URZ ;  /* 0x0000003f3f3ff290 */ /* 0x000fea000fffe03f */
[----:B------:R-:W-:Y:S04]  /*4f4a0*/  STL.64 [R1+0x1c0], R72 ;  /* 0x0001c04801007387 */ /* 0x000fe80000100a00 */
[----:B------:R2:W-:Y:S04]  /*4f4b0*/  STL.64 [R1+0x1c8], R74 ;  /* 0x0001c84a01007387 */ /* 0x0005e80000100a00 */
[----:B------:R-:W3:Y:S04]  /*4f4c0*/  LDL.LU R233, [R1+0x224] ;  /* 0x0002240001e97983 */ /* 0x000ee80000300800 */
[----:B------:R-:W3:Y:S04]  /*4f4d0*/  LDL.LU R234, [R1+0x228] ;  /* 0x0002280001ea7983 */ /* 0x000ee80000300800 */
[----:B------:R-:W3:Y:S04]  /*4f4e0*/  LDL.LU R235, [R1+0x22c] ;  /* 0x00022c0001eb7983 */ /* 0x000ee80000300800 */
[----:B------:R-:W4:Y:S04]  /*4f4f0*/  LDL.LU R244, [R1+0x230] ;  /* 0x0002300001f47983 */ /* 0x000f280000300800 */
[----:B------:R-:W4:Y:S04]  /*4f500*/  LDL.LU R245, [R1+0x234] ;  /* 0x0002340001f57983 */ /* 0x000f280000300800 */
[----:B------:R-:W4:Y:S04]  /*4f510*/  LDL.LU R246, [R1+0x238] ;  /* 0x0002380001f67983 */ /* 0x000f280000300800 */
[----:B------:R-:W4:Y:S04]  /*4f520*/  LDL.LU R247, [R1+0x23c] ;  /* 0x00023c0001f77983 */ /* 0x000f280000300800 */
[----:B------:R-:W5:Y:S01]  /*4f530*/  LDL.LU R80, [R1+0x280] ;  /* 0x0002800001507983 */ /* 0x000f620000300800 */
[C---:B--2---:R-:W-:Y:S11]  /*4f540*/  HMMA.1688.F32.TF32 R72, R68.reuse, R28, R240 ;  /* 0x0000001c4448723c */ /* 0x044ff600000810f0 */
[----:B------:R-:W-:Y:S11]  /*4f550*/  @!UPT UIADD3 URZ, URZ, URZ, URZ ;  /* 0x0000003f3f3ff290 */ /* 0x000ff6000fffe03f */
[----:B------:R-:W-:Y:S01]  /*4f560*/  @!UPT UIADD3 URZ, URZ, URZ, URZ ;  /* 0x0000003f3f3ff290 */ /* 0x000fe2000fffe03f */
[----:B------:R-:W-:Y:S04]  /*4f570*/  STL.64 [R1+0x1b0], R72 ;  /* 0x0001b04801007387 */ /* 0x000fe80000100a00 */
[----:B------:R3:W-:Y:S04]  /*4f580*/  STL.64 [R1+0x1b8], R74 ;  /* 0x0001b84a01007387 */ /* 0x0007e80000100a00 */
[----:B------:R-:W5:Y:S04]  /*4f590*/  LDL.LU R81, [R1+0x284] ;  /* 0x0002840001517983 */ /* 0x000f680000300800 */
[----:B------:R-:W5:Y:S04]  /*4f5a0*/  LDL.LU R82, [R1+0x288] ;  /* 0x0002880001527983 */ /* 0x000f680000300800 */
[----:B------:R-:W5:Y:S04]  /*4f5b0*/  LDL.LU R83, [R1+0x28c] ;  /* 0x00028c0001537983 */ /* 0x000f680000300800 */
[----:B------:R-:W2:Y:S04]  /*4f5c0*/  LDL.LU R88, [R1+0x260] ;  /* 0x0002600001587983 */ /* 0x000ea80000300800 */
[----:B------:R-:W2:Y:S04]  /*4f5d0*/  LDL.LU R89, [R1+0x264] ;  /* 0x0002640001597983 */ /* 0x000ea80000300800 */
[----:B------:R-:W2:Y:S04]  /*4f5e0*/  LDL.LU R90, [R1+0x268] ;  /* 0x00026800015a7983 */ /* 0x000ea80000300800 */
[----:B------:R-:W2:Y:S04]  /*4f5f0*/  LDL.LU R91, [R1+0x26c] ;  /* 0x00026c00015b7983 */ /* 0x000ea80000300800 */
        /* <DEDUP_REMOVED lines=22> */
[----:B------:R-:W-:Y:S09]  /*4f760*/  @!UPT UIADD3 URZ, URZ, URZ, URZ ;  /* 0x0000003f3f3ff290 */ /* 0x000ff2000fffe03f */
[----:B------:R-:W-:Y:S04]  /*4f770*/  STL.64 [R1+0x1a0], R72 ;  /* 0x0001a04801007387 */ /* 0x000fe80000100a00 */
        /* <DEDUP_REMOVED lines=12> */
[C---:B----4-:R-:W-:Y:S08]  /*4f840*/  HMMA.1688.F32.TF32 R244, R68.reuse, R36, R244 ;  /* 0x0000002444f4723c */ /* 0x050ff000000810f4 */
[C---:B--2---:R-:W-:Y:S08]  /*4f850*/  HMMA.1688.F32.TF32 R88, R68.reuse, R44, R88 ;  /* 0x0000002c4458723c */ /* 0x044ff00000081058 */
[C---:B-----5:R-:W-:Y:S07]  /*4f860*/  HMMA.1688.F32.TF32 R72, R68.reuse, R40, R92 ;  /* 0x000000284448723c */ /* 0x060fee000008105c */
[----:B------:R-:W-:Y:S04]  /*4f870*/  STL.64 [R1+0x4910], R246 ;  /* 0x004910f601007387 */ /* 0x000fe80000100a00 */
[----:B------:R-:W-:Y:S01]  /*4f880*/  STL.64 [R1+0x4908], R244 ;  /* 0x004908f401007387 */ /* 0x000fe20000100a00 */
[C---:B------:R-:W-:Y:S11]  /*4f890*/  HMMA.1688.F32.TF32 R76, R68.reuse, R48, R84 ;  /* 0x00000030444c723c */ /* 0x040ff60000081054 */
[----:B------:R-:W-:Y:S04]  /*4f8a0*/  STL.64 [R1+0x250], R72 ;  /* 0x0002504801007387 */ /* 0x000fe80000100a00 */
[----:B------:R1:W-:Y:S04]  /*4f8b0*/  STL.64 [R1+0x258], R74 ;  /* 0x0002584a01007387 */ /* 0x0003e80000100a00 */
[----:B------:R-:W-:Y:S01]  /*4f8c0*/  STL.64 [R1+0x240], R88 ;  /* 0x0002405801007387 */ /* 0x000fe20000100a00 */
[C---:B-1----:R-:W-:Y:S03]  /*4f8d0*/  HMMA.1688.F32.TF32 R72, R68.reuse, R52, R80 ;  /* 0x000000344448723c */ /* 0x042fe60000081050 */
[----:B------:R-:W-:Y:S04]  /*4f8e0*/  STL.64 [R1+0x248], R90 ;  /* 0x0002485a01007387 */ /* 0x000fe80000100a00 */
[----:B------:R-:W-:Y:S01]  /*4f8f0*/  STL.64 [R1+0x230], R76 ;  /* 0x0002304c01007387 */ /* 0x000fe20000100a00 */
[C---:B------:R-:W-:Y:S03]  /*4f900*/  HMMA.1688.F32.TF32 R80, R68.reuse, R56, R220 ;  /* 0x000000384450723c */ /* 0x040fe600000810dc */
[----:B------:R1:W-:Y:S05]  /*4f910*/  STL.64 [R1+0x238], R78 ;  /* 0x0002384e01007387 */ /* 0x0003ea0000100a00 */
[----:B-1----:R-:W-:Y:S08]  /*4f920*/  HMMA.1688.F32.TF32 R76, R68, R60, R236 ;  /* 0x0000003c444c723c */ /* 0x002ff000000810ec */
[----:B------:R-:W-:-:S02]  /*4f930*/  IMAD.MOV.U32 R244, RZ, RZ, R75 ;  /* 0x000000fffff47224 */ /* 0x000fc400078e004b */
[----:B------:R-:W-:Y:S01]  /*4f940*/  IMAD.MOV.U32 R246, RZ, RZ, R73 ;  /* 0x000000fffff67224 */ /* 0x000fe200078e0049 */
[----:B------:R-:W-:Y:S01]  /*4f950*/  MOV R245, R74 ;  /* 0x0000004a00f57202 */ /* 0x000fe20000000f00 */
[----:B------:R-:W-:Y:S01]  /*4f960*/  IMAD.MOV.U32 R247, RZ, RZ, R72 ;  /* 0x000000fffff77224 */ /* 0x000fe200078e0048 */
[----:B------:R1:W-:Y:S04]  /*4f970*/  STL [R1+0x4944], R244 ;  /* 0x004944f401007387 */ /* 0x0003e80000100800 */
[----:B------:R2:W-:Y:S04]  /*4f980*/  STL [R1+0x4940], R246 ;  /* 0x004940f601007387 */ /* 0x0005e80000100800 */
[----:B------:R4:W-:Y:S04]  /*4f990*/  STL [R1+0x493c], R247 ;  /* 0x00493cf701007387 */ /* 0x0009e80000100800 */
[----:B------:R5:W-:Y:S01]  /*4f9a0*/  STL [R1+0x4938], R245 ;  /* 0x004938f501007387 */ /* 0x000be20000100800 */
[----:B------:R-:W-:Y:S03]  /*4f9b0*/  HMMA.1688.F32.TF32 R72, R68, R64, R240 ;  /* 0x000000404448723c */ /* 0x000fe600000810f0 */
[----:B------:R-:W-:Y:S04]  /*4f9c0*/  STL.64 [R1+0x210], R80 ;  /* 0x0002105001007387 */ /* 0x000fe80000100a00 */
[----:B------:R-:W-:Y:S04]  /*4f9d0*/  STL.64 [R1+0x218], R82 ;  /* 0x0002185201007387 */ /* 0x000fe80000100a00 */
[----:B------:R-:W-:Y:S04]  /*4f9e0*/  STL.64 [R1+0x200], R76 ;  /* 0x0002004c01007387 */ /* 0x000fe80000100a00 */
[----:B------:R1:W-:Y:S04]  /*4f9f0*/  STL.64 [R1+0x208], R78 ;  /* 0x0002084e01007387 */ /* 0x0003e80000100a00 */
[----:B------:R-:W3:Y:S04]  /*4fa00*/  LDL.LU R240, [R1+0x3a0] ;  /* 0x0003a00001f07983 */ /* 0x000ee80000300800 */
[----:B------:R-:W3:Y:S04]  /*4fa10*/  LDL.LU R241, [R1+0x3a4] ;  /* 0x0003a40001f17983 */ /* 0x000ee80000300800 */
[----:B------:R-:W3:Y:S04]  /*4fa20*/  LDL.LU R242, [R1+0x3a8] ;  /* 0x0003a80001f27983 */ /* 0x000ee80000300800 */
[----:B------:R-:W3:Y:S01]  /*4fa30*/  LDL.LU R243, [R1+0x3ac] ;  /* 0x0003ac0001f37983 */ /* 0x000ee20000300800 */
[----:B-1----:R-:W-:Y:S01]  /*4fa40*/  IMAD.MOV.U32 R244, RZ, RZ, R72 ;  /* 0x000000fffff47224 */ /* 0x002fe200078e0048 */
[----:B--2---:R-:W-:Y:S01]  /*4fa50*/  MOV R246, R73 ;  /* 0x0000004900f67202 */ /* 0x004fe20000000f00 */
[----:B----4-:R-:W-:-:S02]  /*4fa60*/  IMAD.MOV.U32 R247, RZ, RZ, R74 ;  /* 0x000000fffff77224 */ /* 0x010fc400078e004a */
[----:B-----5:R-:W-:Y:S01]  /*4fa70*/  IMAD.MOV.U32 R245, RZ, RZ, R75 ;  /* 0x000000fffff57224 */ /* 0x020fe200078e004b */
[----:B------:R-:W-:Y:S04]  /*4fa80*/  STL [R1+0x4954], R244 ;  /* 0x004954f401007387 */ /* 0x000fe80000100800 */
[----:B------:R-:W-:Y:S04]  /*4fa90*/  STL [R1+0x4950], R246 ;  /* 0x004950f601007387 */ /* 0x000fe80000100800 */
[----:B------:R1:W-:Y:S04]  /*4faa0*/  STL [R1+0x494c], R247 ;  /* 0x00494cf701007387 */ /* 0x0003e80000100800 */
[----:B------:R2:W-:Y:S01]  /*4fab0*/  STL [R1+0x4948], R245 ;  /* 0x004948f501007387 */ /* 0x0005e20000100800 */
[C---:B---3--:R-:W-:Y:S08]  /*4fac0*/  HMMA.1688.F32.TF32 R68, R100.reuse, R12, R232 ;  /* 0x0000000c6444723c */ /* 0x048ff000000810e8 */
[C---:B------:R-:W-:Y:S08]  /*4fad0*/  HMMA.1688.F32.TF32 R76, R100.reuse, R4, R224 ;  /* 0x00000004644c723c */ /* 0x040ff000000810e0 */
[----:B------:R-:W-:Y:S11]  /*4fae0*/  HMMA.1688.F32.TF32 R72, R100, R8, R228 ;  /* 0x000000086448723c */ /* 0x000ff600000810e4 */
[----:B------:R-:W-:Y:S04]  /*4faf0*/  @!UPT UIADD3 URZ, URZ, URZ, URZ ;  /* 0x0000003f3f3ff290 */ /* 0x000fe8000fffe03f */
[----:B------:R-:W-:Y:S04]  /*4fb00*/  STL.64 [R1+0x2e0], R76 ;  /* 0x0002e04c01007387 */ /* 0x000fe80000100a00 */
[----:B------:R-:W-:Y:S04]  /*4fb10*/  STL.64 [R1+0x2e8], R78 ;  /* 0x0002e84e01007387 */ /* 0x000fe80000100a00 */
[----:B------:R-:W-:Y:S04]  /*4fb20*/  STL.64 [R1+0x2d0], R72 ;  /* 0x0002d04801007387 */ /* 0x000fe80000100a00 */
[----:B------:R-:W-:Y:S04]  /*4fb30*/  STL.64 [R1+0x2d8], R74 ;  /* 0x0002d84a01007387 */ /* 0x000fe80000100a00 */
        /* <DEDUP_REMOVED lines=19> */
[----:B-1----:R-:W-:-:S03]  /*4fc70*/  MOV R247, R68 ;  /* 0x0000004400f77202 */ /* 0x002fc60000000f00 */
[----:B------:R-:W4:Y:S01]  /*4fc80*/  LDL.LU R226, [R1+0x3e8] ;  /* 0x0003e80001e27983 */ /* 0x000f220000300800 */
[----:B--2---:R-:W-:-:S03]  /*4fc90*/  IMAD.MOV.U32 R245, RZ, RZ, R69 ;  /* 0x000000fffff57224 */ /* 0x004fc600078e0045 */
[----:B------:R-:W2:Y:S04]  /*4fca0*/  LDL.LU R227, [R1+0x3ec] ;  /* 0x0003ec0001e37983 */ /* 0x000ea80000300800 */
[----:B------:R-:W-:Y:S04]  /*4fcb0*/  STL [R1+0x495c], R247 ;  /* 0x00495cf701007387 */ /* 0x000fe80000100800 */
[----:B------:R-:W-:Y:S01]  /*4fcc0*/  STL [R1+0x4958], R245 ;  /* 0x004958f501007387 */ /* 0x000fe20000100800 */
[----:B---3--:R-:W-:Y:S11]  /*4fcd0*/  HMMA.1688.F32.TF32 R68, R100, R16, R240 ;  /* 0x000000106444723c */ /* 0x008ff600000810f0 */
[----:B------:R-:W-:Y:S11]  /*4fce0*/  @!UPT UIADD3 URZ, URZ, URZ, URZ ;  /* 0x0000003f3f3ff290 */ /* 0x000ff6000fffe03f */
[----:B------:R-:W-:Y:S01]  /*4fcf0*/  @!UPT UIADD3 URZ, URZ, URZ, URZ ;  /* 0x0000003f3f3ff290 */ /* 0x000fe2000fffe03f */
[----:B------:R5:W-:Y:S04]  /*4fd00*/  STL.64 [R1+0x2b0], R68 ;  /* 0x0002b04401007387 */ /* 0x000be80000100a00 */
[----:B------:R-:W3:Y:S04]  /*4fd10*/  LDL.LU R240, [R1+0x1090] ;  /* 0x0010900001f07983 */ /* 0x000ee80000300800 */
[----:B------:R-:W3:Y:S04]  /*4fd20*/  LDL.LU R241, [R1+0x1094] ;  /* 0x0010940001f17983 */ /* 0x000ee80000300800 */
[----:B------:R-:W3:Y:S04]  /*4fd30*/  LDL.LU R242, [R1+0x1098] ;  /* 0x0010980001f27983 */ /* 0x000ee80000300800 */
[----:B------:R-:W3:Y:S04]  /*4fd40*/  LDL.LU R243, [R1+0x109c] ;  /* 0x00109c0001f37983 */ /* 0x000ee80000300800 */
[----:B------:R-:W3:Y:S04]  /*4fd50*/  LDL.LU R232, [R1+0x10a0] ;  /* 0x0010a00001e87983 */ /* 0x000ee80000300800 */
[----:B------:R-:W3:Y:S04]  /*4fd60*/  LDL.LU R233, [R1+0x10a4] ;  /* 0x0010a40001e97983 */ /* 0x000ee80000300800 */
[----:B------:R-:W3:Y:S01]  /*4fd70*/  LDL.LU R234, [R1+0x10a8] ;  /* 0x0010a80001ea7983 */ /* 0x000ee20000300800 */
[----:B------:R-:W-:Y:S01]  /*4fd80*/  IMAD.MOV.U32 R244, RZ, RZ, R70 ;  /* 0x000000fffff47224 */ /* 0x000fe200078e0046 */
[----:B------:R-:W-:-:S05]  /*4fd90*/  MOV R246, R71 ;  /* 0x0000004700f67202 */ /* 0x000fca0000000f00 */
[----:B------:R-:W-:Y:S04]  /*4fda0*/  STL [R1+0x4964], R246 ;  /* 0x004964f601007387 */ /* 0x000fe80000100800 */
[----:B------:R-:W-:Y:S01]  /*4fdb0*/  STL [R1+0x4960], R244 ;  /* 0x004960f401007387 */ /* 0x000fe20000100800 */
[----:B------:R-:W-:Y:S01]  /*4fdc0*/  IMAD.MOV.U32 R235, RZ, RZ, R188 ;  /* 0x000000ffffeb7224 */ /* 0x000fe200078e00bc */
[C---:B-----5:R-:W-:Y:S11]  /*4fdd0*/  HMMA.1688.F32.TF32 R68, R100.reuse, R20, R80 ;  /* 0x000000146444723c */ /* 0x060ff60000081050 */
[----:B------:R-:W-:Y:S11]  /*4fde0*/  @!UPT UIADD3 URZ, URZ, URZ, URZ ;  /* 0x0000003f3f3ff290 */ /* 0x000ff6000fffe03f */
[----:B------:R-:W-:Y:S01]  /*4fdf0*/  @!UPT UIADD3 URZ, URZ, URZ, URZ ;  /* 0x0000003f3f3ff290 */ /* 0x000fe2000fffe03f */
[----:B------:R4:W-:Y:S01]  /*4fe00*/  STL.64 [R1+0x2a0], R68 ;  /* 0x0002a04401007387 */ /* 0x0009e20000100a00 */
[----:B------:R-:W-:Y:S01]  /*4fe10*/  IMAD.MOV.U32 R247, RZ, RZ, R70 ;  /* 0x000000fffff77224 */ /* 0x000fe200078e0046 */
[----:B------:R-:W-:Y:S02]  /*4fe20*/  MOV R245, R71 ;  /* 0x0000004700f57202 */ /* 0x000fe40000000f00 */
[C---:B----4-:R-:W-:Y:S02]  /*4fe30*/  HMMA.1688.F32.TF32 R68, R100.reuse, R28, R236 ;  /* 0x0000001c6444723c */ /* 0x050fe400000810ec */
[----:B------:R1:W-:Y:S06]  /*4fe40*/  STL [R1+0x496c], R247 ;  /* 0x00496cf701007387 */ /* 0x0003ec0000100800 */
[C---:B------:R-:W-:Y:S01]  /*4fe50*/  HMMA.1688.F32.TF32 R72, R100.reuse, R24, R220 ;  /* 0x000000186448723c */ /* 0x040fe200000810dc */
[----:B------:R4:W-:Y:S11]  /*4fe60*/  STL [R1+0x4968], R245 ;  /* 0x004968f501007387 */ /* 0x0009f60000100800 */
[----:B------:R-:W-:Y:S04]  /*4fe70*/  @!UPT UIADD3 URZ, URZ, URZ, URZ ;  /* 0x0000003f3f3ff290 */ /* 0x000fe8000fffe03f */
[----:B-1----:R-:W-:Y:S01]  /*4fe80*/  IMAD.MOV.U32 R247, RZ, RZ, R68 ;  /* 0x000000fffff77224 */ /* 0x002fe200078e0044 */
[----:B------:R-:W-:Y:S01]  /*4fe90*/  MOV R246, R70 ;  /* 0x0000004600f67202 */ /* 0x000fe20000000f00 */
[----:B----4-:R-:W-:Y:S02]  /*4fea0*/  IMAD.MOV.U32 R245, RZ, RZ, R69 ;  /* 0x000000fffff57224 */ /* 0x010fe400078e0045 */
[----:B------:R-:W-:Y:S02]  /*4feb0*/  IMAD.MOV.U32 R244, RZ, RZ, R71 ;  /* 0x000000fffff47224 */ /* 0x000fe400078e0047 */
[C---:B--2---:R-:W-:Y:S01]  /*4fec0*/  HMMA.1688.F32.TF32 R68, R100.reuse, R32, R224 ;  /* 0x000000206444723c */ /* 0x044fe200000810e0 */
[----:B------:R-:W-:Y:S04]  /*4fed0*/  STL.64 [R1+0x290], R72 ;  /* 0x0002904801007387 */ /* 0x000fe80000100a00 */
[----:B------:R-:W-:Y:S04]  /*4fee0*/  STL.64 [R1+0x298], R74 ;  /* 0x0002984a01007387 */ /* 0x000fe80000100a00 */
[----:B------:R-:W-:Y:S04]  /*4fef0*/  STL [R1+0x497c], R247 ;  /* 0x00497cf701007387 */ /* 0x000fe80000100800 */
[----:B------:R-:W-:Y:S04]  /*4ff00*/  STL [R1+0x4978], R244 ;  /* 0x004978f401007387 */ /* 0x000fe80000100800 */
[----:B------:R-:W-:Y:S04]  /*4ff10*/  STL [R1+0x4974], R245 ;  /* 0x004974f501007387 */ /* 0x000fe80000100800 */
[----:B------:R-:W-:Y:S03]  /*4ff20*/  STL [R1+0x4970], R246 ;  /* 0x004970f601007387 */ /* 0x000fe60000100800 */
[----:B------:R-:W-:Y:S01]  /*4ff30*/  IMAD.MOV.U32 R188, RZ, RZ, R71 ;  /* 0x000000ffffbc7224 */ /* 0x000fe200078e0047 */
[----:B------:R-:W-:Y:S04]  /*4ff40*/  STL.64 [R1+0x270], R68 ;  /* 0x0002704401007387 */ /* 0x000fe80000100a00 */
[----:B------:R1:W-:Y:S02]  /*4ff50*/  STL [R1+0x278], R70 ;  /* 0x0002784601007387 */ /* 0x0003e40000100800 */
[C---:B-1----:R-:W-:Y:S08]  /*4ff60*/  HMMA.1688.F32.TF32 R68, R100.reuse, R36, R228 ;  /* 0x000000246444723c */ /* 0x042ff000000810e4 */
[----:B---3--:R-:W-:Y:S11]  /*4ff70*/  HMMA.1688.F32.TF32 R84, R100, R40, R232 ;  /* 0x000000286454723c */ /* 0x008ff600000810e8 */
[----:B------:R-:W-:Y:S05]  /*4ff80*/  @!UPT UIADD3 URZ, URZ, URZ, URZ ;  /* 0x0000003f3f3ff290 */ /* 0x000fea000fffe03f */
[----:B------:R-:W-:Y:S01]  /*4ff90*/  MOV R247, R68 ;  /* 0x0000004400f77202 */ /* 0x000fe20000000f00 */
[----:B------:R-:W-:Y:S01]  /*4ffa0*/  IMAD.MOV.U32 R244, RZ, RZ, R69 ;  /* 0x000000fffff47224 */ /* 0x000fe200078e0045 */
[----:B------:R-:W-:Y:S01]  /*4ffb0*/  MOV R246, R71 ;  /* 0x0000004700f67202 */ /* 0x000fe20000000f00 */
[----:B------:R-:W-:-:S04]  /*4ffc0*/  IMAD.MOV.U32 R245, RZ, RZ, R70 ;  /* 0x000000fffff57224 */ /* 0x000fc800078e0046 */
[----:B------:R-:W-:Y:S04]  /*4ffd0*/  STL.64 [R1+0x4998], R246 ;  /* 0x004998f601007387 */ /* 0x000fe80000100a00 */
[----:B------:R1:W-:Y:S04]  /*4ffe0*/  STL.64 [R1+0x4990], R244 ;  /* 0x004990f401007387 */ /* 0x0003e80000100a00 */
        /* <DEDUP_REMOVED lines=34> */
[C---:B------:R-:W-:Y:S03]  /*50210*/  HMMA.1688.F32.TF32 R88, R100.reuse, R44, R240 ;  /* 0x0000002c6458723c */ /* 0x040fe600000810f0 */
[----:B------:R-:W5:Y:S04]  /*50220*/  LDL.LU R240, [R1+0x1010] ;  /* 0x0010100001f07983 */ /* 0x000f680000300800 */
[----:B------:R-:W5:Y:S04]  /*50230*/  LDL.LU R241, [R1+0x1014] ;  /* 0x0010140001f17983 */ /* 0x000f680000300800 */
[----:B------:R-:W5:Y:S04]  /*50240*/  LDL.LU R242, [R1+0x1018] ;  /* 0x0010180001f27983 */ /* 0x000f680000300800 */
[----:B------:R-:W5:Y:S08]  /*50250*/  LDL.LU R243, [R1+0x101c] ;  /* 0x00101c0001f37983 */ /* 0x000f700000300800 */
[----:B------:R-:W-:Y:S04]  /*50260*/  STL.64 [R1+0x4840], R90 ;  /* 0x0048405a01007387 */ /* 0x000fe80000100a00 */
[----:B------:R1:W-:Y:S01]  /*50270*/  STL.64 [R1+0x4838], R88 ;  /* 0x0048385801007387 */ /* 0x0003e20000100a00 */
[C---:B--2---:R-:W-:Y:S08]  /*50280*/  HMMA.1688.F32.TF32 R76, R100.reuse, R52, R96 ;  /* 0x00000034644c723c */ /* 0x044ff00000081060 */
[C---:B---3--:R-:W-:Y:S08]  /*50290*/  HMMA.1688.F32.TF32 R92, R100.reuse, R48, R92 ;  /* 0x00000030645c723c */ /* 0x048ff0000008105c */
[C---:B----4-:R-:W-:Y:S08]  /*502a0*/  HMMA.1688.F32.TF32 R80, R100.reuse, R56, R80 ;  /* 0x000000386450723c */ /* 0x050ff00000081050 */
[C---:B-----5:R-:W-:Y:S07]  /*502b0*/  HMMA.1688.F32.TF32 R96, R100.reuse, R60, R220 ;  /* 0x0000003c6460723c */ /* 0x060fee00000810dc */
[----:B------:R-:W-:Y:S01]  /*502c0*/  STL.64 [R1+0x4850], R94 ;  /* 0x0048505e01007387 */ /* 0x000fe20000100a00 */
[----:B------:R-:W-:Y:S03]  /*502d0*/  HMMA.1688.F32.TF32 R100, R100, R64, R232 ;  /* 0x000000406464723c */ /* 0x000fe600000810e8 */
[----:B------:R2:W-:Y:S05]  /*502e0*/  STL.64 [R1+0x4848], R92 ;  /* 0x0048485c01007387 */ /* 0x0005ea0000100a00 */
[C---:B------:R-:W-:Y:S01]  /*502f0*/  HMMA.1688.F32.TF32 R104, R208.reuse, R4, R236 ;  /* 0x00000004d068723c */ /* 0x040fe200000810ec */
[----:B------:R-:W-:Y:S07]  /*50300*/  STL.64 [R1+0x4860], R78 ;  /* 0x0048604e01007387 */ /* 0x000fee0000100a00 */
[C---:B------:R-:W-:Y:S01]  /*50310*/  HMMA.1688.F32.TF32 R108, R208.reuse, R8, R224 ;  /* 0x00000008d06c723c */ /* 0x040fe200000810e0 */
[----:B------:R3:W-:Y:S07]  /*50320*/  STL.64 [R1+0x4858], R76 ;  /* 0x0048584c01007387 */ /* 0x0007ee0000100a00 */
        /* <DEDUP_REMOVED lines=55> */
[----:B------:R-:W4:Y:S04]  /*506a0*/  LDL.LU R241, [R1+0xf64] ;  /* 0x000f640001f17983 */ /* 0x000f280000300800 */
[----:B------:R-:W4:Y:S04]  /*506b0*/  LDL.LU R242, [R1+0xf68] ;  /* 0x000f680001f27983 */ /* 0x000f280000300800 */
[----:B------:R-:W4:Y:S04]  /*506c0*/  LDL.LU R243, [R1+0xf6c] ;  /* 0x000f6c0001f37983 */ /* 0x000f280000300800 */
[----:B------:R-:W-:Y:S04]  /*506d0*/  LDS R232, [R161+0x8780] ;  /* 0x00878000a1e87984 */ /* 0x000fe80000000800 */
[----:B------:R-:W-:Y:S04]  /*506e0*/  STL.64 [R1+0x48d0], R218 ;  /* 0x0048d0da01007387 */ /* 0x000fe80000100a00 */
[----:B------:R-:W-:Y:S04]  /*506f0*/  STL.64 [R1+0x48c8], R216 ;  /* 0x0048c8d801007387 */ /* 0x000fe80000100a00 */
[----:B------:R-:W-:Y:S04]  /*50700*/  LDS R234, [R161+0xa780] ;  /* 0x00a78000a1ea7984 */ /* 0x000fe80000000800 */
[----:B------:R-:W-:Y:S04]  /*50710*/  LDS R233, [R189+0x8780] ;  /* 0x00878000bde97984 */ /* 0x000fe80000000800 */
[----:B------:R-:W1:Y:S01]  /*50720*/  LDS R235, [R189+0xa780] ;  /* 0x00a78000bdeb7984 */ /* 0x000e620000000800 */
[C---:B-----5:R-:W-:Y:S08]  /*50730*/  HMMA.1688.F32.TF32 R144, R208.reuse, R40, R116 ;  /* 0x00000028d090723c */ /* 0x060ff00000081074 */
[C---:B--2---:R-:W-:Y:S08]  /*50740*/  HMMA.1688.F32.TF32 R124, R208.reuse, R24, R124 ;  /* 0x00000018d07c723c */ /* 0x044ff0000008107c */
[C---:B---3--:R-:W-:Y:S08]  /*50750*/  HMMA.1688.F32.TF32 R128, R208.reuse, R20, R128 ;  /* 0x00000014d080723c */ /* 0x048ff00000081080 */
[C---:B----4-:R-:W-:Y:S08]  /*50760*/  HMMA.1688.F32.TF32 R72, R208.reuse, R28, R132 ;  /* 0x0000001cd048723c */ /* 0x050ff00000081084 */
[C---:B------:R-:W-:Y:S07]  /*50770*/  HMMA.1688.F32.TF32 R112, R208.reuse, R32, R112 ;  /* 0x00000020d070723c */ /* 0x040fee0000081070 */
[----:B------:R-:W-:Y:S01]  /*50780*/  STL.64 [R1+0x48e0], R130 ;  /* 0x0048e08201007387 */ /* 0x000fe20000100a00 */
[C---:B------:R-:W-:Y:S03]  /*50790*/  HMMA.1688.F32.TF32 R148, R208.reuse, R36, R120 ;  /* 0x00000024d094723c */ /* 0x040fe60000081078 */
[----:B------:R-:W-:Y:S05]  /*507a0*/  STL.64 [R1+0x48d8], R128 ;  /* 0x0048d88001007387 */ /* 0x000fea0000100a00 */
        /* <DEDUP_REMOVED lines=31> */
[----:B-1----:R-:W4:Y:S04]  /*509a0*/  LDL.LU R244, [R1+0x6f0] ;  /* 0x0006f00001f47983 */ /* 0x002f280000300800 */
        /* <DEDUP_REMOVED lines=82> */
[----:B------:R-:W-:Y:S04]  /*50ed0*/  STL.64 [R1+0x4a08], R206 ;  /* 0x004a08ce01007387 */ /* 0x000fe80000100a00 */
[----:B------:R-:W-:Y:S01]  /*50ee0*/  STL.64 [R1+0x4a00], R204 ;  /* 0x004a00cc01007387 */ /* 0x000fe20000100a00 */
[----:B------:R-:W-:Y:S01]  /*50ef0*/  IMAD.MOV.U32 R239, RZ, RZ, R160 ;  /* 0x000000ffffef7224 */ /* 0x000fe200078e00a0 */
[----:B--2---:R-:W-:Y:S08]  /*50f00*/  HMMA.1688.F32.TF32 R68, R196, R4, R68 ;  /* 0x00000004c444723c */ /* 0x004ff00000081044 */
[----:B---3--:R-:W-:Y:S08]  /*50f10*/  HMMA.1688.F32.TF32 R208, R208, R64, R76 ;  /* 0x00000040d0d0723c */ /* 0x008ff0000008104c */
[----:B----4-:R-:W-:Y:S11]  /*50f20*/  HMMA.1688.F32.TF32 R220, R196, R8, R220 ;  /* 0x00000008c4dc723c */ /* 0x010ff600000810dc */
[----:B------:R-:W-:Y:S04]  /*50f30*/  @!UPT UIADD3 URZ, URZ, URZ, URZ ;  /* 0x0000003f3f3ff290 */ /* 0x000fe8000fffe03f */
[----:B------:R-:W-:Y:S04]  /*50f40*/  STL.64 [R1+0x4a18], R210 ;  /* 0x004a18d201007387 */ /* 0x000fe80000100a00 */
[----:B------:R-:W-:Y:S04]  /*50f50*/  STL.64 [R1+0x4a10], R208 ;  /* 0x004a10d001007387 */ /* 0x000fe80000100a00 */
[----:B------:R-:W-:Y:S04]  /*50f60*/  STL.64 [R1+0x4a28], R70 ;  /* 0x004a284601007387 */ /* 0x000fe80000100a00 */
[----:B------:R5:W-:Y:S02]  /*50f70*/  STL.64 [R1+0x4a20], R68 ;  /* 0x004a204401007387 */ /* 0x000be40000100a00 */
[----:B-----5:R-:W-:Y:S02]  /*50f80*/  HMMA.1688.F32.TF32 R68, R232, R4, R88 ;  /* 0x00000004e844723c */ /* 0x020fe40000081058 */
[----:B------:R-:W-:Y:S04]  /*50f90*/  STL.64 [R1+0x4a38], R222 ;  /* 0x004a38de01007387 */ /* 0x000fe80000100a00 */
[----:B------:R-:W-:Y:S11]  /*50fa0*/  STL.64 [R1+0x4a30], R220 ;  /* 0x004a30dc01007387 */ /* 0x000ff60000100a00 */
[----:B------:R-:W-:Y:S06]  /*50fb0*/  @!UPT UIADD3 URZ, URZ, URZ, URZ ;  /* 0x0000003f3f3ff290 */ /* 0x000fec000fffe03f */
[----:B------:R-:W-:Y:S01]  /*50fc0*/  STL [R1+0x1480], R68 ;  /* 0x0014804401007387 */ /* 0x000fe20000100800 */
[----:B------:R-:W-:-:S03]  /*50fd0*/  IMAD.MOV.U32 R160, RZ, RZ, R69 ;  /* 0x000000ffffa07224 */ /* 0x000fc600078e0045 */
[----:B------:R1:W-:Y:S02]  /*50fe0*/  STL.64 [R1+0x1488], R70 ;  /* 0x0014884601007387 */ /* 0x0003e40000100a00 */
[C---:B-1----:R-:W-:Y:S08]  /*50ff0*/  HMMA.1688.F32.TF32 R68, R232.reuse, R12, R244 ;  /* 0x0000000ce844723c */ /* 0x042ff000000810f4 */
[C---:B------:R-:W-:Y:S08]  /*51000*/  HMMA.1688.F32.TF32 R72, R232.reuse, R8, R84 ;  /* 0x00000008e848723c */ /* 0x040ff00000081054 */
[C---:B------:R-:W-:Y:S11]  /*51010*/  HMMA.1688.F32.TF32 R76, R232.reuse, R16, R248 ;  /* 0x00000010e84c723c */ /* 0x040ff600000810f8 */
[----:B------:R-:W-:Y:S04]  /*51020*/  @!UPT UIADD3 URZ, URZ, URZ, URZ ;  /* 0x0000003f3f3ff290 */ /* 0x000fe8000fffe03f */
[----:B------:R-:W-:Y:S04]  /*51030*/  STL.64 [R1+0x1470], R72 ;  /* 0x0014704801007387 */ /* 0x000fe80000100a00 */
[----:B------:R1:W-:Y:S04]  /*51040*/  STL.64 [R1+0x1478], R74 ;  /* 0x0014784a01007387 */ /* 0x0003e80000100a00 */
[----:B------:R-:W-:Y:S04]  /*51050*/  STL.64 [R1+0x1460], R68 ;  /* 0x0014604401007387 */ /* 0x000fe80000100a00 */
[----:B------:R2:W-:Y:S01]  /*51060*/  STL.64 [R1+0x1468], R70 ;  /* 0x0014684601007387 */ /* 0x0005e20000100a00 */
[C---:B-1----:R-:W-:Y:S08]  /*51070*/  HMMA.1688.F32.TF32 R72, R232.reuse, R20, R236 ;  /* 0x00000014e848723c */ /* 0x042ff000000810ec */
[----:B--2---:R-:W-:Y:S01]  /*51080*/  HMMA.1688.F32.TF32 R68, R232, R24, R240 ;  /* 0x00000018e844723c */ /* 0x004fe200000810f0 */
[----:B------:R-:W-:Y:S01]  /*51090*/  STL.64 [R1+0x1450], R76 ;  /* 0x0014504c01007387 */ /* 0x000fe20000100a00 */
[----:B------:R-:W-:-:S03]  /*510a0*/  MOV R248, R15 ;  /* 0x0000000f00f87202 */ /* 0x000fc60000000f00 */
[----:B------:R-:W-:Y:S01]  /*510b0*/  STL.64 [R1+0x1458], R78 ;  /* 0x0014584e01007387 */ /* 0x000fe20000100a00 */
[----:B------:R-:W-:Y:S01]  /*510c0*/  IMAD.MOV.U32 R249, RZ, RZ, R14 ;  /* 0x000000fffff97224 */ /* 0x000fe200078e000e */
[----:B------:R-:W-:Y:S01]  /*510d0*/  MOV R251, R42 ;  /* 0x0000002a00fb7202 */ /* 0x000fe20000000f00 */
[----:B------:R-:W-:Y:S02]  /*510e0*/  IMAD.MOV.U32 R250, RZ, RZ, R19 ;  /* 0x000000fffffa7224 */ /* 0x000fe400078e0013 */
[----:B------:R-:W-:Y:S01]  /*510f0*/  IMAD.MOV.U32 R244, RZ, RZ, R27 ;  /* 0x000000fffff47224 */ /* 0x000fe200078e001b */
[----:B------:R-:W-:Y:S01]  /*51100*/  MOV R246, R23 ;  /* 0x0000001700f67202 */ /* 0x000fe20000000f00 */
[----:B------:R-:W-:Y:S02]  /*51110*/  IMAD.MOV.U32 R245, RZ, RZ, R22 ;  /* 0x000000fffff57224 */ /* 0x000fe400078e0016 */
[----:B------:R-:W-:Y:S01]  /*51120*/  IMAD.MOV.U32 R247, RZ, RZ, R34 ;  /* 0x000000fffff77224 */ /* 0x000fe200078e0022 */
[----:B------:R1:W-:Y:S04]  /*51130*/  STL.64 [R1+0x1440], R72 ;  /* 0x0014404801007387 */ /* 0x0003e80000100a00 */
[----:B------:R2:W-:Y:S04]  /*51140*/  STL.64 [R1+0x1448], R74 ;  /* 0x0014484a01007387 */ /* 0x0005e80000100a00 */
[----:B------:R-:W3:Y:S04]  /*51150*/  LDL.LU R15, [R1+0x4b48] ;  /* 0x004b4800010f7983 */ /* 0x000ee80000300800 */
[----:B------:R-:W-:Y:S04]  /*51160*/  STL.64 [R1+0x1430], R68 ;  /* 0x0014304401007387 */ /* 0x000fe80000100a00 */
[----:B------:R4:W-:Y:S04]  /*51170*/  STL.64 [R1+0x1438], R70 ;  /* 0x0014384601007387 */ /* 0x0009e80000100a00 */
[----:B------:R-:W4:Y:S04]  /*51180*/  LDL.LU R14, [R1+0x4b44] ;  /* 0x004b4400010e7983 */ /* 0x000f280000300800 */
[----:B------:R-:W2:Y:S04]  /*51190*/  LDL.LU R19, [R1+0x4b40] ;  /* 0x004b400001137983 */ /* 0x000ea80000300800 */
[----:B------:R-:W2:Y:S04]  /*511a0*/  LDL.LU R42, [R1+0x4b3c] ;  /* 0x004b3c00012a7983 */ /* 0x000ea80000300800 */
[----:B------:R-:W2:Y:S04]  /*511b0*/  LDL.LU R27, [R1+0x4b38] ;  /* 0x004b3800011b7983 */ /* 0x000ea80000300800 */
[----:B------:R-:W3:Y:S04]  /*511c0*/  LDL.LU R22, [R1+0x4b34] ;  /* 0x004b340001167983 */ /* 0x000ee80000300800 */
[----:B------:R-:W4:Y:S01]  /*511d0*/  LDL.LU R23, [R1+0x4b30] ;  /* 0x004b300001177983 */ /* 0x000f220000300800 */
[----:B------:R-:W-:Y:S01]  /*511e0*/  IMAD.MOV.U32 R88, RZ, RZ, R39 ;  /* 0x000000ffff587224 */ /* 0x000fe200078e0027 */
[----:B------:R-:W-:-:S02]  /*511f0*/  MOV R89, R38 ;  /* 0x0000002600597202 */ /* 0x000fc40000000f00 */
[----:B------:R-:W4:Y:S01]  /*51200*/  LDL.LU R34, [R1+0x4b2c] ;  /* 0x004b2c0001227983 */ /* 0x000f220000300800 */
[----:B------:R-:W-:-:S03]  /*51210*/  IMAD.MOV.U32 R90, RZ, RZ, R43 ;  /* 0x000000ffff5a7224 */ /* 0x000fc600078e002b */
[----:B------:R-:W4:Y:S04]  /*51220*/  LDL.LU R39, [R1+0x4b28] ;  /* 0x004b280001277983 */ /* 0x000f280000300800 */
[----:B------:R-:W4:Y:S04]  /*51230*/  LDL.LU R38, [R1+0x4b24] ;  /* 0x004b240001267983 */ /* 0x000f280000300800 */
[----:B------:R-:W4:Y:S01]  /*51240*/  LDL.LU R43, [R1+0x4b20] ;  /* 0x004b2000012b7983 */ /* 0x000f220000300800 */
[----:B------:R-:W-:Y:S01]  /*51250*/  HMMA.1688.F32.TF32 R132, R196, R12, R132 ;  /* 0x0000000cc484723c */ /* 0x000fe20000081084 */
[----:B------:R-:W-:-:S02]  /*51260*/  IMAD.MOV.U32 R91, RZ, RZ, R26 ;  /* 0x000000ffff5b7224 */ /* 0x000fc400078e001a */
[----:B------:R-:W4:Y:S05]  /*51270*/  LDL.LU R26, [R1+0x4b1c] ;  /* 0x004b1c00011a7983 */ /* 0x000f2a0000300800 */
        /* <DEDUP_REMOVED lines=11> */
[----:B------:R-:W-:Y:S01]  /*51330*/  HMMA.1688.F32.TF32 R192, R196, R60, R192 ;  /* 0x0000003cc4c0723c */ /* 0x000fe200000810c0 */
[----:B------:R-:W-:Y:S01]  /*51340*/  MOV R84, R11 ;  /* 0x0000000b00547202 */ /* 0x000fe20000000f00 */
[----:B------:R-:W-:Y:S01]  /*51350*/  IMAD.MOV.U32 R85, RZ, RZ, R6 ;  /* 0x000000ffff557224 */ /* 0x000fe200078e0006 */
[----:B------:R-:W-:Y:S01]  /*51360*/  LDS R236, [R161+0xc000] ;  /* 0x00c00000a1ec7984 */ /* 0x000fe20000000800 */
[----:B------:R-:W-:-:S03]  /*51370*/  IMAD.MOV.U32 R86, RZ, RZ, R7 ;  /* 0x000000ffff567224 */ /* 0x000fc600078e0007 */
[----:B------:R-:W-:Y:S01]  /*51380*/  LDS R238, [R161+0xe000] ;  /* 0x00e00000a1ee7984 */ /* 0x000fe20000000800 */
[----:B------:R-:W-:Y:S03]  /*51390*/  HMMA.1688.F32.TF32 R196, R196, R64, R92 ;  /* 0x00000040c4c4723c */ /* 0x000fe6000008105c */
[----:B------:R-:W-:Y:S04]  /*513a0*/  LDS R237, [R189+0xc000] ;  /* 0x00c00000bded7984 */ /* 0x000fe80000000800 */
[----:B------:R-:W-:Y:S01]  /*513b0*/  MOV R92, R31 ;  /* 0x0000001f005c7202 */ /* 0x000fe20000000f00 */
[----:B------:R-:W-:Y:S01]  /*513c0*/  IMAD.MOV.U32 R93, RZ, RZ, R30 ;  /* 0x000000ffff5d7224 */ /* 0x000fe200078e001e */
[----:B------:R-:W5:Y:S01]  /*513d0*/  LDL.LU R31, [R1+0x4b18] ;  /* 0x004b1800011f7983 */ /* 0x000f620000300800 */
[----:B------:R-:W-:Y:S01]  /*513e0*/  IMAD.MOV.U32 R94, RZ, RZ, R35 ;  /* 0x000000ffff5e7224 */ /* 0x000fe200078e0023 */
[----:B------:R-:W-:-:S02]  /*513f0*/  MOV R95, R18 ;  /* 0x00000012005f7202 */ /* 0x000fc40000000f00 */
[----:B------:R-:W5:Y:S04]  /*51400*/  LDL.LU R30, [R1+0x4b14] ;  /* 0x004b1400011e7983 */ /* 0x000f680000300800 */
[----:B------:R-:W5:Y:S04]  /*51410*/  LDL.LU R35, [R1+0x4b10] ;  /* 0x004b100001237983 */ /* 0x000f680000300800 */
[----:B------:R-:W5:Y:S04]  /*51420*/  LDL.LU R18, [R1+0x4b0c] ;  /* 0x004b0c0001127983 */ /* 0x000f680000300800 */
[----:B------:R-:W1:Y:S01]  /*51430*/  LDS R239, [R189+0xe000] ;  /* 0x00e00000bdef7984 */ /* 0x000e620000000800 */
[----:B--2---:R-:W-:Y:S01]  /*51440*/  MOV R82, R27 ;  /* 0x0000001b00527202 */ /* 0x004fe20000000f00 */
[----:B---3--:R-:W-:-:S02]  /*51450*/  IMAD.MOV.U32 R81, RZ, RZ, R22 ;  /* 0x000000ffff517224 */ /* 0x008fc400078e0016 */
[----:B----4-:R-:W-:Y:S02]  /*51460*/  IMAD.MOV.U32 R80, RZ, RZ, R23 ;  /* 0x000000ffff507224 */ /* 0x010fe400078e0017 */
[----:B------:R-:W2:Y:S04]  /*51470*/  LDL.LU R23, [R1+0x4b08] ;  /* 0x004b080001177983 */ /* 0x000ea80000300800 */
[----:B------:R-:W3:Y:S04]  /*51480*/  LDL.LU R22, [R1+0x4b04] ;  /* 0x004b040001167983 */ /* 0x000ee80000300800 */
[----:B------:R-:W4:Y:S01]  /*51490*/  LDL.LU R27, [R1+0x4b00] ;  /* 0x004b0000011b7983 */ /* 0x000f220000300800 */
[----:B------:R-:W-:Y:S01]  /*514a0*/  IMAD.MOV.U32 R83, RZ, RZ, R42 ;  /* 0x000000ffff537224 */ /* 0x000fe200078e002a */
[----:B------:R-:W-:-:S02]  /*514b0*/  MOV R97, R38 ;  /* 0x0000002600617202 */ /* 0x000fc40000000f00 */
[----:B------:R-:W4:Y:S01]  /*514c0*/  LDL.LU R42, [R1+0x4afc] ;  /* 0x004afc00012a7983 */ /* 0x000f220000300800 */
[----:B------:R-:W-:-:S03]  /*514d0*/  IMAD.MOV.U32 R96, RZ, RZ, R43 ;  /* 0x000000ffff607224 */ /* 0x000fc600078e002b */
[----:B------:R-:W4:Y:S01]  /*514e0*/  LDL.LU R43, [R1+0x4af8] ;  /* 0x004af800012b7983 */ /* 0x000f220000300800 */
[----:B------:R-:W-:Y:S02]  /*514f0*/  IMAD.MOV.U32 R98, RZ, RZ, R39 ;  /* 0x000000ffff627224 */ /* 0x000fe400078e0027 */
[----:B------:R-:W-:Y:S01]  /*51500*/  IMAD.MOV.U32 R99, RZ, RZ, R34 ;  /* 0x000000ffff637224 */ /* 0x000fe200078e0022 */
        /* <DEDUP_REMOVED lines=43> */
[----:B-----5:R-:W-:Y:S01]  /*517c0*/  MOV R100, R35 ;  /* 0x0000002300647202 */ /* 0x020fe20000000f00 */
[----:B------:R-:W-:-:S02]  /*517d0*/  IMAD.MOV.U32 R101, RZ, RZ, R30 ;  /* 0x000000ffff657224 */ /* 0x000fc400078e001e */
[----:B------:R-:W5:Y:S01]  /*517e0*/  LDL.LU R35, [R1+0x4ae8] ;  /* 0x004ae80001237983 */ /* 0x000f620000300800 */
[----:B------:R-:W-:Y:S01]  /*517f0*/  IMAD.MOV.U32 R102, RZ, RZ, R31 ;  /* 0x000000ffff667224 */ /* 0x000fe200078e001f */
[----:B------:R-:W-:Y:S02]  /*51800*/  MOV R103, R26 ;  /* 0x0000001a00677202 */ /* 0x000fe40000000f00 */
[----:B------:R-:W5:Y:S04]  /*51810*/  LDL.LU R30, [R1+0x4ae4] ;  /* 0x004ae400011e7983 */ /* 0x000f680000300800 */
[----:B------:R-:W5:Y:S01]  /*51820*/  LDL.LU R31, [R1+0x4ae0] ;  /* 0x004ae000011f7983 */ /* 0x000f620000300800 */
[----:B------:R-:W-:-:S03]  /*51830*/  IMAD.MOV.U32 R107, RZ, RZ, R18 ;  /* 0x000000ffff6b7224 */ /* 0x000fc600078e0012 */
[----:B------:R-:W5:Y:S01]  /*51840*/  LDL.LU R26, [R1+0x4adc] ;  /* 0x004adc00011a7983 */ /* 0x000f620000300800 */
[----:B------:R-:W-:Y:S01]  /*51850*/  IMAD.MOV.U32 R76, RZ, RZ, R19 ;  /* 0x000000ffff4c7224 */ /* 0x000fe200078e0013 */
[----:B------:R-:W-:Y:S01]  /*51860*/  MOV R77, R14 ;  /* 0x0000000e004d7202 */ /* 0x000fe20000000f00 */
[----:B------:R-:W-:Y:S02]  /*51870*/  IMAD.MOV.U32 R78, RZ, RZ, R15 ;  /* 0x000000ffff4e7224 */ /* 0x000fe400078e000f */
[----:B------:R-:W-:Y:S01]  /*51880*/  IMAD.MOV.U32 R79, RZ, RZ, R10 ;  /* 0x000000ffff4f7224 */ /* 0x000fe200078e000a */
[----:B--2---:R-:W-:Y:S01]  /*51890*/  MOV R106, R23 ;  /* 0x00000017006a7202 */ /* 0x004fe20000000f00 */
[----:B---3--:R-:W-:Y:S02]  /*518a0*/  IMAD.MOV.U32 R105, RZ, RZ, R22 ;  /* 0x000000ffff697224 */ /* 0x008fe400078e0016 */
[----:B----4-:R-:W-:Y:S02]  /*518b0*/  IMAD.MOV.U32 R104, RZ, RZ, R27 ;  /* 0x000000ffff687224 */ /* 0x010fe400078e001b */
[----:B------:R-:W5:Y:S04]  /*518c0*/  LDL.LU R27, [R1+0x4ad8] ;  /* 0x004ad800011b7983 */ /* 0x000f680000300800 */
[----:B------:R-:W2:Y:S04]  /*518d0*/  LDL.LU R22, [R1+0x4ad4] ;  /* 0x004ad40001167983 */ /* 0x000ea80000300800 */
[----:B------:R-:W2:Y:S04]  /*518e0*/  LDL.LU R23, [R1+0x4ad0] ;  /* 0x004ad00001177983 */ /* 0x000ea80000300800 */
[----:B------:R-:W3:Y:S04]  /*518f0*/  LDL.LU R18, [R1+0x4acc] ;  /* 0x004acc0001127983 */ /* 0x000ee80000300800 */
[----:B------:R-:W3:Y:S04]  /*51900*/  LDL.LU R19, [R1+0x4ac8] ;  /* 0x004ac80001137983 */ /* 0x000ee80000300800 */
[----:B------:R-:W4:Y:S04]  /*51910*/  LDL.LU R14, [R1+0x4ac4] ;  /* 0x004ac400010e7983 */ /* 0x000f280000300800 */
[----:B------:R-:W4:Y:S04]  /*51920*/  LDL.LU R15, [R1+0x4ac0] ;  /* 0x004ac000010f7983 */ /* 0x000f280000300800 */
[----:B------:R-:W2:Y:S04]  /*51930*/  LDL.LU R10, [R1+0x4abc] ;  /* 0x004abc00010a7983 */ /* 0x000ea80000300800 */
[----:B------:R-:W2:Y:S04]  /*51940*/  LDL.LU R11, [R1+0x4ab8] ;  /* 0x004ab800010b7983 */ /* 0x000ea80000300800 */
[----:B------:R-:W3:Y:S04]  /*51950*/  LDL.LU R6, [R1+0x4ab4] ;  /* 0x004ab40001067983 */ /* 0x000ee80000300800 */
[----:B------:R-:W3:Y:S01]  /*51960*/  LDL.LU R7, [R1+0x4ab0] ;  /* 0x004ab00001077983 */ /* 0x000ee20000300800 */
[C---:B------:R-:W-:Y:S08]  /*51970*/  HMMA.1688.F32.TF32 R68, R232.reuse, R32, R148 ;  /* 0x00000020e844723c */ /* 0x040ff00000081094 */
[C---:B------:R-:W-:Y:S08]  /*51980*/  HMMA.1688.F32.TF32 R116, R232.reuse, R28, R144 ;  /* 0x0000001ce874723c */ /* 0x040ff00000081090 */
[C---:B------:R-:W-:Y:S08]  /*51990*/  HMMA.1688.F32.TF32 R72, R232.reuse, R40, R72 ;  /* 0x00000028e848723c */ /* 0x040ff00000081048 */
[C---:B------:R-:W-:Y:S07]  /*519a0*/  HMMA.1688.F32.TF32 R112, R232.reuse, R36, R112 ;  /* 0x00000024e870723c */ /* 0x040fee0000081070 */
[----:B------:R-:W-:Y:S04]  /*519b0*/  STL.64 [R1+0x630], R116 ;  /* 0x0006307401007387 */ /* 0x000fe80000100a00 */
[----:B------:R-:W-:Y:S04]  /*519c0*/  STL.64 [R1+0x638], R118 ;  /* 0x0006387601007387 */ /* 0x000fe80000100a00 */
[----:B------:R-:W-:Y:S04]  /*519d0*/  STL.64 [R1+0x1420], R68 ;  /* 0x0014204401007387 */ /* 0x000fe80000100a00 */
[----:B------:R1:W-:Y:S02]  /*519e0*/  STL.64 [R1+0x1428], R70 ;  /* 0x0014284601007387 */ /* 0x0003e40000100a00 */
[----:B-1----:R-:W-:Y:S02]  /*519f0*/  HMMA.1688.F32.TF32 R68, R232, R44, R240 ;  /* 0x0000002ce844723c */ /* 0x002fe400000810f0 */
[----:B------:R-:W-:Y:S04]  /*51a00*/  STL.64 [R1+0x1410], R112 ;  /* 0x0014107001007387 */ /* 0x000fe80000100a00 */
[----:B------:R-:W-:Y:S04]  /*51a10*/  STL.64 [R1+0x1418], R114 ;  /* 0x0014187201007387 */ /* 0x000fe80000100a00 */
[----:B------:R-:W-:Y:S04]  /*51a20*/  STL.64 [R1+0x1400], R72 ;  /* 0x0014004801007387 */ /* 0x000fe80000100a00 */
[----:B------:R1:W-:Y:S01]  /*51a30*/  STL.64 [R1+0x1408], R74 ;  /* 0x0014084a01007387 */ /* 0x0003e20000100a00 */
[----:B------:R-:W-:-:S03]  /*51a40*/  MOV R87, R3 ;  /* 0x0000000300577202 */ /* 0x000fc60000000f00 */
[----:B------:R-:W-:Y:S04]  /*51a50*/  LDS R240, [R161+0xc080] ;  /* 0x00c08000a1f07984 */ /* 0x000fe80000000800 */
[----:B------:R-:W-:Y:S04]  /*51a60*/  LDS R242, [R161+0xe080] ;  /* 0x00e08000a1f27984 */ /* 0x000fe80000000800 */
[----:B------:R-:W-:Y:S01]  /*51a70*/  STL.64 [R1+0x13f0], R68 ;  /* 0x0013f04401007387 */ /* 0x000fe20000100a00 */
[C---:B-1----:R-:W-:Y:S03]  /*51a80*/  HMMA.1688.F32.TF32 R72, R232.reuse, R48, R124 ;  /* 0x00000030e848723c */ /* 0x042fe6000008107c */
[----:B------:R1:W-:Y:S04]  /*51a90*/  STL.64 [R1+0x13f8], R70 ;  /* 0x0013f84601007387 */ /* 0x0003e80000100a00 */
[----:B------:R-:W-:Y:S04]  /*51aa0*/  LDS R241, [R189+0xc080] ;  /* 0x00c08000bdf17984 */ /* 0x000fe80000000800 */
[----:B------:R-:W2:Y:S01]  /*51ab0*/  LDS R243, [R189+0xe080] ;  /* 0x00e08000bdf37984 */ /* 0x000ea20000000800 */
[C---:B-1----:R-:W-:Y:S08]  /*51ac0*/  HMMA.1688.F32.TF32 R68, R232.reuse, R52, R128 ;  /* 0x00000034e844723c */ /* 0x042ff00000081080 */
[C---:B------:R-:W-:Y:S03]  /*51ad0*/  HMMA.1688.F32.TF32 R112, R232.reuse, R56, R216 ;  /* 0x00000038e870723c */ /* 0x040fe600000810d8 */
[----:B------:R-:W-:Y:S04]  /*51ae0*/  STL.64 [R1+0x13e0], R72 ;  /* 0x0013e04801007387 */ /* 0x000fe80000100a00 */
[----:B------:R1:W-:Y:S08]  /*51af0*/  STL.64 [R1+0x13e8], R74 ;  /* 0x0013e84a01007387 */ /* 0x0003f00000100a00 */
[----:B------:R-:W-:Y:S01]  /*51b00*/  STL.64 [R1+0x13d0], R68 ;  /* 0x0013d04401007387 */ /* 0x000fe20000100a00 */
[C---:B-1----:R-:W-:Y:S03]  /*51b10*/  HMMA.1688.F32.TF32 R72, R232.reuse, R60, R212 ;  /* 0x0000003ce848723c */ /* 0x042fe600000810d4 */
[----:B------:R1:W-:Y:S05]  /*51b20*/  STL.64 [R1+0x13d8], R70 ;  /* 0x0013d84601007387 */ /* 0x0003ea0000100a00 */
[----:B-1----:R-:W-:Y:S01]  /*51b30*/  HMMA.1688.F32.TF32 R68, R232, R64, R108 ;  /* 0x00000040e844723c */ /* 0x002fe2000008106c */
[----:B------:R-:W-:Y:S04]  /*51b40*/  STL.64 [R1+0x13c0], R112 ;  /* 0x0013c07001007387 */ /* 0x000fe80000100a00 */
[----:B------:R-:W-:Y:S10]  /*51b50*/  STL.64 [R1+0x13c8], R114 ;  /* 0x0013c87201007387 */ /* 0x000ff40000100a00 */
[----:B------:R-:W-:Y:S04]  /*51b60*/  STL.64 [R1+0x13b0], R72 ;  /* 0x0013b04801007387 */ /* 0x000fe80000100a00 */
[----:B------:R-:W-:Y:S04]  /*51b70*/  STL.64 [R1+0x13b8], R74 ;  /* 0x0013b84a01007387 */ /* 0x000fe80000100a00 */
[----:B------:R-:W-:Y:S04]  /*51b80*/  LDS R232, [R161+0xc100] ;  /* 0x00c10000a1e87984 */ /* 0x000fe80000000800 */
[----:B------:R-:W-:Y:S04]  /*51b90*/  LDS R234, [R161+0xe100] ;  /* 0x00e10000a1ea7984 */ /* 0x000fe80000000800 */
[----:B------:R-:W-:Y:S04]  /*51ba0*/  STL.64 [R1+0x390], R68 ;  /* 0x0003904401007387 */ /* 0x000fe80000100a00 */
[----:B------:R2:W-:Y:S04]  /*51bb0*/  STL.64 [R1+0x398], R70 ;  /* 0x0003984601007387 */ /* 0x0005e80000100a00 */
[----:B------:R-:W-:Y:S04]  /*51bc0*/  LDS R233, [R189+0xc100] ;  /* 0x00c10000bde97984 */ /* 0x000fe80000000800 */
[----:B------:R-:W1:Y:S01]  /*51bd0*/  LDS R235, [R189+0xe100] ;  /* 0x00e10000bdeb7984 */ /* 0x000e620000000800 */
        /* <DEDUP_REMOVED lines=8> */
[C---:B--2---:R-:W-:Y:S08]  /*51c60*/  HMMA.1688.F32.TF32 R72, R236.reuse, R18, R80 ;  /* 0x00000012ec48723c */ /* 0x044ff00000081050 */
[----:B---3--:R-:W-:Y:S01]  /*51c70*/  HMMA.1688.F32.TF32 R68, R236, R22, R76 ;  /* 0x00000016ec44723c */ /* 0x008fe2000008104c */
[----:B------:R-:W-:Y:S04]  /*51c80*/  STL.64 [R1+0x3c0], R96 ;  /* 0x0003c06001007387 */ /* 0x000fe80000100a00 */
[----:B------:R-:W-:Y:S11]  /*51c90*/  STL.64 [R1+0x3c8], R98 ;  /* 0x0003c86201007387 */ /* 0x000ff60000100a00 */
[----:B------:R-:W-:Y:S07]  /*51ca0*/  @!UPT UIADD3 URZ, URZ, URZ, URZ ;  /* 0x0000003f3f3ff290 */ /* 0x000fee000fffe03f */
[----:B------:R-:W-:Y:S04]  /*51cb0*/  STL.64 [R1+0x3e0], R68 ;  /* 0x0003e04401007387 */ /* 0x000fe80000100a00 */
[----:B------:R-:W-:Y:S01]  /*51cc0*/  STL.64 [R1+0x3d0], R72 ;  /* 0x0003d04801007387 */ /* 0x000fe20000100a00 */
[----:B------:R-:W-:-:S03]  /*51cd0*/  IMAD.MOV.U32 R3, RZ, RZ, R71 ;  /* 0x000000ffff037224 */ /* 0x000fc600078e0047 */
[----:B------:R5:W-:Y:S04]  /*51ce0*/  STL.64 [R1+0x3d8], R74 ;  /* 0x0003d84a01007387 */ /* 0x000be80000100a00 */
[----:B------:R2:W-:Y:S01]  /*51cf0*/  STL [R1+0x3e8], R70 ;  /* 0x0003e84601007387 */ /* 0x0005e20000100800 */
[C---:B-----5:R-:W-:Y:S08]  /*51d00*/  HMMA.1688.F32.TF32 R72, R236.reuse, R26, R92 ;  /* 0x0000001aec48723c */ /* 0x060ff0000008105c */
[C---:B--2---:R-:W-:Y:S08]  /*51d10*/  HMMA.1688.F32.TF32 R68, R236.reuse, R30, R88 ;  /* 0x0000001eec44723c */ /* 0x044ff00000081058 */
[C---:B------:R-:W-:Y:S07]  /*51d20*/  HMMA.1688.F32.TF32 R76, R236.reuse, R34, R84 ;  /* 0x00000022ec4c723c */ /* 0x040fee0000081054 */
[----:B------:R-:W-:Y:S04]  /*51d30*/  STL.64 [R1+0x3f0], R72 ;  /* 0x0003f04801007387 */ /* 0x000fe80000100a00 */
[----:B------:R2:W-:Y:S04]  /*51d40*/  STL.64 [R1+0x3f8], R74 ;  /* 0x0003f84a01007387 */ /* 0x0005e80000100a00 */
[----:B------:R-:W-:Y:S04]  /*51d50*/  STL.64 [R1+0x400], R68 ;  /* 0x0004004401007387 */ /* 0x000fe80000100a00 */
[----:B------:R3:W-:Y:S01]  /*51d60*/  STL.64 [R1+0x408], R70 ;  /* 0x0004084601007387 */ /* 0x0007e20000100a00 */
[C---:B--2---:R-:W-:Y:S08]  /*51d70*/  HMMA.1688.F32.TF32 R72, R236.reuse, R38, R244 ;  /* 0x00000026ec48723c */ /* 0x044ff000000810f4 */
[----:B---3--:R-:W-:Y:S01]  /*51d80*/  HMMA.1688.F32.TF32 R68, R236, R42, R248 ;  /* 0x0000002aec44723c */ /* 0x008fe200000810f8 */
[----:B------:R2:W-:Y:S01]  /*51d90*/  STL.64 [R1+0x410], R76 ;  /* 0x0004104c01007387 */ /* 0x0005e20000100a00 */
[----:B------:R-:W-:-:S03]  /*51da0*/  IMAD.MOV.U32 R244, RZ, RZ, R54 ;  /* 0x000000fffff47224 */ /* 0x000fc600078e0036 */
[----:B------:R3:W-:Y:S01]  /*51db0*/  STL.64 [R1+0x418], R78 ;  /* 0x0004184e01007387 */ /* 0x0007e20000100a00 */
[----:B------:R-:W-:Y:S01]  /*51dc0*/  MOV R245, R50 ;  /* 0x0000003200f57202 */ /* 0x000fe20000000f00 */
[----:B------:R-:W-:Y:S02]  /*51dd0*/  IMAD.MOV.U32 R246, RZ, RZ, R66 ;  /* 0x000000fffff67224 */ /* 0x000fe400078e0042 */
[----:B------:R-:W-:-:S06]  /*51de0*/  IMAD.MOV.U32 R247, RZ, RZ, R58 ;  /* 0x000000fffff77224 */ /* 0x000fcc00078e003a */
[----:B------:R4:W-:Y:S04]  /*51df0*/  STL.64 [R1+0x420], R72 ;  /* 0x0004204801007387 */ /* 0x0009e80000100a00 */
[----:B------:R5:W-:Y:S04]  /*51e00*/  STL.64 [R1+0x428], R74 ;  /* 0x0004284a01007387 */ /* 0x000be80000100a00 */
[----:B------:R-:W2:Y:S04]  /*51e10*/  LDL.LU R54, [R1+0x4aac] ;  /* 0x004aac0001367983 */ /* 0x000ea80000300800 */
[----:B------:R-:W-:Y:S04]  /*51e20*/  STL.64 [R1+0x430], R68 ;  /* 0x0004304401007387 */ /* 0x000fe80000100a00 */
[----:B------:R1:W-:Y:S04]  /*51e30*/  STL.64 [R1+0x438], R70 ;  /* 0x0004384601007387 */ /* 0x0003e80000100a00 */
[----:B------:R-:W3:Y:S04]  /*51e40*/  LDL.LU R50, [R1+0x4aa8] ;  /* 0x004aa80001327983 */ /* 0x000ee80000300800 */
[----:B------:R-:W4:Y:S04]  /*51e50*/  LDL.LU R66, [R1+0x4aa4] ;  /* 0x004aa40001427983 */ /* 0x000f280000300800 */
[----:B------:R-:W5:Y:S01]  /*51e60*/  LDL.LU R58, [R1+0x4aa0] ;  /* 0x004aa000013a7983 */ /* 0x000f620000300800 */
[----:B------:R-:W-:Y:S01]  /*51e70*/  MOV R84, R55 ;  /* 0x0000003700547202 */ /* 0x000fe20000000f00 */
[----:B------:R-:W-:-:S02]  /*51e80*/  IMAD.MOV.U32 R85, RZ, RZ, R47 ;  /* 0x000000ffff557224 */ /* 0x000fc400078e002f */
[----:B------:R-:W5:Y:S01]  /*51e90*/  LDL.LU R55, [R1+0x4a9c] ;  /* 0x004a9c0001377983 */ /* 0x000f620000300800 */
[----:B------:R-:W-:Y:S01]  /*51ea0*/  IMAD.MOV.U32 R86, RZ, RZ, R46 ;  /* 0x000000ffff567224 */ /* 0x000fe200078e002e */
[----:B------:R-:W-:Y:S02]  /*51eb0*/  MOV R87, R51 ;  /* 0x0000003300577202 */ /* 0x000fe40000000f00 */
[----:B------:R-:W5:Y:S04]  /*51ec0*/  LDL.LU R47, [R1+0x4a98] ;  /* 0x004a9800012f7983 */ /* 0x000f680000300800 */
[----:B------:R-:W5:Y:S04]  /*51ed0*/  LDL.LU R46, [R1+0x4a94] ;  /* 0x004a9400012e7983 */ /* 0x000f680000300800 */
[----:B------:R-:W5:Y:S01]  /*51ee0*/  LDL.LU R51, [R1+0x4a90] ;  /* 0x004a900001337983 */ /* 0x000f620000300800 */
[----:B--2---:R-:W-:Y:S01]  /*51ef0*/  IMAD.MOV.U32 R91, RZ, RZ, R54 ;  /* 0x000000ffff5b7224 */ /* 0x004fe200078e0036 */
[----:B---3--:R-:W-:Y:S01]  /*51f00*/  MOV R90, R50 ;  /* 0x00000032005a7202 */ /* 0x008fe20000000f00 */
[----:B----4-:R-:W-:-:S02]  /*51f10*/  IMAD.MOV.U32 R88, RZ, RZ, R66 ;  /* 0x000000ffff587224 */ /* 0x010fc400078e0042 */
[----:B------:R-:W2:Y:S01]  /*51f20*/  LDL.LU R66, [R1+0x4a8c] ;  /* 0x004a8c0001427983 */ /* 0x000ea20000300800 */
[----:B-----5:R-:W-:-:S03]  /*51f30*/  IMAD.MOV.U32 R89, RZ, RZ, R58 ;  /* 0x000000ffff597224 */ /* 0x020fc600078e003a */
[----:B------:R-:W3:Y:S04]  /*51f40*/  LDL.LU R58, [R1+0x4a88] ;  /* 0x004a8800013a7983 */ /* 0x000ee80000300800 */
[----:B------:R-:W4:Y:S04]  /*51f50*/  LDL.LU R50, [R1+0x4a84] ;  /* 0x004a840001327983 */ /* 0x000f280000300800 */
[----:B------:R-:W5:Y:S04]  /*51f60*/  LDL.LU R54, [R1+0x4a80] ;  /* 0x004a800001367983 */ /* 0x000f680000300800 */
[----:B------:R-:W5:Y:S04]  /*51f70*/  LDL.LU R76, [R1+0x9f0] ;  /* 0x0009f000014c7983 */ /* 0x000f680000300800 */
[----:B------:R-:W5:Y:S04]  /*51f80*/  LDL.LU R77, [R1+0x9f4] ;  /* 0x0009f400014d7983 */ /* 0x000f680000300800 */
[----:B------:R-:W5:Y:S04]  /*51f90*/  LDL.LU R78, [R1+0x9f8] ;  /* 0x0009f800014e7983 */ /* 0x000f680000300800 */
[----:B------:R-:W5:Y:S01]  /*51fa0*/  LDL.LU R79, [R1+0x9fc] ;  /* 0x0009fc00014f7983 */ /* 0x000f620000300800 */
[----:B--2---:R-:W-:-:S02]  /*51fb0*/  IMAD.MOV.U32 R83, RZ, RZ, R66 ;  /* 0x000000ffff537224 */ /* 0x004fc400078e0042 */
[----:B---3--:R-:W-:Y:S02]  /*51fc0*/  IMAD.MOV.U32 R82, RZ, RZ, R58 ;  /* 0x000000ffff527224 */ /* 0x008fe400078e003a */
[----:B----4-:R-:W-:Y:S02]  /*51fd0*/  IMAD.MOV.U32 R80, RZ, RZ, R50 ;  /* 0x000000ffff507224 */ /* 0x010fe400078e0032 */
[----:B------:R-:W2:Y:S01]  /*51fe0*/  LDL.LU R50, [R1+0x4a7c] ;  /* 0x004a7c0001327983 */ /* 0x000ea20000300800 */
[----:B-----5:R-:W-:-:S03]  /*51ff0*/  MOV R81, R54 ;  /* 0x0000003600517202 */ /* 0x020fc60000000f00 */
[----:B------:R-:W3:Y:S04]  /*52000*/  LDL.LU R54, [R1+0x4a78] ;  /* 0x004a780001367983 */ /* 0x000ee80000300800 */
        /* <DEDUP_REMOVED lines=73> */
[----:B--2---:R-:W-:Y:S01]  /*524a0*/  MOV R103, R50 ;  /* 0x0000003200677202 */ /* 0x004fe20000000f00 */
[----:B---3--:R-:W-:-:S02]  /*524b0*/  IMAD.MOV.U32 R102, RZ, RZ, R54 ;  /* 0x000000ffff667224 */ /* 0x008fc400078e0036 */
[----:B----4-:R-:W-:Y:S01]  /*524c0*/  IMAD.MOV.U32 R101, RZ, RZ, R58 ;  /* 0x000000ffff657224 */ /* 0x010fe200078e003a */
[----:B-----5:R-:W-:Y:S02]  /*524d0*/  MOV R100, R66 ;  /* 0x0000004200647202 */ /* 0x020fe40000000f00 */
[----:B------:R-:W2:Y:S04]  /*524e0*/  LDL.LU R66, [R1+0x4a6c] ;  /* 0x004a6c0001427983 */ /* 0x000ea80000300800 */
[----:B------:R-:W3:Y:S04]  /*524f0*/  LDL.LU R58, [R1+0x4a68] ;  /* 0x004a6800013a7983 */ /* 0x000ee80000300800 */
[----:B------:R-:W4:Y:S04]  /*52500*/  LDL.LU R54, [R1+0x4a64] ;  /* 0x004a640001367983 */ /* 0x000f280000300800 */
[----:B------:R-:W5:Y:S04]  /*52510*/  LDL.LU R50, [R1+0x4a60] ;  /* 0x004a600001327983 */ /* 0x000f680000300800 */
[----:B------:R-:W5:Y:S04]  /*52520*/  LDL.LU R51, [R1+0x4a5c] ;  /* 0x004a5c0001337983 */ /* 0x000f680000300800 */
[----:B------:R-:W1:Y:S04]  /*52530*/  LDL.LU R46, [R1+0x4a58] ;  /* 0x004a5800012e7983 */ /* 0x000e680000300800 */
[----:B------:R-:W1:Y:S01]  /*52540*/  LDL.LU R47, [R1+0x4a54] ;  /* 0x004a5400012f7983 */ /* 0x000e620000300800 */
[----:B------:R-:W-:-:S02]  /*52550*/  IMAD.MOV.U32 R95, RZ, RZ, R55 ;  /* 0x000000ffff5f7224 */ /* 0x000fc400078e0037 */
[----:B------:R-:W-:Y:S01]  /*52560*/  IMAD.MOV.U32 R248, RZ, RZ, R59 ;  /* 0x000000fffff87224 */ /* 0x000fe200078e003b */
[----:B------:R-:W4:Y:S04]  /*52570*/  LDL.LU R55, [R1+0x4a50] ;  /* 0x004a500001377983 */ /* 0x000f280000300800 */
[----:B------:R-:W3:Y:S01]  /*52580*/  LDL.LU R59, [R1+0x4a4c] ;  /* 0x004a4c00013b7983 */ /* 0x000ee20000300800 */
[----:B------:R-:W-:Y:S01]  /*52590*/  MOV R249, R62 ;  /* 0x0000003e00f97202 */ /* 0x000fe20000000f00 */
[----:B------:R-:W-:Y:S02]  /*525a0*/  IMAD.MOV.U32 R250, RZ, RZ, R63 ;  /* 0x000000fffffa7224 */ /* 0x000fe400078e003f */
[----:B------:R-:W2:Y:S01]  /*525b0*/  LDL.LU R62, [R1+0x4a48] ;  /* 0x004a4800013e7983 */ /* 0x000ea20000300800 */
[----:B------:R-:W-:-:S03]  /*525c0*/  IMAD.MOV.U32 R251, RZ, RZ, R67 ;  /* 0x000000fffffb7224 */ /* 0x000fc600078e0043 */
[----:B------:R-:W2:Y:S04]  /*525d0*/  LDL.LU R63, [R1+0x4a44] ;  /* 0x004a4400013f7983 */ /* 0x000ea80000300800 */
[----:B------:R-:W2:Y:S01]  /*525e0*/  LDL.LU R67, [R1+0x4a40] ;  /* 0x004a400001437983 */ /* 0x000ea20000300800 */
[----:B------:R-:W-:Y:S08]  /*525f0*/  HMMA.1688.F32.TF32 R112, R240, R14, R112 ;  /* 0x0000000ef070723c */ /* 0x000ff00000081070 */
[C---:B-1----:R-:W-:Y:S08]  /*52600*/  HMMA.1688.F32.TF32 R68, R236.reuse, R46, R208 ;  /* 0x0000002eec44723c */ /* 0x042ff000000810d0 */
[C---:B-----5:R-:W-:Y:S08]  /*52610*/  HMMA.1688.F32.TF32 R204, R236.reuse, R50, R204 ;  /* 0x00000032eccc723c */ /* 0x060ff000000810cc */
[C---:B----4-:R-:W-:Y:S07]  /*52620*/  HMMA.1688.F32.TF32 R120, R236.reuse, R54, R120 ;  /* 0x00000036ec78723c */ /* 0x050fee0000081078 */
[----:B------:R-:W-:Y:S04]  /*52630*/  STL.64 [R1+0x440], R68 ;  /* 0x0004404401007387 */ /* 0x000fe80000100a00 */
[----:B------:R3:W-:Y:S02]  /*52640*/  STL.64 [R1+0x448], R70 ;  /* 0x0004484601007387 */ /* 0x0007e40000100a00 */
[C---:B---3--:R-:W-:Y:S02]  /*52650*/  HMMA.1688.F32.TF32 R68, R236.reuse, R58, R116 ;  /* 0x0000003aec44723c */ /* 0x048fe40000081074 */
[----:B------:R-:W-:Y:S04]  /*52660*/  STL.64 [R1+0x450], R204 ;  /* 0x000450cc01007387 */ /* 0x000fe80000100a00 */
[----:B------:R-:W-:Y:S02]  /*52670*/  STL.64 [R1+0x458], R206 ;  /* 0x000458ce01007387 */ /* 0x000fe40000100a00 */
[C---:B--2---:R-:W-:Y:S02]  /*52680*/  HMMA.1688.F32.TF32 R116, R236.reuse, R62, R200 ;  /* 0x0000003eec74723c */ /* 0x044fe400000810c8 */
[----:B------:R-:W-:Y:S04]  /*52690*/  STL.64 [R1+0x460], R120 ;  /* 0x0004607801007387 */ /* 0x000fe80000100a00 */
[----:B------:R1:W-:Y:S09]  /*526a0*/  STL.64 [R1+0x468], R122 ;  /* 0x0004687a01007387 */ /* 0x0003f20000100a00 */
[----:B------:R-:W-:Y:S01]  /*526b0*/  STL.64 [R1+0x470], R68 ;  /* 0x0004704401007387 */ /* 0x000fe20000100a00 */
[----:B-1----:R-:W-:Y:S03]  /*526c0*/  HMMA.1688.F32.TF32 R120, R236, R66, R224 ;  /* 0x00000042ec78723c */ /* 0x002fe600000810e0 */
[----:B------:R1:W-:Y:S04]  /*526d0*/  STL.64 [R1+0x478], R70 ;  /* 0x0004784601007387 */ /* 0x0003e80000100a00 */
[----:B------:R-:W-:Y:S01]  /*526e0*/  LDS R236, [R161+0xc180] ;  /* 0x00c18000a1ec7984 */ /* 0x000fe20000000800 */
[C---:B------:R-:W-:Y:S03]  /*526f0*/  HMMA.1688.F32.TF32 R100, R240.reuse, R46, R100 ;  /* 0x0000002ef064723c */ /* 0x040fe60000081064 */
[----:B------:R-:W-:Y:S04]  /*52700*/  LDS R238, [R161+0xe180] ;  /* 0x00e18000a1ee7984 */ /* 0x000fe80000000800 */
[----:B------:R-:W-:Y:S01]  /*52710*/  LDS R237, [R189+0xc180] ;  /* 0x00c18000bded7984 */ /* 0x000fe20000000800 */
[C---:B-1----:R-:W-:Y:S03]  /*52720*/  HMMA.1688.F32.TF32 R68, R240.reuse, R6, R144 ;  /* 0x00000006f044723c */ /* 0x042fe60000081090 */
[----:B------:R-:W-:Y:S04]  /*52730*/  STL.64 [R1+0x490], R116 ;  /* 0x0004907401007387 */ /* 0x000fe80000100a00 */
[----:B------:R1:W-:Y:S04]  /*52740*/  STL.64 [R1+0x498], R118 ;  /* 0x0004987601007387 */ /* 0x0003e80000100a00 */
[----:B------:R-:W-:Y:S04]  /*52750*/  STL.64 [R1+0x480], R120 ;  /* 0x0004807801007387 */ /* 0x000fe80000100a00 */
[----:B------:R-:W-:Y:S01]  /*52760*/  STL.64 [R1+0x488], R122 ;  /* 0x0004887a01007387 */ /* 0x000fe20000100a00 */
[C---:B-1----:R-:W-:Y:S03]  /*52770*/  HMMA.1688.F32.TF32 R116, R240.reuse, R10, R148 ;  /* 0x0000000af074723c */ /* 0x042fe60000081094 */
[----:B------:R-:W1:Y:S04]  /*52780*/  LDS R239, [R189+0xe180] ;  /* 0x00e18000bdef7984 */ /* 0x000e680000000800 */
[----:B------:R-:W-:Y:S04]  /*52790*/  STL.64 [R1+0x4a0], R68 ;  /* 0x0004a04401007387 */ /* 0x000fe80000100a00 */
[----:B------:R2:W-:Y:S02]  /*527a0*/  STL.64 [R1+0x4a8], R70 ;  /* 0x0004a84601007387 */ /* 0x0005e40000100a00 */
[C---:B--2---:R-:W-:Y:S10]  /*527b0*/  HMMA.1688.F32.TF32 R68, R240.reuse, R18, R72 ;  /* 0x00000012f044723c */ /* 0x044ff40000081048 */
[----:B------:R-:W-:Y:S04]  /*527c0*/  STL.64 [R1+0x4c0], R116 ;  /* 0x0004c07401007387 */ /* 0x000fe80000100a00 */
[----:B------:R-:W-:Y:S01]  /*527d0*/  STL.64 [R1+0x4c8], R118 ;  /* 0x0004c87601007387 */ /* 0x000fe20000100a00 */
[----:B------:R-:W-:Y:S03]  /*527e0*/  HMMA.1688.F32.TF32 R72, R240, R22, R124 ;  /* 0x00000016f048723c */ /* 0x000fe6000008107c */
[----:B------:R-:W-:Y:S04]  /*527f0*/  STL.64 [R1+0x4e0], R112 ;  /* 0x0004e07001007387 */ /* 0x000fe80000100a00 */
[----:B------:R-:W-:Y:S04]  /*52800*/  STL.64 [R1+0x4e8], R114 ;  /* 0x0004e87201007387 */ /* 0x000fe80000100a00 */
[----:B------:R2:W-:Y:S01]  /*52810*/  STL.64 [R1+0x510], R68 ;  /* 0x0005104401007387 */ /* 0x0005e20000100a00 */
[----:B------:R-:W-:Y:S01]  /*52820*/  MOV R17, R70 ;  /* 0x0000004600117202 */ /* 0x000fe20000000f00 */
[----:B------:R-:W-:-:S02]  /*52830*/  IMAD.MOV.U32 R16, RZ, RZ, R71 ;  /* 0x000000ffff107224 */ /* 0x000fc400078e0047 */
[----:B--2---:R-:W-:Y:S03]  /*52840*/  HMMA.1688.F32.TF32 R68, R240, R26, R128 ;  /* 0x0000001af044723c */ /* 0x004fe60000081080 */
[----:B------:R2:W-:Y:S04]  /*52850*/  STL [R1+0x481c], R16 ;  /* 0x00481c1001007387 */ /* 0x0005e80000100800 */
[----:B------:R3:W-:Y:S04]  /*52860*/  STL [R1+0x4818], R17 ;  /* 0x0048181101007387 */ /* 0x0007e80000100800 */
[----:B------:R-:W-:Y:S04]  /*52870*/  STL.64 [R1+0x550], R72 ;  /* 0x0005504801007387 */ /* 0x000fe80000100a00 */
[----:B------:R-:W-:Y:S08]  /*52880*/  STL.64 [R1+0x558], R74 ;  /* 0x0005584a01007387 */ /* 0x000ff00000100a00 */
[----:B------:R4:W-:Y:S01]  /*52890*/  STL.64 [R1+0x570], R68 ;  /* 0x0005704401007387 */ /* 0x0009e20000100a00 */
[----:B--2---:R-:W-:Y:S01]  /*528a0*/  IMAD.MOV.U32 R16, RZ, RZ, R70 ;  /* 0x000000ffff107224 */ /* 0x004fe200078e0046 */
[----:B---3--:R-:W-:-:S02]  /*528b0*/  MOV R17, R71 ;  /* 0x0000004700117202 */ /* 0x008fc40000000f00 */
[C---:B----4-:R-:W-:Y:S08]  /*528c0*/  HMMA.1688.F32.TF32 R68, R240.reuse, R30, R216 ;  /* 0x0000001ef044723c */ /* 0x050ff000000810d8 */
[C---:B------:R-:W-:Y:S08]  /*528d0*/  HMMA.1688.F32.TF32 R112, R240.reuse, R34, R212 ;  /* 0x00000022f070723c */ /* 0x040ff000000810d4 */
[C---:B------:R-:W-:Y:S07]  /*528e0*/  HMMA.1688.F32.TF32 R72, R240.reuse, R38, R108 ;  /* 0x00000026f048723c */ /* 0x040fee000008106c */
[----:B------:R-:W-:Y:S04]  /*528f0*/  STL.64 [R1+0x590], R68 ;  /* 0x0005904401007387 */ /* 0x000fe80000100a00 */
[----:B------:R2:W-:Y:S02]  /*52900*/  STL.64 [R1+0x598], R70 ;  /* 0x0005984601007387 */ /* 0x0005e40000100a00 */
[C---:B--2---:R-:W-:Y:S02]  /*52910*/  HMMA.1688.F32.TF32 R68, R240.reuse, R42, R104 ;  /* 0x0000002af044723c */ /* 0x044fe40000081068 */
[----:B------:R-:W-:Y:S04]  /*52920*/  STL.64 [R1+0x5a0], R112 ;  /* 0x0005a07001007387 */ /* 0x000fe80000100a00 */
[----:B------:R-:W-:Y:S04]  /*52930*/  STL.64 [R1+0x5a8], R114 ;  /* 0x0005a87201007387 */ /* 0x000fe80000100a00 */
[----:B------:R-:W-:Y:S04]  /*52940*/  STL.64 [R1+0x5b0], R72 ;  /* 0x0005b04801007387 */ /* 0x000fe80000100a00 */
[----:B------:R2:W-:Y:S09]  /*52950*/  STL.64 [R1+0x5b8], R74 ;  /* 0x0005b84a01007387 */ /* 0x0005f20000100a00 */
[----:B------:R-:W-:Y:S01]  /*52960*/  STL.64 [R1+0x13a0], R68 ;  /* 0x0013a04401007387 */ /* 0x000fe20000100a00 */
[C---:B--2---:R-:W-:Y:S03]  /*52970*/  HMMA.1688.F32.TF32 R72, R240.reuse, R50, R96 ;  /* 0x00000032f048723c */ /* 0x044fe60000081060 */
[----:B------:R2:W-:Y:S05]  /*52980*/  STL.64 [R1+0x13a8], R70 ;  /* 0x0013a84601007387 */ /* 0x0005ea0000100a00 */
[C---:B--2---:R-:W-:Y:S01]  /*52990*/  HMMA.1688.F32.TF32 R68, R240.reuse, R54, R80 ;  /* 0x00000036f044723c */ /* 0x044fe20000081050 */
[----:B------:R-:W-:Y:S04]  /*529a0*/  STL.64 [R1+0x1390], R100 ;  /* 0x0013906401007387 */ /* 0x000fe80000100a00 */
[----:B------:R-:W-:Y:S03]  /*529b0*/  STL.64 [R1+0x1398], R102 ;  /* 0x0013986601007387 */ /* 0x000fe60000100a00 */
[C---:B------:R-:W-:Y:S07]  /*529c0*/  HMMA.1688.F32.TF32 R76, R240.reuse, R58, R76 ;  /* 0x0000003af04c723c */ /* 0x040fee000008104c */
[----:B------:R-:W-:Y:S04]  /*529d0*/  STL.64 [R1+0x1380], R72 ;  /* 0x0013804801007387 */ /* 0x000fe80000100a00 */
[----:B------:R2:W-:Y:S04]  /*529e0*/  STL.64 [R1+0x1388], R74 ;  /* 0x0013884a01007387 */ /* 0x0005e80000100a00 */
[----:B------:R-:W-:Y:S01]  /*529f0*/  STL.64 [R1+0x1370], R68 ;  /* 0x0013704401007387 */ /* 0x000fe20000100a00 */
[C---:B--2---:R-:W-:Y:S03]  /*52a00*/  HMMA.1688.F32.TF32 R72, R240.reuse, R62, R92 ;  /* 0x0000003ef048723c */ /* 0x044fe6000008105c */
[----:B------:R2:W-:Y:S05]  /*52a10*/  STL.64 [R1+0x1378], R70 ;  /* 0x0013784601007387 */ /* 0x0005ea0000100a00 */
[----:B--2---:R-:W-:Y:S01]  /*52a20*/  HMMA.1688.F32.TF32 R68, R240, R66, R88 ;  /* 0x00000042f044723c */ /* 0x004fe20000081058 */
[----:B------:R-:W-:Y:S04]  /*52a30*/  STL.64 [R1+0x1360], R76 ;  /* 0x0013604c01007387 */ /* 0x000fe80000100a00 */
[----:B------:R2:W-:Y:S10]  /*52a40*/  STL.64 [R1+0x1368], R78 ;  /* 0x0013684e01007387 */ /* 0x0005f40000100a00 */
[----:B------:R-:W-:Y:S04]  /*52a50*/  STL.64 [R1+0x1350], R72 ;  /* 0x0013504801007387 */ /* 0x000fe80000100a00 */
[----:B------:R3:W-:Y:S01]  /*52a60*/  STL.64 [R1+0x1358], R74 ;  /* 0x0013584a01007387 */ /* 0x0007e20000100a00 */
[C---:B--2---:R-:W-:Y:S03]  /*52a70*/  HMMA.1688.F32.TF32 R76, R232.reuse, R6, R84 ;  /* 0x00000006e84c723c */ /* 0x044fe60000081054 */
[----:B------:R-:W-:Y:S04]  /*52a80*/  LDS R240, [R161+0xc200] ;  /* 0x00c20000a1f07984 */ /* 0x000fe80000000800 */
[----:B------:R-:W-:Y:S01]  /*52a90*/  LDS R242, [R161+0xe200] ;  /* 0x00e20000a1f27984 */ /* 0x000fe20000000800 */
[C---:B---3--:R-:W-:Y:S03]  /*52aa0*/  HMMA.1688.F32.TF32 R72, R232.reuse, R10, R244 ;  /* 0x0000000ae848723c */ /* 0x048fe600000810f4 */
[----:B------:R-:W-:Y:S04]  /*52ab0*/  STL.64 [R1+0x5c0], R68 ;  /* 0x0005c04401007387 */ /* 0x000fe80000100a00 */
[----:B------:R2:W-:Y:S04]  /*52ac0*/  STL.64 [R1+0x5c8], R70 ;  /* 0x0005c84601007387 */ /* 0x0005e80000100a00 */
[----:B------:R-:W-:Y:S04]  /*52ad0*/  LDS R241, [R189+0xc200] ;  /* 0x00c20000bdf17984 */ /* 0x000fe80000000800 */
[----:B------:R-:W3:Y:S01]  /*52ae0*/  LDS R243, [R189+0xe200] ;  /* 0x00e20000bdf37984 */ /* 0x000ee20000000800 */
[C---:B--2---:R-:W-:Y:S03]  /*52af0*/  HMMA.1688.F32.TF32 R68, R232.reuse, R14, R248 ;  /* 0x0000000ee844723c */ /* 0x044fe600000810f8 */
[----:B------:R-:W-:Y:S04]  /*52b00*/  STL.64 [R1+0x1340], R76 ;  /* 0x0013404c01007387 */ /* 0x000fe80000100a00 */
[----:B------:R-:W-:Y:S04]  /*52b10*/  STL.64 [R1+0x1348], R78 ;  /* 0x0013484e01007387 */ /* 0x000fe80000100a00 */
[----:B------:R-:W2:Y:S04]  /*52b20*/  LDL.LU R248, [R1+0xc10] ;  /* 0x000c100001f87983 */ /* 0x000ea80000300800 */
[----:B------:R4:W-:Y:S04]  /*52b30*/  STL.64 [R1+0x1330], R72 ;  /* 0x0013304801007387 */ /* 0x0009e80000100a00 */
[----:B------:R5:W-:Y:S04]  /*52b40*/  STL.64 [R1+0x1338], R74 ;  /* 0x0013384a01007387 */ /* 0x000be80000100a00 */
[----:B------:R-:W-:Y:S04]  /*52b50*/  STL.64 [R1+0x1320], R68 ;  /* 0x0013204401007387 */ /* 0x000fe80000100a00 */
        /* <DEDUP_REMOVED lines=71> */
[----:B------:R-:W5:Y:S01]  /*52fd0*/  LDL.LU R247, [R1+0xbfc] ;  /* 0x000bfc0001f77983 */ /* 0x000f620000300800 */
[C---:B-1----:R-:W-:Y:S08]  /*52fe0*/  HMMA.1688.F32.TF32 R68, R232.reuse, R18, R148 ;  /* 0x00000012e844723c */ /* 0x042ff00000081094 */
[C---:B--2---:R-:W-:Y:S11]  /*52ff0*/  HMMA.1688.F32.TF32 R116, R232.reuse, R22, R112 ;  /* 0x00000016e874723c */ /* 0x044ff60000081070 */
[----:B------:R-:W-:Y:S04]  /*53000*/  @!UPT UIADD3 URZ, URZ, URZ, URZ ;  /* 0x0000003f3f3ff290 */ /* 0x000fe8000fffe03f */
[----:B------:R-:W-:Y:S04]  /*53010*/  STL.64 [R1+0x1310], R68 ;  /* 0x0013104401007387 */ /* 0x000fe80000100a00 */
[----:B------:R4:W-:Y:S02]  /*53020*/  STL.64 [R1+0x1318], R70 ;  /* 0x0013184601007387 */ /* 0x0009e40000100a00 */
[C---:B----4-:R-:W-:Y:S02]  /*53030*/  HMMA.1688.F32.TF32 R68, R232.reuse, R26, R72 ;  /* 0x0000001ae844723c */ /* 0x050fe40000081048 */
[----:B------:R-:W-:Y:S04]  /*53040*/  STL.64 [R1+0x1300], R116 ;  /* 0x0013007401007387 */ /* 0x000fe80000100a00 */
[----:B------:R-:W-:Y:S02]  /*53050*/  STL.64 [R1+0x1308], R118 ;  /* 0x0013087601007387 */ /* 0x000fe40000100a00 */
[C---:B------:R-:W-:Y:S08]  /*53060*/  HMMA.1688.F32.TF32 R112, R232.reuse, R30, R124 ;  /* 0x0000001ee870723c */ /* 0x040ff0000008107c */
[C---:B------:R-:W-:Y:S07]  /*53070*/  HMMA.1688.F32.TF32 R72, R232.reuse, R34, R128 ;  /* 0x00000022e848723c */ /* 0x040fee0000081080 */
[----:B------:R-:W-:Y:S04]  /*53080*/  STL.64 [R1+0x12f0], R68 ;  /* 0x0012f04401007387 */ /* 0x000fe80000100a00 */
[----:B------:R1:W-:Y:S02]  /*53090*/  STL.64 [R1+0x12f8], R70 ;  /* 0x0012f84601007387 */ /* 0x0003e40000100a00 */
[C---:B-1----:R-:W-:Y:S02]  /*530a0*/  HMMA.1688.F32.TF32 R68, R232.reuse, R38, R216 ;  /* 0x00000026e844723c */ /* 0x042fe400000810d8 */
[----:B------:R-:W-:Y:S04]  /*530b0*/  STL.64 [R1+0x12e0], R112 ;  /* 0x0012e07001007387 */ /* 0x000fe80000100a00 */
[----:B------:R-:W-:Y:S04]  /*530c0*/  STL.64 [R1+0x12e8], R114 ;  /* 0x0012e87201007387 */ /* 0x000fe80000100a00 */
[----:B------:R-:W-:Y:S04]  /*530d0*/  STL.64 [R1+0x12d0], R72 ;  /* 0x0012d04801007387 */ /* 0x000fe80000100a00 */
[----:B------:R1:W-:Y:S01]  /*530e0*/  STL.64 [R1+0x12d8], R74 ;  /* 0x0012d84a01007387 */ /* 0x0003e20000100a00 */
[C---:B---3--:R-:W-:Y:S08]  /*530f0*/  HMMA.1688.F32.TF32 R108, R232.reuse, R46, R108 ;  /* 0x0000002ee86c723c */ /* 0x048ff0000008106c */
[----:B------:R-:W-:Y:S04]  /*53100*/  STL.64 [R1+0x12c0], R68 ;  /* 0x0012c04401007387 */ /* 0x000fe80000100a00 */
[----:B------:R5:W-:Y:S01]  /*53110*/  STL.64 [R1+0x12c8], R70 ;  /* 0x0012c84601007387 */ /* 0x000be20000100a00 */
[C---:B-1----:R-:W-:Y:S08]  /*53120*/  HMMA.1688.F32.TF32 R72, R232.reuse, R50, R104 ;  /* 0x00000032e848723c */ /* 0x042ff00000081068 */
[C---:B-----5:R-:W-:Y:S08]  /*53130*/  HMMA.1688.F32.TF32 R68, R232.reuse, R42, R212 ;  /* 0x0000002ae844723c */ /* 0x060ff000000810d4 */
[C---:B------:R-:W-:Y:S11]  /*53140*/  HMMA.1688.F32.TF32 R96, R232.reuse, R58, R96 ;  /* 0x0000003ae860723c */ /* 0x040ff60000081060 */
[----:B------:R-:W-:Y:S04]  /*53150*/  @!UPT UIADD3 URZ, URZ, URZ, URZ ;  /* 0x0000003f3f3ff290 */ /* 0x000fe8000fffe03f */
[----:B------:R-:W-:Y:S04]  /*53160*/  STL.64 [R1+0x12b0], R68 ;  /* 0x0012b04401007387 */ /* 0x000fe80000100a00 */
[----:B------:R1:W-:Y:S04]  /*53170*/  STL.64 [R1+0x12b8], R70 ;  /* 0x0012b84601007387 */ /* 0x0003e80000100a00 */
[----:B------:R-:W-:Y:S04]  /*53180*/  STL.64 [R1+0x12a0], R108 ;  /* 0x0012a06c01007387 */ /* 0x000fe80000100a00 */
[----:B------:R-:W-:Y:S01]  /*53190*/  STL.64 [R1+0x12a8], R110 ;  /* 0x0012a86e01007387 */ /* 0x000fe20000100a00 */
[C---:B-1----:R-:W-:Y:S03]  /*531a0*/  HMMA.1688.F32.TF32 R68, R232.reuse, R54, R100 ;  /* 0x00000036e844723c */ /* 0x042fe60000081064 */
[----:B------:R-:W-:Y:S04]  /*531b0*/  STL.64 [R1+0x1290], R72 ;  /* 0x0012904801007387 */ /* 0x000fe80000100a00 */
[----:B------:R1:W-:Y:S02]  /*531c0*/  STL.64 [R1+0x1298], R74 ;  /* 0x0012984a01007387 */ /* 0x0003e40000100a00 */
[C---:B-1----:R-:W-:Y:S11]  /*531d0*/  HMMA.1688.F32.TF32 R72, R232.reuse, R62, R80 ;  /* 0x0000003ee848723c */ /* 0x042ff60000081050 */
[----:B------:R-:W-:Y:S03]  /*531e0*/  @!UPT UIADD3 URZ, URZ, URZ, URZ ;  /* 0x0000003f3f3ff290 */ /* 0x000fe6000fffe03f */
[----:B------:R1:W-:Y:S01]  /*531f0*/  STL.64 [R1+0x1280], R68 ;  /* 0x0012804401007387 */ /* 0x0003e20000100a00 */
[----:B------:R-:W-:Y:S02]  /*53200*/  IMAD.MOV.U32 R13, RZ, RZ, R70 ;  /* 0x000000ffff0d7224 */ /* 0x000fe400078e0046 */
[----:B------:R-:W-:Y:S01]  /*53210*/  IMAD.MOV.U32 R12, RZ, RZ, R71 ;  /* 0x000000ffff0c7224 */ /* 0x000fe200078e0047 */
[----:B------:R-:W-:Y:S04]  /*53220*/  STL.64 [R1+0x1270], R96 ;  /* 0x0012706001007387 */ /* 0x000fe80000100a00 */
[----:B------:R-:W-:Y:S01]  /*53230*/  STL.64 [R1+0x1278], R98 ;  /* 0x0012786201007387 */ /* 0x000fe20000100a00 */
[----:B-1----:R-:W-:Y:S03]  /*53240*/  HMMA.1688.F32.TF32 R68, R232, R66, R76 ;  /* 0x00000042e844723c */ /* 0x002fe6000008104c */
[----:B------:R-:W-:Y:S04]  /*53250*/  LDS R232, [R161+0xc280] ;  /* 0x00c28000a1e87984 */ /* 0x000fe80000000800 */
[----:B------:R-:W-:Y:S04]  /*53260*/  STL.64 [R1+0x1260], R72 ;  /* 0x0012604801007387 */ /* 0x000fe80000100a00 */
[----:B------:R1:W-:Y:S04]  /*53270*/  STL.64 [R1+0x1268], R74 ;  /* 0x0012684a01007387 */ /* 0x0003e80000100a00 */
[----:B------:R-:W-:Y:S04]  /*53280*/  LDS R234, [R161+0xe280] ;  /* 0x00e28000a1ea7984 */ /* 0x000fe80000000800 */
[----:B------:R-:W-:Y:S01]  /*53290*/  LDS R233, [R189+0xc280] ;  /* 0x00c28000bde97984 */ /* 0x000fe20000000800 */
[C---:B-1----:R-:W-:Y:S03]  /*532a0*/  HMMA.1688.F32.TF32 R72, R236.reuse, R6, R92 ;  /* 0x00000006ec48723c */ /* 0x042fe6000008105c */
[----:B------:R-:W1:Y:S04]  /*532b0*/  LDS R235, [R189+0xe280] ;  /* 0x00e28000bdeb7984 */ /* 0x000e680000000800 */
[----:B------:R-:W-:Y:S04]  /*532c0*/  STL.64 [R1+0x5d0], R68 ;  /* 0x0005d04401007387 */ /* 0x000fe80000100a00 */
[----:B------:R2:W-:Y:S01]  /*532d0*/  STL.64 [R1+0x5d8], R70 ;  /* 0x0005d84601007387 */ /* 0x0005e20000100a00 */
[C---:B------:R-:W-:Y:S08]  /*532e0*/  HMMA.1688.F32.TF32 R76, R236.reuse, R14, R84 ;  /* 0x0000000eec4c723c */ /* 0x040ff00000081054 */
[C---:B--2---:R-:W-:Y:S03]  /*532f0*/  HMMA.1688.F32.TF32 R68, R236.reuse, R10, R88 ;  /* 0x0000000aec44723c */ /* 0x044fe60000081058 */
[----:B------:R-:W-:Y:S04]  /*53300*/  STL.64 [R1+0x5e0], R72 ;  /* 0x0005e04801007387 */ /* 0x000fe80000100a00 */
[----:B------:R2:W-:Y:S02]  /*53310*/  STL.64 [R1+0x5e8], R74 ;  /* 0x0005e84a01007387 */ /* 0x0005e40000100a00 */
[C---:B--2---:R-:W-:Y:S11]  /*53320*/  HMMA.1688.F32.TF32 R72, R236.reuse, R18, R244 ;  /* 0x00000012ec48723c */ /* 0x044ff600000810f4 */
[----:B------:R-:W-:Y:S03]  /*53330*/  @!UPT UIADD3 URZ, URZ, URZ, URZ ;  /* 0x0000003f3f3ff290 */ /* 0x000fe6000fffe03f */
[----:B------:R-:W-:Y:S04]  /*53340*/  STL.64 [R1+0x5f0], R68 ;  /* 0x0005f04401007387 */ /* 0x000fe80000100a00 */
[----:B------:R-:W-:Y:S04]  /*53350*/  STL.64 [R1+0x5f8], R70 ;  /* 0x0005f84601007387 */ /* 0x000fe80000100a00 */
[----:B------:R2:W-:Y:S04]  /*53360*/  STL.64 [R1+0x600], R76 ;  /* 0x0006004c01007387 */ /* 0x0005e80000100a00 */
[----:B------:R3:W-:Y:S04]  /*53370*/  STL.64 [R1+0x608], R78 ;  /* 0x0006084e01007387 */ /* 0x0007e80000100a00 */
        /* <DEDUP_REMOVED lines=41> */
[----:B------:R-:W2:Y:S01]  /*53610*/  LDL.LU R79, [R1+0xcfc] ;  /* 0x000cfc00014f7983 */ /* 0x000ea20000300800 */
[----:B------:R-:W-:Y:S03]  /*53620*/  HMMA.1688.F32.TF32 R68, R236, R22, R248 ;  /* 0x00000016ec44723c */ /* 0x000fe600000810f8 */
[----:B------:R-:W3:Y:S04]  /*53630*/  LDL.LU R248, [R1+0xd90] ;  /* 0x000d900001f87983 */ /* 0x000ee80000300800 */
[----:B------:R-:W3:Y:S04]  /*53640*/  LDL.LU R249, [R1+0xd94] ;  /* 0x000d940001f97983 */ /* 0x000ee80000300800 */
[----:B------:R-:W3:Y:S04]  /*53650*/  LDL.LU R250, [R1+0xd98] ;  /* 0x000d980001fa7983 */ /* 0x000ee80000300800 */
[----:B------:R-:W3:Y:S04]  /*53660*/  LDL.LU R251, [R1+0xd9c] ;  /* 0x000d9c0001fb7983 */ /* 0x000ee80000300800 */
[----:B------:R-:W2:Y:S04]  /*53670*/  LDL.LU R244, [R1+0xd60] ;  /* 0x000d600001f47983 */ /* 0x000ea80000300800 */
[----:B------:R-:W2:Y:S04]  /*53680*/  LDL.LU R245, [R1+0xd64] ;  /* 0x000d640001f57983 */ /* 0x000ea80000300800 */
[----:B------:R-:W2:Y:S04]  /*53690*/  LDL.LU R246, [R1+0xd68] ;  /* 0x000d680001f67983 */ /* 0x000ea80000300800 */
[----:B------:R-:W2:Y:S01]  /*536a0*/  LDL.LU R247, [R1+0xd6c] ;  /* 0x000d6c0001f77983 */ /* 0x000ea20000300800 */
[----:B------:R-:W-:Y:S01]  /*536b0*/  MOV R45, R68 ;  /* 0x00000044002d7202 */ /* 0x000fe20000000f00 */
[----:B------:R-:W-:Y:S01]  /*536c0*/  IMAD.MOV.U32 R44, RZ, RZ, R69 ;  /* 0x000000ffff2c7224 */ /* 0x000fe200078e0045 */
[----:B------:R-:W-:Y:S01]  /*536d0*/  MOV R40, R71 ;  /* 0x0000004700287202 */ /* 0x000fe20000000f00 */
[----:B------:R-:W-:-:S04]  /*536e0*/  IMAD.MOV.U32 R41, RZ, RZ, R70 ;  /* 0x000000ffff297224 */ /* 0x000fc800078e0046 */
[----:B------:R1:W-:Y:S04]  /*536f0*/  STL [R1+0x4814], R40 ;  /* 0x0048142801007387 */ /* 0x0003e80000100800 */
[----:B------:R1:W-:Y:S04]  /*53700*/  STL [R1+0x4810], R41 ;  /* 0x0048102901007387 */ /* 0x0003e80000100800 */
[----:B------:R1:W-:Y:S04]  /*53710*/  STL [R1+0x480c], R44 ;  /* 0x00480c2c01007387 */ /* 0x0003e80000100800 */
[----:B------:R1:W-:Y:S01]  /*53720*/  STL [R1+0x4808], R45 ;  /* 0x0048082d01007387 */ /* 0x0003e20000100800 */
        /* <DEDUP_REMOVED lines=10> */
[----:B-1----:R-:W-:Y:S01]  /*537d0*/  IMAD.MOV.U32 R40, RZ, RZ, R68 ;  /* 0x000000ffff287224 */ /* 0x002fe200078e0044 */
[----:B------:R-:W-:Y:S01]  /*537e0*/  MOV R41, R69 ;  /* 0x0000004500297202 */ /* 0x000fe20000000f00 */
[----:B------:R-:W-:Y:S02]  /*537f0*/  IMAD.MOV.U32 R44, RZ, RZ, R70 ;  /* 0x000000ffff2c7224 */ /* 0x000fe400078e0046 */
[----:B------:R-:W-:Y:S02]  /*53800*/  IMAD.MOV.U32 R45, RZ, RZ, R71 ;  /* 0x000000ffff2d7224 */ /* 0x000fe400078e0047 */
        /* <DEDUP_REMOVED lines=8> */
[C---:B------:R-:W-:Y:S08]  /*53890*/  HMMA.1688.F32.TF32 R96, R236.reuse, R42, R96 ;  /* 0x0000002aec60723c */ /* 0x040ff00000081060 */
[C---:B------:R-:W-:Y:S07]  /*538a0*/  HMMA.1688.F32.TF32 R72, R236.reuse, R46, R80 ;  /* 0x0000002eec48723c */ /* 0x040fee0000081050 */
[----:B------:R-:W-:Y:S04]  /*538b0*/  STL.64 [R1+0x680], R68 ;  /* 0x0006804401007387 */ /* 0x000fe80000100a00 */
[----:B------:R2:W-:Y:S02]  /*538c0*/  STL.64 [R1+0x688], R70 ;  /* 0x0006884601007387 */ /* 0x0005e40000100a00 */
[C---:B--2---:R-:W-:Y:S02]  /*538d0*/  HMMA.1688.F32.TF32 R68, R236.reuse, R50, R76 ;  /* 0x00000032ec44723c */ /* 0x044fe4000008104c */
        /* <DEDUP_REMOVED lines=13> */
[----:B------:R1:W-:Y:S01]  /*539b0*/  STL.64 [R1+0x6f0], R68 ;  /* 0x0006f04401007387 */ /* 0x0003e20000100a00 */
[----:B------:R-:W-:-:S02]  /*539c0*/  IMAD.MOV.U32 R65, RZ, RZ, R70 ;  /* 0x000000ffff417224 */ /* 0x000fc400078e0046 */
[----:B------:R-:W-:Y:S02]  /*539d0*/  IMAD.MOV.U32 R64, RZ, RZ, R71 ;  /* 0x000000ffff407224 */ /* 0x000fe400078e0047 */
[----:B-1----:R-:W-:Y:S03]  /*539e0*/  HMMA.1688.F32.TF32 R68, R236, R66, R244 ;  /* 0x00000042ec44723c */ /* 0x002fe600000810f4 */
[----:B------:R-:W-:Y:S04]  /*539f0*/  STL [R1+0x47fc], R64 ;  /* 0x0047fc4001007387 */ /* 0x000fe80000100800 */
[----:B------:R-:W-:Y:S04]  /*53a00*/  STL [R1+0x47f8], R65 ;  /* 0x0047f84101007387 */ /* 0x000fe80000100800 */
[----:B------:R-:W-:Y:S04]  /*53a10*/  LDS R236, [R161+0xc380] ;  /* 0x00c38000a1ec7984 */ /* 0x000fe80000000800 */
[----:B------:R-:W-:Y:S04]  /*53a20*/  LDS R238, [R161+0xe380] ;  /* 0x00e38000a1ee7984 */ /* 0x000fe80000000800 */
[----:B------:R-:W-:Y:S04]  /*53a30*/  LDS R237, [R189+0xc380] ;  /* 0x00c38000bded7984 */ /* 0x000fe80000000800 */
[----:B------:R-:W-:Y:S01]  /*53a40*/  LDS R239, [R189+0xe380] ;  /* 0x00e38000bdef7984 */ /* 0x000fe20000000800 */
[----:B------:R-:W-:Y:S01]  /*53a50*/  IMAD.MOV.U32 R60, RZ, RZ, R69 ;  /* 0x000000ffff3c7224 */ /* 0x000fe200078e0045 */
[----:B------:R-:W-:Y:S01]  /*53a60*/  MOV R61, R68 ;  /* 0x00000044003d7202 */ /* 0x000fe20000000f00 */
[----:B------:R-:W-:Y:S01]  /*53a70*/  IMAD.MOV.U32 R57, RZ, RZ, R70 ;  /* 0x000000ffff397224 */ /* 0x000fe200078e0046 */
[----:B------:R-:W-:-:S02]  /*53a80*/  MOV R56, R71 ;  /* 0x0000004700387202 */ /* 0x000fc40000000f00 */
[----:B------:R1:W-:Y:S01]  /*53a90*/  STL [R1+0x4804], R60 ;  /* 0x0048043c01007387 */ /* 0x0003e20000100800 */
[----:B---3--:R-:W-:Y:S03]  /*53aa0*/  HMMA.1688.F32.TF32 R68, R240, R6, R248 ;  /* 0x00000006f044723c */ /* 0x008fe600000810f8 */
[----:B------:R2:W-:Y:S04]  /*53ab0*/  STL [R1+0x4800], R61 ;  /* 0x0048003d01007387 */ /* 0x0005e80000100800 */
        /* <DEDUP_REMOVED lines=82> */
[----:B------:R-:W-:-:S02]  /*53fe0*/  IMAD.MOV.U32 R52, RZ, RZ, R69 ;  /* 0x000000ffff347224 */ /* 0x000fc400078e0045 */
[----:B------:R-:W-:Y:S02]  /*53ff0*/  IMAD.MOV.U32 R48, RZ, RZ, R71 ;  /* 0x000000ffff307224 */ /* 0x000fe400078e0047 */
[C---:B--2---:R-:W-:Y:S11]  /*54000*/  HMMA.1688.F32.TF32 R68, R240.reuse, R10, R224 ;  /* 0x0000000af044723c */ /* 0x044ff600000810e0 */
[----:B------:R-:W-:Y:S11]  /*54010*/  @!UPT UIADD3 URZ, URZ, URZ, URZ ;  /* 0x0000003f3f3ff290 */ /* 0x000ff6000fffe03f */
[----:B------:R-:W-:Y:S02]  /*54020*/  @!UPT UIADD3 URZ, URZ, URZ, URZ ;  /* 0x0000003f3f3ff290 */ /* 0x000fe4000fffe03f */
[----:B-1----:R-:W-:Y:S01]  /*54030*/  IMAD.MOV.U32 R60, RZ, RZ, R68 ;  /* 0x000000ffff3c7224 */ /* 0x002fe200078e0044 */
[----:B------:R-:W-:Y:S01]  /*54040*/  MOV R61, R69 ;  /* 0x00000045003d7202 */ /* 0x000fe20000000f00 */
[----:B------:R-:W-:Y:S02]  /*54050*/  IMAD.MOV.U32 R64, RZ, RZ, R70 ;  /* 0x000000ffff407224 */ /* 0x000fe400078e0046 */
[----:B------:R-:W-:Y:S02]  /*54060*/  IMAD.MOV.U32 R65, RZ, RZ, R71 ;  /* 0x000000ffff417224 */ /* 0x000fe400078e0047 */
[C---:B---3--:R-:W-:Y:S08]  /*54070*/  HMMA.1688.F32.TF32 R68, R240.reuse, R14, R144 ;  /* 0x0000000ef044723c */ /* 0x048ff00000081090 */
[C---:B----4-:R-:W-:Y:S08]  /*54080*/  HMMA.1688.F32.TF32 R116, R240.reuse, R22, R112 ;  /* 0x00000016f074723c */ /* 0x050ff00000081070 */
[----:B-----5:R-:W-:Y:S08]  /*54090*/  HMMA.1688.F32.TF32 R120, R240, R18, R148 ;  /* 0x00000012f078723c */ /* 0x020ff00000081094 */
[----:B------:R-:W-:Y:S01]  /*540a0*/  MOV R37, R68 ;  /* 0x0000004400257202 */ /* 0x000fe20000000f00 */
[----:B------:R-:W-:Y:S01]  /*540b0*/  IMAD.MOV.U32 R36, RZ, RZ, R69 ;  /* 0x000000ffff247224 */ /* 0x000fe200078e0045 */
[----:B------:R-:W-:Y:S01]  /*540c0*/  MOV R32, R71 ;  /* 0x0000004700207202 */ /* 0x000fe20000000f00 */
[----:B------:R-:W-:-:S02]  /*540d0*/  IMAD.MOV.U32 R33, RZ, RZ, R70 ;  /* 0x000000ffff217224 */ /* 0x000fc400078e0046 */
[C---:B------:R-:W-:Y:S08]  /*540e0*/  HMMA.1688.F32.TF32 R68, R240.reuse, R26, R72 ;  /* 0x0000001af044723c */ /* 0x040ff00000081048 */
[C---:B------:R-:W-:Y:S02]  /*540f0*/  HMMA.1688.F32.TF32 R112, R240.reuse, R30, R124 ;  /* 0x0000001ef070723c */ /* 0x040fe4000008107c */
[----:B------:R-:W-:Y:S04]  /*54100*/  STL.64 [R1+0x730], R120 ;  /* 0x0007307801007387 */ /* 0x000fe80000100a00 */
[----:B------:R-:W-:Y:S02]  /*54110*/  STL.64 [R1+0x738], R122 ;  /* 0x0007387a01007387 */ /* 0x000fe40000100a00 */
[C---:B------:R-:W-:Y:S02]  /*54120*/  HMMA.1688.F32.TF32 R72, R240.reuse, R34, R128 ;  /* 0x00000022f048723c */ /* 0x040fe40000081080 */
[----:B------:R-:W-:Y:S04]  /*54130*/  STL.64 [R1+0x740], R116 ;  /* 0x0007407401007387 */ /* 0x000fe80000100a00 */
[----:B------:R-:W-:Y:S04]  /*54140*/  STL.64 [R1+0x748], R118 ;  /* 0x0007487601007387 */ /* 0x000fe80000100a00 */
[----:B------:R-:W-:Y:S04]  /*54150*/  STL.64 [R1+0x750], R68 ;  /* 0x0007504401007387 */ /* 0x000fe80000100a00 */
[----:B------:R1:W-:Y:S02]  /*54160*/  STL.64 [R1+0x758], R70 ;  /* 0x0007584601007387 */ /* 0x0003e40000100a00 */
[C---:B-1----:R-:W-:Y:S02]  /*54170*/  HMMA.1688.F32.TF32 R68, R240.reuse, R38, R216 ;  /* 0x00000026f044723c */ /* 0x042fe400000810d8 */
[----:B------:R-:W-:Y:S04]  /*54180*/  STL.64 [R1+0x760], R112 ;  /* 0x0007607001007387 */ /* 0x000fe80000100a00 */
[----:B------:R1:W-:Y:S04]  /*54190*/  STL.64 [R1+0x768], R114 ;  /* 0x0007687201007387 */ /* 0x0003e80000100a00 */
[----:B------:R-:W-:Y:S04]  /*541a0*/  STL.64 [R1+0x770], R72 ;  /* 0x0007704801007387 */ /* 0x000fe80000100a00 */
[----:B------:R2:W-:Y:S01]  /*541b0*/  STL.64 [R1+0x778], R74 ;  /* 0x0007784a01007387 */ /* 0x0005e20000100a00 */
[C---:B-1----:R-:W-:Y:S08]  /*541c0*/  HMMA.1688.F32.TF32 R112, R240.reuse, R42, R212 ;  /* 0x0000002af070723c */ /* 0x042ff000000810d4 */
[----:B------:R-:W-:Y:S01]  /*541d0*/  STL.64 [R1+0x780], R68 ;  /* 0x0007804401007387 */ /* 0x000fe20000100a00 */
[C---:B--2---:R-:W-:Y:S03]  /*541e0*/  HMMA.1688.F32.TF32 R72, R240.reuse, R46, R108 ;  /* 0x0000002ef048723c */ /* 0x044fe6000008106c */
[----:B------:R1:W-:Y:S05]  /*541f0*/  STL.64 [R1+0x788], R70 ;  /* 0x0007884601007387 */ /* 0x0003ea0000100a00 */
[----:B-1----:R-:W-:Y:S06]  /*54200*/  HMMA.1688.F32.TF32 R68, R240, R50, R104 ;  /* 0x00000032f044723c */ /* 0x002fec0000081068 */
[----:B------:R-:W-:Y:S04]  /*54210*/  STL.64 [R1+0x1250], R112 ;  /* 0x0012507001007387 */ /* 0x000fe80000100a00 */
[----:B------:R-:W-:Y:S05]  /*54220*/  STL.64 [R1+0x1258], R114 ;  /* 0x0012587201007387 */ /* 0x000fea0000100a00 */
[----:B------:R-:W-:Y:S04]  /*54230*/  STL.64 [R1+0x1240], R72 ;  /* 0x0012404801007387 */ /* 0x000fe80000100a00 */
[----:B------:R-:W-:Y:S04]  /*54240*/  STL.64 [R1+0x1248], R74 ;  /* 0x0012484a01007387 */ /* 0x000fe80000100a00 */
[----:B------:R1:W-:Y:S01]  /*54250*/  STL.64 [R1+0x1230], R68 ;  /* 0x0012304401007387 */ /* 0x0003e20000100a00 */
[----:B------:R-:W-:-:S02]  /*54260*/  IMAD.MOV.U32 R5, RZ, RZ, R70 ;  /* 0x000000ffff057224 */ /* 0x000fc400078e0046 */
[----:B------:R-:W-:Y:S02]  /*54270*/  IMAD.MOV.U32 R4, RZ, RZ, R71 ;  /* 0x000000ffff047224 */ /* 0x000fe400078e0047 */
[C---:B-1----:R-:W-:Y:S08]  /*54280*/  HMMA.1688.F32.TF32 R68, R240.reuse, R54, R100 ;  /* 0x00000036f044723c */ /* 0x042ff00000081064 */
[C---:B------:R-:W-:Y:S08]  /*54290*/  HMMA.1688.F32.TF32 R96, R240.reuse, R58, R96 ;  /* 0x0000003af060723c */ /* 0x040ff00000081060 */
[C---:B------:R-:W-:Y:S07]  /*542a0*/  HMMA.1688.F32.TF32 R72, R240.reuse, R62, R80 ;  /* 0x0000003ef048723c */ /* 0x040fee0000081050 */
[----:B------:R-:W-:Y:S04]  /*542b0*/  STL.64 [R1+0x1220], R68 ;  /* 0x0012204401007387 */ /* 0x000fe80000100a00 */
[----:B------:R1:W-:Y:S02]  /*542c0*/  STL.64 [R1+0x1228], R70 ;  /* 0x0012284601007387 */ /* 0x0003e40000100a00 */
[----:B-1----:R-:W-:Y:S02]  /*542d0*/  HMMA.1688.F32.TF32 R68, R240, R66, R76 ;  /* 0x00000042f044723c */ /* 0x002fe4000008104c */
[----:B------:R-:W-:Y:S04]  /*542e0*/  STL.64 [R1+0x1210], R96 ;  /* 0x0012106001007387 */ /* 0x000fe80000100a00 */
[----:B------:R-:W-:Y:S02]  /*542f0*/  STL.64 [R1+0x1218], R98 ;  /* 0x0012186201007387 */ /* 0x000fe40000100a00 */
[C---:B------:R-:W-:Y:S02]  /*54300*/  HMMA.1688.F32.TF32 R76, R232.reuse, R6, R92 ;  /* 0x00000006e84c723c */ /* 0x040fe4000008105c */
[----:B------:R-:W-:Y:S04]  /*54310*/  STL.64 [R1+0x1200], R72 ;  /* 0x0012004801007387 */ /* 0x000fe80000100a00 */
[----:B------:R1:W-:Y:S04]  /*54320*/  STL.64 [R1+0x1208], R74 ;  /* 0x0012084a01007387 */ /* 0x0003e80000100a00 */
[----:B------:R-:W-:Y:S04]  /*54330*/  LDS R240, [R161+0xc300] ;  /* 0x00c30000a1f07984 */ /* 0x000fe80000000800 */
[----:B------:R-:W-:Y:S01]  /*54340*/  LDS R242, [R161+0xe300] ;  /* 0x00e30000a1f27984 */ /* 0x000fe20000000800 */
[C---:B-1----:R-:W-:Y:S03]  /*54350*/  HMMA.1688.F32.TF32 R72, R232.reuse, R10, R88 ;  /* 0x0000000ae848723c */ /* 0x042fe60000081058 */
[----:B------:R-:W-:Y:S04]  /*54360*/  STL.64 [R1+0xd10], R68 ;  /* 0x000d104401007387 */ /* 0x000fe80000100a00 */
[----:B------:R1:W-:Y:S04]  /*54370*/  STL.64 [R1+0xd18], R70 ;  /* 0x000d184601007387 */ /* 0x0003e80000100a00 */
[----:B------:R-:W-:Y:S04]  /*54380*/  LDS R241, [R189+0xc300] ;  /* 0x00c30000bdf17984 */ /* 0x000fe80000000800 */
[----:B------:R-:W2:Y:S01]  /*54390*/  LDS R243, [R189+0xe300] ;  /* 0x00e30000bdf37984 */ /* 0x000ea20000000800 */
[C---:B-1----:R-:W-:Y:S03]  /*543a0*/  HMMA.1688.F32.TF32 R68, R232.reuse, R14, R84 ;  /* 0x0000000ee844723c */ /* 0x042fe60000081054 */
[----:B------:R-:W-:Y:S04]  /*543b0*/  STL.64 [R1+0x11f0], R76 ;  /* 0x0011f04c01007387 */ /* 0x000fe80000100a00 */
[----:B------:R-:W-:Y:S04]  /*543c0*/  STL.64 [R1+0x11f8], R78 ;  /* 0x0011f84e01007387 */ /* 0x000fe80000100a00 */
[----:B------:R-:W-:Y:S04]  /*543d0*/  STL.64 [R1+0x11e0], R72 ;  /* 0x0011e04801007387 */ /* 0x000fe80000100a00 */
[----:B------:R1:W-:Y:S08]  /*543e0*/  STL.64 [R1+0x11e8], R74 ;  /* 0x0011e84a01007387 */ /* 0x0003f00000100a00 */
[----:B------:R-:W-:Y:S01]  /*543f0*/  STL.64 [R1+0x11d0], R68 ;  /* 0x0011d04401007387 */ /* 0x000fe20000100a00 */
[C---:B-1----:R-:W-:Y:S03]  /*54400*/  HMMA.1688.F32.TF32 R72, R232.reuse, R18, R244 ;  /* 0x00000012e848723c */ /* 0x042fe600000810f4 */
[----:B------:R1:W-:Y:S05]  /*54410*/  STL.64 [R1+0x11d8], R70 ;  /* 0x0011d84601007387 */ /* 0x0003ea0000100a00 */
[----:B-1----:R-:W-:Y:S11]  /*54420*/  HMMA.1688.F32.TF32 R68, R232, R22, R248 ;  /* 0x00000016e844723c */ /* 0x002ff600000810f8 */
[----:B------:R-:W-:Y:S04]  /*54430*/  @!UPT UIADD3 URZ, URZ, URZ, URZ ;  /* 0x0000003f3f3ff290 */ /* 0x000fe8000fffe03f */
[----:B------:R1:W-:Y:S04]  /*54440*/  STL.64 [R1+0x11c0], R72 ;  /* 0x0011c04801007387 */ /* 0x0003e80000100a00 */
[----:B------:R3:W-:Y:S04]  /*54450*/  STL.64 [R1+0x11c8], R74 ;  /* 0x0011c84a01007387 */ /* 0x0007e80000100a00 */
[----:B------:R-:W4:Y:S04]  /*54460*/  LDL.LU R244, [R1+0xaf0] ;  /* 0x000af00001f47983 */ /* 0x000f280000300800 */
[----:B------:R-:W-:Y:S04]  /*54470*/  STL.64 [R1+0x11b0], R68 ;  /* 0x0011b04401007387 */ /* 0x000fe80000100a00 */
[----:B------:R5:W-:Y:S04]  /*54480*/  STL.64 [R1+0x11b8], R70 ;  /* 0x0011b84601007387 */ /* 0x000be80000100a00 */
        /* <DEDUP_REMOVED lines=41> */
[----:B---3--:R-:W4:Y:S04]  /*54720*/  LDL.LU R74, [R1+0xce8] ;  /* 0x000ce800014a7983 */ /* 0x008f280000300800 */
[----:B------:R-:W4:Y:S04]  /*54730*/  LDL.LU R75, [R1+0xcec] ;  /* 0x000cec00014b7983 */ /* 0x000f280000300800 */
        /* <DEDUP_REMOVED lines=48> */
[----:B--2---:R-:W-:Y:S08]  /*54a40*/  HMMA.1688.F32.TF32 R76, R240, R30, R76 ;  /* 0x0000001ef04c723c */ /* 0x004ff0000008104c */
[C---:B-----5:R-:W-:Y:S08]  /*54a50*/  HMMA.1688.F32.TF32 R68, R232.reuse, R26, R120 ;  /* 0x0000001ae844723c */ /* 0x060ff00000081078 */
[C---:B---3--:R-:W-:Y:S08]  /*54a60*/  HMMA.1688.F32.TF32 R120, R232.reuse, R30, R116 ;  /* 0x0000001ee878723c */ /* 0x048ff00000081074 */
[C---:B----4-:R-:W-:Y:S07]  /*54a70*/  HMMA.1688.F32.TF32 R116, R232.reuse, R34, R200 ;  /* 0x00000022e874723c */ /* 0x050fee00000810c8 */
[----:B------:R-:W-:Y:S04]  /*54a80*/  STL.64 [R1+0x11a0], R68 ;  /* 0x0011a04401007387 */ /* 0x000fe80000100a00 */
[----:B------:R1:W-:Y:S02]  /*54a90*/  STL.64 [R1+0x11a8], R70 ;  /* 0x0011a84601007387 */ /* 0x0003e40000100a00 */
[C---:B-1----:R-:W-:Y:S02]  /*54aa0*/  HMMA.1688.F32.TF32 R68, R232.reuse, R38, R224 ;  /* 0x00000026e844723c */ /* 0x042fe400000810e0 */
[----:B------:R-:W-:Y:S04]  /*54ab0*/  STL.64 [R1+0x1190], R120 ;  /* 0x0011907801007387 */ /* 0x000fe80000100a00 */
[----:B------:R-:W-:Y:S04]  /*54ac0*/  STL.64 [R1+0x1198], R122 ;  /* 0x0011987a01007387 */ /* 0x000fe80000100a00 */
[----:B------:R-:W-:Y:S04]  /*54ad0*/  STL.64 [R1+0x1180], R116 ;  /* 0x0011807401007387 */ /* 0x000fe80000100a00 */
[----:B------:R-:W-:Y:S09]  /*54ae0*/  STL.64 [R1+0x1188], R118 ;  /* 0x0011887601007387 */ /* 0x000ff20000100a00 */
[----:B------:R-:W-:Y:S04]  /*54af0*/  STL.64 [R1+0x1170], R68 ;  /* 0x0011704401007387 */ /* 0x000fe80000100a00 */
[----:B------:R1:W-:Y:S02]  /*54b00*/  STL.64 [R1+0x1178], R70 ;  /* 0x0011784601007387 */ /* 0x0003e40000100a00 */
[C---:B-1----:R-:W-:Y:S08]  /*54b10*/  HMMA.1688.F32.TF32 R68, R232.reuse, R42, R144 ;  /* 0x0000002ae844723c */ /* 0x042ff00000081090 */
        /* <DEDUP_REMOVED lines=13> */
[----:B-1----:R-:W-:Y:S02]  /*54bf0*/  HMMA.1688.F32.TF32 R68, R232, R66, R216 ;  /* 0x00000042e844723c */ /* 0x002fe400000810d8 */
[----:B------:R-:W-:Y:S04]  /*54c00*/  STL.64 [R1+0x1120], R112 ;  /* 0x0011207001007387 */ /* 0x000fe80000100a00 */
[----:B------:R1:W-:Y:S04]  /*54c10*/  STL.64 [R1+0x1128], R114 ;  /* 0x0011287201007387 */ /* 0x0003e80000100a00 */
[----:B------:R-:W-:Y:S04]  /*54c20*/  STL.64 [R1+0x1110], R72 ;  /* 0x0011104801007387 */ /* 0x000fe80000100a00 */
[----:B------:R2:W-:Y:S01]  /*54c30*/  STL.64 [R1+0x1118], R74 ;  /* 0x0011184a01007387 */ /* 0x0005e20000100a00 */
[C---:B-1----:R-:W-:Y:S03]  /*54c40*/  HMMA.1688.F32.TF32 R112, R240.reuse, R6, R212 ;  /* 0x00000006f070723c */ /* 0x042fe600000810d4 */
[----:B------:R-:W-:Y:S04]  /*54c50*/  LDS R232, [R161+0xc400] ;  /* 0x00c40000a1e87984 */ /* 0x000fe80000000800 */
[----:B------:R-:W-:Y:S01]  /*54c60*/  LDS R234, [R161+0xe400] ;  /* 0x00e40000a1ea7984 */ /* 0x000fe20000000800 */
[C---:B--2---:R-:W-:Y:S03]  /*54c70*/  HMMA.1688.F32.TF32 R72, R240.reuse, R10, R108 ;  /* 0x0000000af048723c */ /* 0x044fe6000008106c */
[----:B------:R-:W-:Y:S04]  /*54c80*/  STL.64 [R1+0xd00], R68 ;  /* 0x000d004401007387 */ /* 0x000fe80000100a00 */
[----:B------:R1:W-:Y:S01]  /*54c90*/  STL.64 [R1+0xd08], R70 ;  /* 0x000d084601007387 */ /* 0x0003e20000100a00 */
[C---:B------:R-:W-:Y:S03]  /*54ca0*/  HMMA.1688.F32.TF32 R100, R240.reuse, R18, R100 ;  /* 0x00000012f064723c */ /* 0x040fe60000081064 */
        /* <DEDUP_REMOVED lines=10> */
[C---:B-1----:R-:W-:Y:S01]  /*54d50*/  HMMA.1688.F32.TF32 R68, R240.reuse, R26, R80 ;  /* 0x0000001af044723c */ /* 0x042fe20000081050 */
[----:B------:R-:W-:Y:S04]  /*54d60*/  STL.64 [R1+0xcc0], R100 ;  /* 0x000cc06401007387 */ /* 0x000fe80000100a00 */
[----:B------:R-:W-:Y:S10]  /*54d70*/  STL.64 [R1+0xcc8], R102 ;  /* 0x000cc86601007387 */ /* 0x000ff40000100a00 */
[----:B------:R-:W-:Y:S04]  /*54d80*/  STL.64 [R1+0xcb0], R72 ;  /* 0x000cb04801007387 */ /* 0x000fe80000100a00 */
[----:B------:R1:W-:Y:S04]  /*54d90*/  STL.64 [R1+0xcb8], R74 ;  /* 0x000cb84a01007387 */ /* 0x0003e80000100a00 */
[----:B------:R-:W-:Y:S01]  /*54da0*/  STL.64 [R1+0xca0], R68 ;  /* 0x000ca04401007387 */ /* 0x000fe20000100a00 */
[C---:B-1----:R-:W-:Y:S03]  /*54db0*/  HMMA.1688.F32.TF32 R72, R240.reuse, R34, R92 ;  /* 0x00000022f048723c */ /* 0x042fe6000008105c */
[----:B------:R1:W-:Y:S05]  /*54dc0*/  STL.64 [R1+0xca8], R70 ;  /* 0x000ca84601007387 */ /* 0x0003ea0000100a00 */
[C---:B-1----:R-:W-:Y:S01]  /*54dd0*/  HMMA.1688.F32.TF32 R68, R240.reuse, R38, R88 ;  /* 0x00000026f044723c */ /* 0x042fe20000081058 */
[----:B------:R-:W-:Y:S04]  /*54de0*/  STL.64 [R1+0xc90], R76 ;  /* 0x000c904c01007387 */ /* 0x000fe80000100a00 */
[----:B------:R1:W-:Y:S10]  /*54df0*/  STL.64 [R1+0xc98], R78 ;  /* 0x000c984e01007387 */ /* 0x0003f40000100a00 */
[----:B------:R-:W-:Y:S04]  /*54e00*/  STL.64 [R1+0xc80], R72 ;  /* 0x000c804801007387 */ /* 0x000fe80000100a00 */
[----:B------:R3:W-:Y:S01]  /*54e10*/  STL.64 [R1+0xc88], R74 ;  /* 0x000c884a01007387 */ /* 0x0007e20000100a00 */
[C---:B-1----:R-:W-:Y:S03]  /*54e20*/  HMMA.1688.F32.TF32 R76, R240.reuse, R42, R84 ;  /* 0x0000002af04c723c */ /* 0x042fe60000081054 */
[----:B------:R-:W-:Y:S05]  /*54e30*/  STL.64 [R1+0xc70], R68 ;  /* 0x000c704401007387 */ /* 0x000fea0000100a00 */
[C---:B---3--:R-:W-:Y:S01]  /*54e40*/  HMMA.1688.F32.TF32 R72, R240.reuse, R46, R244 ;  /* 0x0000002ef048723c */ /* 0x048fe200000810f4 */
[----:B------:R1:W-:Y:S07]  /*54e50*/  STL.64 [R1+0xc78], R70 ;  /* 0x000c784601007387 */ /* 0x0003ee0000100a00 */
[----:B-1----:R-:W-:Y:S07]  /*54e60*/  HMMA.1688.F32.TF32 R68, R240, R50, R248 ;  /* 0x00000032f044723c */ /* 0x002fee00000810f8 */
[----:B------:R1:W-:Y:S04]  /*54e70*/  STL.64 [R1+0xc60], R76 ;  /* 0x000c604c01007387 */ /* 0x0003e80000100a00 */
[----:B------:R3:W-:Y:S04]  /*54e80*/  STL.64 [R1+0xc68], R78 ;  /* 0x000c684e01007387 */ /* 0x0007e80000100a00 */
[----:B------:R-:W4:Y:S04]  /*54e90*/  LDL.LU R244, [R1+0x580] ;  /* 0x0005800001f47983 */ /* 0x000f280000300800 */
[----:B------:R5:W-:Y:S04]  /*54ea0*/  STL.64 [R1+0xc50], R72 ;  /* 0x000c504801007387 */ /* 0x000be80000100a00 */
[----:B------:R1:W-:Y:S04]  /*54eb0*/  STL.64 [R1+0xc58], R74 ;  /* 0x000c584a01007387 */ /* 0x0003e80000100a00 */
[----:B------:R1:W-:Y:S04]  /*54ec0*/  STL.64 [R1+0xc40], R68 ;  /* 0x000c404401007387 */ /* 0x0003e80000100a00 */
        /* <DEDUP_REMOVED lines=8> */
[----:B-1----:R-:W2:Y:S04]  /*54f50*/  LDL.LU R76, [R1+0x830] ;  /* 0x00083000014c7983 */ /* 0x002ea80000300800 */
[----:B------:R-:W2:Y:S04]  /*54f60*/  LDL.LU R77, [R1+0x834] ;  /* 0x00083400014d7983 */ /* 0x000ea80000300800 */
[----:B---3--:R-:W3:Y:S04]  /*54f70*/  LDL.LU R78, [R1+0x838] ;  /* 0x00083800014e7983 */ /* 0x008ee80000300800 */
        /* <DEDUP_REMOVED lines=29> */
[----:B-----5:R-:W5:Y:S04]  /*55150*/  LDL.LU R72, [R1+0x920] ;  /* 0x0009200001487983 */ /* 0x020f680000300800 */
        /* <DEDUP_REMOVED lines=73> */
[----:B------:R-:W-:Y:S07]  /*555f0*/  HMMA.1688.F32.TF32 R240, R240, R66, R204 ;  /* 0x00000042f0f0723c */ /* 0x000fee00000810cc */
[----:B------:R-:W-:Y:S04]  /*55600*/  STL.64 [R1+0xc30], R220 ;  /* 0x000c30dc01007387 */ /* 0x000fe80000100a00 */
[----:B------:R1:W-:Y:S04]  /*55610*/  STL.64 [R1+0xc38], R222 ;  /* 0x000c38de01007387 */ /* 0x0003e80000100a00 */
[----:B-1----:R-:W2:Y:S04]  /*55620*/  LDL.LU.64 R222, [R1+0x4a38] ;  /* 0x004a380001de7983 */ /* 0x002ea80000300a00 */
[----:B------:R-:W2:Y:S04]  /*55630*/  LDL.LU.64 R220, [R1+0x4a30] ;  /* 0x004a300001dc7983 */ /* 0x000ea80000300a00 */
[----:B------:R-:W-:Y:S04]  /*55640*/  STL.64 [R1+0xc20], R68 ;  /* 0x000c204401007387 */ /* 0x000fe80000100a00 */
[----:B------:R1:W-:Y:S01]  /*55650*/  STL.64 [R1+0xc28], R70 ;  /* 0x000c284601007387 */ /* 0x0003e20000100a00 */
[C---:B------:R-:W-:Y:S03]  /*55660*/  HMMA.1688.F32.TF32 R200, R236.reuse, R14, R200 ;  /* 0x0000000eecc8723c */ /* 0x040fe600000810c8 */
[----:B-1----:R-:W3:Y:S04]  /*55670*/  LDL.LU.64 R70, [R1+0x4a28] ;  /* 0x004a280001467983 */ /* 0x002ee80000300a00 */
[----:B------:R-:W3:Y:S04]  /*55680*/  LDL.LU.64 R68, [R1+0x4a20] ;  /* 0x004a200001447983 */ /* 0x000ee80000300a00 */
[----:B------:R-:W-:Y:S04]  /*55690*/  STL.64 [R1+0xc10], R208 ;  /* 0x000c10d001007387 */ /* 0x000fe80000100a00 */
[----:B------:R1:W-:Y:S04]  /*556a0*/  STL.64 [R1+0xc18], R210 ;  /* 0x000c18d201007387 */ /* 0x0003e80000100a00 */
[----:B-1----:R-:W4:Y:S04]  /*556b0*/  LDL.LU.64 R210, [R1+0x4a18] ;  /* 0x004a180001d27983 */ /* 0x002f280000300a00 */
[----:B------:R-:W4:Y:S04]  /*556c0*/  LDL.LU.64 R208, [R1+0x4a10] ;  /* 0x004a100001d07983 */ /* 0x000f280000300a00 */
[----:B------:R-:W5:Y:S04]  /*556d0*/  LDL.LU.64 R206, [R1+0x4a08] ;  /* 0x004a080001ce7983 */ /* 0x000f680000300a00 */
[----:B------:R-:W5:Y:S04]  /*556e0*/  LDL.LU.64 R204, [R1+0x4a00] ;  /* 0x004a000001cc7983 */ /* 0x000f680000300a00 */
[----:B------:R-:W-:Y:S04]  /*556f0*/  STL.64 [R1+0x7f0], R240 ;  /* 0x0007f0f001007387 */ /* 0x000fe80000100a00 */
[----:B------:R-:W-:Y:S04]  /*55700*/  STL.64 [R1+0x7f8], R242 ;  /* 0x0007f8f201007387 */ /* 0x000fe80000100a00 */
[----:B------:R-:W-:Y:S04]  /*55710*/  STL.64 [R1+0x7d0], R120 ;  /* 0x0007d07801007387 */ /* 0x000fe80000100a00 */
[----:B------:R1:W-:Y:S04]  /*55720*/  STL.64 [R1+0x7d8], R122 ;  /* 0x0007d87a01007387 */ /* 0x0003e80000100a00 */
[----:B------:R-:W-:Y:S04]  /*55730*/  STL.64 [R1+0x7c0], R116 ;  /* 0x0007c07401007387 */ /* 0x000fe80000100a00 */
[----:B------:R1:W-:Y:S02]  /*55740*/  STL.64 [R1+0x7c8], R118 ;  /* 0x0007c87601007387 */ /* 0x0003e40000100a00 */
[C---:B-1----:R-:W-:Y:S02]  /*55750*/  HMMA.1688.F32.TF32 R120, R236.reuse, R18, R224 ;  /* 0x00000012ec78723c */ /* 0x042fe400000810e0 */
[----:B------:R-:W-:Y:S04]  /*55760*/  LDS R240, [R161+0xc480] ;  /* 0x00c48000a1f07984 */ /* 0x000fe80000000800 */
[----:B------:R-:W-:Y:S02]  /*55770*/  LDS R242, [R161+0xe480] ;  /* 0x00e48000a1f27984 */ /* 0x000fe40000000800 */
[C---:B------:R-:W-:Y:S02]  /*55780*/  HMMA.1688.F32.TF32 R116, R236.reuse, R22, R144 ;  /* 0x00000016ec74723c */ /* 0x040fe40000081090 */
[----:B------:R-:W-:Y:S04]  /*55790*/  STL.64 [R1+0x790], R200 ;  /* 0x000790c801007387 */ /* 0x000fe80000100a00 */
[----:B------:R-:W-:Y:S02]  /*557a0*/  STL.64 [R1+0x798], R202 ;  /* 0x000798ca01007387 */ /* 0x000fe40000100a00 */
[C---:B------:R-:W-:Y:S02]  /*557b0*/  HMMA.1688.F32.TF32 R144, R236.reuse, R26, R148 ;  /* 0x0000001aec90723c */ /* 0x040fe40000081094 */
[----:B------:R-:W-:Y:S04]  /*557c0*/  LDS R241, [R189+0xc480] ;  /* 0x00c48000bdf17984 */ /* 0x000fe80000000800 */
[----:B------:R-:W1:Y:S04]  /*557d0*/  LDS R243, [R189+0xe480] ;  /* 0x00e48000bdf37984 */ /* 0x000e680000000800 */
[----:B------:R-:W-:Y:S04]  /*557e0*/  STL.64 [R1+0xc00], R120 ;  /* 0x000c007801007387 */ /* 0x000fe80000100a00 */
[----:B------:R1:W-:Y:S04]  /*557f0*/  STL.64 [R1+0xc08], R122 ;  /* 0x000c087a01007387 */ /* 0x0003e80000100a00 */
        /* <DEDUP_REMOVED lines=11> */
[----:B------:R1:W-:Y:S04]  /*558b0*/  STL.64 [R1+0x9b8], R118 ;  /* 0x0009b87601007387 */ /* 0x0003e80000100a00 */
[----:B------:R-:W-:Y:S04]  /*558c0*/  STL.64 [R1+0x9a0], R112 ;  /* 0x0009a07001007387 */ /* 0x000fe80000100a00 */
[----:B------:R1:W-:Y:S02]  /*558d0*/  STL.64 [R1+0x9a8], R114 ;  /* 0x0009a87201007387 */ /* 0x0003e40000100a00 */
[C---:B-1----:R-:W-:Y:S02]  /*558e0*/  HMMA.1688.F32.TF32 R116, R236.reuse, R46, R216 ;  /* 0x0000002eec74723c */ /* 0x042fe400000810d8 */
[----:B------:R-:W-:Y:S04]  /*558f0*/  STL.64 [R1+0x1100], R72 ;  /* 0x0011004801007387 */ /* 0x000fe80000100a00 */
[----:B------:R1:W-:Y:S02]  /*55900*/  STL.64 [R1+0x1108], R74 ;  /* 0x0011084a01007387 */ /* 0x0003e40000100a00 */
[C---:B------:R-:W-:Y:S08]  /*55910*/  HMMA.1688.F32.TF32 R112, R236.reuse, R50, R212 ;  /* 0x00000032ec70723c */ /* 0x040ff000000810d4 */
[C---:B-1----:R-:W-:Y:S07]  /*55920*/  HMMA.1688.F32.TF32 R72, R236.reuse, R54, R108 ;  /* 0x00000036ec48723c */ /* 0x042fee000008106c */
[----:B------:R-:W-:Y:S04]  /*55930*/  STL.64 [R1+0x10f0], R116 ;  /* 0x0010f07401007387 */ /* 0x000fe80000100a00 */
[----:B------:R-:W-:Y:S01]  /*55940*/  STL.64 [R1+0x10f8], R118 ;  /* 0x0010f87601007387 */ /* 0x000fe20000100a00 */
[C---:B------:R-:W-:Y:S03]  /*55950*/  HMMA.1688.F32.TF32 R100, R236.reuse, R62, R100 ;  /* 0x0000003eec64723c */ /* 0x040fe60000081064 */
[----:B------:R-:W-:Y:S04]  /*55960*/  STL.64 [R1+0x10e0], R112 ;  /* 0x0010e07001007387 */ /* 0x000fe80000100a00 */
[----:B------:R-:W-:Y:S04]  /*55970*/  STL.64 [R1+0x10e8], R114 ;  /* 0x0010e87201007387 */ /* 0x000fe80000100a00 */
[----:B------:R-:W-:Y:S04]  /*55980*/  STL.64 [R1+0x10d0], R72 ;  /* 0x0010d04801007387 */ /* 0x000fe80000100a00 */
[----:B------:R1:W-:Y:S02]  /*55990*/  STL.64 [R1+0x10d8], R74 ;  /* 0x0010d84a01007387 */ /* 0x0003e40000100a00 */
[----:B-1----:R-:W-:Y:S02]  /*559a0*/  HMMA.1688.F32.TF32 R72, R236, R66, R96 ;  /* 0x00000042ec48723c */ /* 0x002fe40000081060 */
[----:B------:R-:W-:Y:S04]  /*559b0*/  STL.64 [R1+0x10c0], R104 ;  /* 0x0010c06801007387 */ /* 0x000fe80000100a00 */
[----:B------:R-:W-:Y:S02]  /*559c0*/  STL.64 [R1+0x10c8], R106 ;  /* 0x0010c86a01007387 */ /* 0x000fe40000100a00 */
[C---:B------:R-:W-:Y:S02]  /*559d0*/  HMMA.1688.F32.TF32 R80, R232.reuse, R6, R80 ;  /* 0x00000006e850723c */ /* 0x040fe40000081050 */
[----:B------:R-:W-:Y:S04]  /*559e0*/  STL.64 [R1+0x10b0], R100 ;  /* 0x0010b06401007387 */ /* 0x000fe80000100a00 */
[----:B------:R-:W-:Y:S02]  /*559f0*/  STL.64 [R1+0x10b8], R102 ;  /* 0x0010b86601007387 */ /* 0x000fe40000100a00 */
[C---:B------:R-:W-:Y:S02]  /*55a00*/  HMMA.1688.F32.TF32 R76, R232.reuse, R10, R76 ;  /* 0x0000000ae84c723c */ /* 0x040fe4000008104c */
[----:B------:R-:W-:Y:S04]  /*55a10*/  LDS R236, [R161+0xc500] ;  /* 0x00c50000a1ec7984 */ /* 0x000fe80000000800 */
[----:B------:R-:W-:Y:S04]  /*55a20*/  LDS R238, [R161+0xe500] ;  /* 0x00e50000a1ee7984 */ /* 0x000fe80000000800 */
        /* <DEDUP_REMOVED lines=8> */
[----:B------:R-:W-:Y:S08]  /*55ab0*/  STL.64 [R1+0x1098], R78 ;  /* 0x0010984e01007387 */ /* 0x000ff00000100a00 */
        /* <DEDUP_REMOVED lines=9> */
[----:B------:R-:W-:Y:S04]  /*55b50*/  STL.64 [R1+0x1068], R82 ;  /* 0x0010685201007387 */ /* 0x000fe80000100a00 */
[----:B------:R-:W2:Y:S04]  /*55b60*/  LDL.LU R244, [R1+0x190] ;  /* 0x0001900001f47983 */ /* 0x000ea80000300800 */
[----:B------:R1:W-:Y:S04]  /*55b70*/  STL.64 [R1+0x1050], R76 ;  /* 0x0010504c01007387 */ /* 0x0003e80000100a00 */
[----:B------:R1:W-:Y:S05]  /*55b80*/  STL.64 [R1+0x1058], R78 ;  /* 0x0010584e01007387 */ /* 0x0003ea0000100a00 */
        /* <DEDUP_REMOVED lines=73> */
[----:B------:R-:W-:Y:S01]  /*56020*/  MOV R248, R252 ;  /* 0x000000fc00f87202 */ /* 0x000fe20000000f00 */
[----:B------:R-:W-:Y:S01]  /*56030*/  IMAD.MOV.U32 R249, RZ, RZ, R191 ;  /* 0x000000fffff97224 */ /* 0x000fe200078e00bf */
[----:B------:R-:W-:Y:S01]  /*56040*/  MOV R251, R163 ;  /* 0x000000a300fb7202 */ /* 0x000fe20000000f00 */
[----:B------:R-:W-:Y:S01]  /*56050*/  IMAD.MOV.U32 R250, RZ, RZ, R190 ;  /* 0x000000fffffa7224 */ /* 0x000fe200078e00be */
[C---:B--2---:R-:W-:Y:S08]  /*56060*/  HMMA.1688.F32.TF32 R116, R232.reuse, R38, R148 ;  /* 0x00000026e874723c */ /* 0x044ff00000081094 */
[C---:B---3--:R-:W-:Y:S08]  /*56070*/  HMMA.1688.F32.TF32 R120, R232.reuse, R34, R144 ;  /* 0x00000022e878723c */ /* 0x048ff00000081090 */
[----:B----4-:R-:W-:Y:S11]  /*56080*/  HMMA.1688.F32.TF32 R112, R232, R42, R112 ;  /* 0x0000002ae870723c */ /* 0x010ff60000081070 */
[----:B------:R-:W-:Y:S04]  /*56090*/  @!UPT UIADD3 URZ, URZ, URZ, URZ ;  /* 0x0000003f3f3ff290 */ /* 0x000fe8000fffe03f */
[----:B------:R-:W-:Y:S04]  /*560a0*/  STL.64 [R1+0x1030], R120 ;  /* 0x0010307801007387 */ /* 0x000fe80000100a00 */
[----:B------:R-:W-:Y:S04]  /*560b0*/  STL.64 [R1+0x1038], R122 ;  /* 0x0010387a01007387 */ /* 0x000fe80000100a00 */
[----:B------:R-:W-:Y:S04]  /*560c0*/  STL.64 [R1+0x1020], R116 ;  /* 0x0010207401007387 */ /* 0x000fe80000100a00 */
[----:B------:R1:W-:Y:S01]  /*560d0*/  STL.64 [R1+0x1028], R118 ;  /* 0x0010287601007387 */ /* 0x0003e20000100a00 */
[----:B------:R-:W-:Y:S01]  /*560e0*/  IMAD.MOV.U32 R252, RZ, RZ, R112 ;  /* 0x000000fffffc7224 */ /* 0x000fe200078e0070 */
[----:B------:R-:W-:Y:S01]  /*560f0*/  MOV R190, R114 ;  /* 0x0000007200be7202 */ /* 0x000fe20000000f00 */
[----:B------:R-:W-:-:S02]  /*56100*/  IMAD.MOV.U32 R191, RZ, RZ, R113 ;  /* 0x000000ffffbf7224 */ /* 0x000fc400078e0071 */
[----:B------:R-:W-:Y:S02]  /*56110*/  IMAD.MOV.U32 R163, RZ, RZ, R115 ;  /* 0x000000ffffa37224 */ /* 0x000fe400078e0073 */
[C---:B-----5:R-:W-:Y:S08]  /*56120*/  HMMA.1688.F32.TF32 R112, R232.reuse, R50, R124 ;  /* 0x00000032e870723c */ /* 0x060ff0000008107c */
[C---:B-1----:R-:W-:Y:S08]  /*56130*/  HMMA.1688.F32.TF32 R116, R232.reuse, R46, R72 ;  /* 0x0000002ee874723c */ /* 0x042ff00000081048 */
[C---:B------:R-:W-:Y:S11]  /*56140*/  HMMA.1688.F32.TF32 R72, R232.reuse, R54, R128 ;  /* 0x00000036e848723c */ /* 0x040ff60000081080 */
[----:B------:R-:W-:Y:S04]  /*56150*/  @!UPT UIADD3 URZ, URZ, URZ, URZ ;  /* 0x0000003f3f3ff290 */ /* 0x000fe8000fffe03f */
        /* <DEDUP_REMOVED lines=9> */
[----:B------:R-:W-:Y:S04]  /*561f0*/  LDS R232, [R161+0xc580] ;  /* 0x00c58000a1e87984 */ /* 0x000fe80000000800 */
[----:B------:R-:W-:Y:S04]  /*56200*/  LDS R234, [R161+0xe580] ;  /* 0x00e58000a1ea7984 */ /* 0x000fe80000000800 */
[----:B------:R-:W-:Y:S04]  /*56210*/  STL.64 [R1+0xfd0], R116 ;  /* 0x000fd07401007387 */ /* 0x000fe80000100a00 */
[----:B------:R-:W-:Y:S04]  /*56220*/  STL.64 [R1+0xfd8], R118 ;  /* 0x000fd87601007387 */ /* 0x000fe80000100a00 */
[----:B------:R-:W-:Y:S04]  /*56230*/  STL.64 [R1+0xfc0], R112 ;  /* 0x000fc07001007387 */ /* 0x000fe80000100a00 */
[----:B------:R-:W-:Y:S04]  /*56240*/  STL.64 [R1+0xfc8], R114 ;  /* 0x000fc87201007387 */ /* 0x000fe80000100a00 */
[----:B------:R-:W-:Y:S04]  /*56250*/  STL.64 [R1+0x980], R72 ;  /* 0x0009804801007387 */ /* 0x000fe80000100a00 */
[----:B------:R1:W-:Y:S01]  /*56260*/  STL.64 [R1+0x988], R74 ;  /* 0x0009884a01007387 */ /* 0x0003e20000100a00 */
[C---:B------:R-:W-:Y:S03]  /*56270*/  HMMA.1688.F32.TF32 R100, R240.reuse, R10, R100 ;  /* 0x0000000af064723c */ /* 0x040fe60000081064 */
[----:B------:R-:W-:Y:S04]  /*56280*/  LDS R233, [R189+0xc580] ;  /* 0x00c58000bde97984 */ /* 0x000fe80000000800 */
[----:B------:R-:W2:Y:S01]  /*56290*/  LDS R235, [R189+0xe580] ;  /* 0x00e58000bdeb7984 */ /* 0x000ea20000000800 */
[C---:B-1----:R-:W-:Y:S08]  /*562a0*/  HMMA.1688.F32.TF32 R72, R240.reuse, R6, R104 ;  /* 0x00000006f048723c */ /* 0x042ff00000081068 */
[C---:B------:R-:W-:Y:S11]  /*562b0*/  HMMA.1688.F32.TF32 R96, R240.reuse, R14, R96 ;  /* 0x0000000ef060723c */ /* 0x040ff60000081060 */
[----:B------:R-:W-:Y:S04]  /*562c0*/  @!UPT UIADD3 URZ, URZ, URZ, URZ ;  /* 0x0000003f3f3ff290 */ /* 0x000fe8000fffe03f */
        /* <DEDUP_REMOVED lines=18> */
[C---:B---3--:R-:W-:Y:S03]  /*563f0*/  HMMA.1688.F32.TF32 R76, R240.reuse, R38, R244 ;  /* 0x00000026f04c723c */ /* 0x048fe600000810f4 */
[----:B------:R1:W-:Y:S05]  /*56400*/  STL.64 [R1+0x8f8], R74 ;  /* 0x0008f84a01007387 */ /* 0x0003ea0000100a00 */
[C---:B-1----:R-:W-:Y:S06]  /*56410*/  HMMA.1688.F32.TF32 R72, R240.reuse, R42, R248 ;  /* 0x0000002af048723c */ /* 0x042fec00000810f8 */
        /* <DEDUP_REMOVED lines=94> */
[----:B------:R-:W5:Y:S04]  /*56a00*/  LDL.LU R88, [R1] ;  /* 0x0000000001587983 */ /* 0x000f680000300800 */
[----:B------:R-:W5:Y:S04]  /*56a10*/  LDL.LU R89, [R1+0x4] ;  /* 0x0000040001597983 */ /* 0x000f680000300800 */
[----:B------:R-:W5:Y:S04]  /*56a20*/  LDL.LU R90, [R1+0x8] ;  /* 0x00000800015a7983 */ /* 0x000f680000300800 */
[----:B------:R-:W5:Y:S01]  /*56a30*/  LDL.LU R91, [R1+0xc] ;  /* 0x00000c00015b7983 */ /* 0x000f620000300800 */
[C---:B--2---:R-:W-:Y:S08]  /*56a40*/  HMMA.1688.F32.TF32 R84, R240.reuse, R62, R84 ;  /* 0x0000003ef054723c */ /* 0x044ff00000081054 */
[C---:B---3--:R-:W-:Y:S08]  /*56a50*/  HMMA.1688.F32.TF32 R224, R240.reuse, R58, R224 ;  /* 0x0000003af0e0723c */ /* 0x048ff000000810e0 */
[C---:B----4-:R-:W-:Y:S08]  /*56a60*/  HMMA.1688.F32.TF32 R116, R240.reuse, R50, R116 ;  /* 0x00000032f074723c */ /* 0x050ff00000081074 */
[C---:B-----5:R-:W-:Y:S08]  /*56a70*/  HMMA.1688.F32.TF32 R120, R240.reuse, R46, R120 ;  /* 0x0000002ef078723c */ /* 0x060ff00000081078 */
[C---:B------:R-:W-:Y:S11]  /*56a80*/  HMMA.1688.F32.TF32 R200, R240.reuse, R54, R200 ;  /* 0x00000036f0c8723c */ /* 0x040ff600000810c8 */
[----:B------:R-:W-:Y:S04]  /*56a90*/  @!UPT UIADD3 URZ, URZ, URZ, URZ ;  /* 0x0000003f3f3ff290 */ /* 0x000fe8000fffe03f */
[----:B------:R-:W-:Y:S04]  /*56aa0*/  STL.64 [R1+0x800], R120 ;  /* 0x0008007801007387 */ /* 0x000fe80000100a00 */
[----:B------:R1:W-:Y:S01]  /*56ab0*/  STL.64 [R1+0x808], R122 ;  /* 0x0008087a01007387 */ /* 0x0003e20000100a00 */
[----:B------:R-:W-:Y:S03]  /*56ac0*/  HMMA.1688.F32.TF32 R240, R240, R66, R144 ;  /* 0x00000042f0f0723c */ /* 0x000fe60000081090 */
        /* <DEDUP_REMOVED lines=13> */
[----:B------:R-:W5:Y:S04]  /*56ba0*/  LDL.LU.64 R224, [R1+0x49c0] ;  /* 0x0049c00001e07983 */ /* 0x000f680000300a00 */
[----:B------:R1:W-:Y:S04]  /*56bb0*/  STL.64 [R1+0x8a0], R84 ;  /* 0x0008a05401007387 */ /* 0x0003e80000100a00 */
[----:B------:R1:W-:Y:S02]  /*56bc0*/  STL.64 [R1+0x8a8], R86 ;  /* 0x0008a85601007387 */ /* 0x0003e40000100a00 */
[----:B-1----:R-:W-:Y:S01]  /*56bd0*/  IMAD.MOV.U32 R84, RZ, RZ, R0 ;  /* 0x000000ffff547224 */ /* 0x002fe200078e0000 */
[----:B------:R-:W-:Y:S01]  /*56be0*/  MOV R85, R162 ;  /* 0x000000a200557202 */ /* 0x000fe20000000f00 */
[----:B------:R-:W2:Y:S01]  /*56bf0*/  LDL.LU R0, [R1+0x49b8] ;  /* 0x0049b80001007983 */ /* 0x000ea20000300800 */
[----:B------:R-:W-:-:S03]  /*56c00*/  IMAD.MOV.U32 R86, RZ, RZ, R2 ;  /* 0x000000ffff567224 */ /* 0x000fc600078e0002 */
[----:B------:R-:W3:Y:S04]  /*56c10*/  LDL.LU R162, [R1+0x49b4] ;  /* 0x0049b40001a27983 */ /* 0x000ee80000300800 */
[----:B------:R-:W4:Y:S04]  /*56c20*/  LDL.LU R2, [R1+0x49b0] ;  /* 0x0049b00001027983 */ /* 0x000f280000300800 */
[----:B------:R-:W5:Y:S04]  /*56c30*/  LDL.LU R87, [R1+0x1ec] ;  /* 0x0001ec0001577983 */ /* 0x000f680000300800 */
[----:B------:R-:W5:Y:S04]  /*56c40*/  LDL.LU.64 R146, [R1+0x49a8] ;  /* 0x0049a80001927983 */ /* 0x000f680000300a00 */
[----:B------:R-:W5:Y:S04]  /*56c50*/  LDL.LU.64 R144, [R1+0x49a0] ;  /* 0x0049a00001907983 */ /* 0x000f680000300a00 */
[----:B------:R1:W-:Y:S04]  /*56c60*/  STL.64 [R1+0x7a0], R240 ;  /* 0x0007a0f001007387 */ /* 0x0003e80000100a00 */
[----:B------:R-:W-:Y:S04]  /*56c70*/  STL.64 [R1+0x7a8], R242 ;  /* 0x0007a8f201007387 */ /* 0x000fe80000100a00 */
[----:B-1----:R-:W5:Y:S01]  /*56c80*/  LDL.LU R240, [R1+0xf0] ;  /* 0x0000f00001f07983 */ /* 0x002f620000300800 */
[C---:B------:R-:W-:Y:S08]  /*56c90*/  HMMA.1688.F32.TF32 R244, R236.reuse, R6, R244 ;  /* 0x00000006ecf4723c */ /* 0x040ff000000810f4 */
[C---:B------:R-:W-:Y:S11]  /*56ca0*/  HMMA.1688.F32.TF32 R248, R236.reuse, R10, R248 ;  /* 0x0000000aecf8723c */ /* 0x040ff600000810f8 */
[----:B------:R-:W-:Y:S04]  /*56cb0*/  @!UPT UIADD3 URZ, URZ, URZ, URZ ;  /* 0x0000003f3f3ff290 */ /* 0x000fe8000fffe03f */
[----:B------:R-:W-:Y:S04]  /*56cc0*/  STL.64 [R1+0x830], R244 ;  /* 0x000830f401007387 */ /* 0x000fe80000100a00 */
[----:B------:R1:W-:Y:S04]  /*56cd0*/  STL.64 [R1+0x838], R246 ;  /* 0x000838f601007387 */ /* 0x0003e80000100a00 */
[----:B-1----:R-:W5:Y:S04]  /*56ce0*/  LDL.LU.64 R246, [R1+0x4998] ;  /* 0x0049980001f67983 */ /* 0x002f680000300a00 */
[----:B------:R-:W5:Y:S04]  /*56cf0*/  LDL.LU.64 R244, [R1+0x4990] ;  /* 0x0049900001f47983 */ /* 0x000f680000300a00 */
[----:B------:R-:W-:Y:S04]  /*56d00*/  STL.64 [R1+0x820], R248 ;  /* 0x000820f801007387 */ /* 0x000fe80000100a00 */
[----:B------:R1:W-:Y:S04]  /*56d10*/  STL.64 [R1+0x828], R250 ;  /* 0x000828fa01007387 */ /* 0x0003e80000100a00 */
[----:B-1----:R-:W5:Y:S04]  /*56d20*/  LDL.LU.64 R250, [R1+0x4988] ;  /* 0x0049880001fa7983 */ /* 0x002f680000300a00 */
[----:B------:R-:W5:Y:S01]  /*56d30*/  LDL.LU.64 R248, [R1+0x4980] ;  /* 0x0049800001f87983 */ /* 0x000f620000300a00 */
[C---:B------:R-:W-:Y:S08]  /*56d40*/  HMMA.1688.F32.TF32 R108, R236.reuse, R46, R108 ;  /* 0x0000002eec6c723c */ /* 0x040ff0000008106c */
[----:B------:R-:W-:Y:S01]  /*56d50*/  HMMA.1688.F32.TF32 R104, R236, R50, R104 ;  /* 0x00000032ec68723c */ /* 0x000fe20000081068 */
[----:B--2---:R-:W-:-:S02]  /*56d60*/  IMAD.MOV.U32 R243, RZ, RZ, R0 ;  /* 0x000000fffff37224 */ /* 0x004fc400078e0000 */
[----:B---3--:R-:W-:Y:S01]  /*56d70*/  IMAD.MOV.U32 R241, RZ, RZ, R162 ;  /* 0x000000fffff17224 */ /* 0x008fe200078e00a2 */
[----:B----4-:R-:W-:-:S07]  /*56d80*/  MOV R242, R2 ;  /* 0x0000000200f27202 */ /* 0x010fce0000000f00 */
[C---:B-----5:R-:W-:Y:S11]  /*56d90*/  HMMA.1688.F32.TF32 R240, R236.reuse, R14, R240 ;  /* 0x0000000eecf0723c */ /* 0x060ff600000810f0 */
        /* <DEDUP_REMOVED lines=10> */
[----:B------:R-:W-:Y:S01]  /*56e40*/  STL.64 [R1+0x880], R148 ;  /* 0x0008809401007387 */ /* 0x000fe20000100a00 */
[C---:B------:R-:W-:Y:S03]  /*56e50*/  HMMA.1688.F32.TF32 R124, R236.reuse, R34, R128 ;  /* 0x00000022ec7c723c */ /* 0x040fe60000081080 */
[----:B------:R-:W-:Y:S04]  /*56e60*/  STL.64 [R1+0x888], R150 ;  /* 0x0008889601007387 */ /* 0x000fe80000100a00 */
[----:B------:R-:W-:Y:S04]  /*56e70*/  STL.64 [R1+0x870], R112 ;  /* 0x0008707001007387 */ /* 0x000fe80000100a00 */
[----:B------:R1:W-:Y:S04]  /*56e80*/  STL.64 [R1+0x878], R114 ;  /* 0x0008787201007387 */ /* 0x0003e80000100a00 */
[----:B------:R-:W-:Y:S04]  /*56e90*/  STL.64 [R1+0x860], R72 ;  /* 0x0008604801007387 */ /* 0x000fe80000100a00 */
[----:B------:R2:W-:Y:S01]  /*56ea0*/  STL.64 [R1+0x868], R74 ;  /* 0x0008684a01007387 */ /* 0x0005e20000100a00 */
[C---:B-1----:R-:W-:Y:S08]  /*56eb0*/  HMMA.1688.F32.TF32 R112, R236.reuse, R38, R216 ;  /* 0x00000026ec70723c */ /* 0x042ff000000810d8 */
[C---:B--2---:R-:W-:Y:S01]  /*56ec0*/  HMMA.1688.F32.TF32 R72, R236.reuse, R42, R212 ;  /* 0x0000002aec48723c */ /* 0x044fe200000810d4 */
[----:B------:R-:W-:Y:S04]  /*56ed0*/  STL.64 [R1+0x850], R124 ;  /* 0x0008507c01007387 */ /* 0x000fe80000100a00 */
[----:B------:R-:W-:Y:S10]  /*56ee0*/  STL.64 [R1+0x858], R126 ;  /* 0x0008587e01007387 */ /* 0x000ff40000100a00 */
[----:B------:R-:W-:Y:S04]  /*56ef0*/  STL.64 [R1+0x840], R112 ;  /* 0x0008407001007387 */ /* 0x000fe80000100a00 */
[----:B------:R-:W-:Y:S04]  /*56f00*/  STL.64 [R1+0x848], R114 ;  /* 0x0008487201007387 */ /* 0x000fe80000100a00 */
        /* <DEDUP_REMOVED lines=8> */
[----:B------:R-:W-:Y:S07]  /*56f90*/  HMMA.1688.F32.TF32 R96, R236, R62, R80 ;  /* 0x0000003eec60723c */ /* 0x000fee0000081050 */
[----:B------:R1:W-:Y:S01]  /*56fa0*/  STL [R1+0xf80], R72 ;  /* 0x000f804801007387 */ /* 0x0003e20000100800 */
[----:B------:R-:W-:Y:S01]  /*56fb0*/  IMAD.MOV.U32 R162, RZ, RZ, R73 ;  /* 0x000000ffffa27224 */ /* 0x000fe200078e0049 */
[----:B------:R-:W-:Y:S01]  /*56fc0*/  MOV R2, R74 ;  /* 0x0000004a00027202 */ /* 0x000fe20000000f00 */
[----:B------:R-:W-:-:S02]  /*56fd0*/  IMAD.MOV.U32 R0, RZ, RZ, R75 ;  /* 0x000000ffff007224 */ /* 0x000fc400078e004b */
[----:B-1----:R-:W-:Y:S03]  /*56fe0*/  HMMA.1688.F32.TF32 R72, R236, R66, R76 ;  /* 0x00000042ec48723c */ /* 0x002fe6000008104c */
[----:B------:R-:W-:Y:S04]  /*56ff0*/  STL.64 [R1+0xf70], R100 ;  /* 0x000f706401007387 */ /* 0x000fe80000100a00 */
[----:B------:R-:W-:Y:S01]  /*57000*/  STL.64 [R1+0xf78], R102 ;  /* 0x000f786601007387 */ /* 0x000fe20000100a00 */
[C---:B------:R-:W-:Y:S03]  /*57010*/  HMMA.1688.F32.TF32 R80, R232.reuse, R6, R92 ;  /* 0x00000006e850723c */ /* 0x040fe6000008105c */
[----:B------:R-:W-:Y:S04]  /*57020*/  STL.64 [R1+0xf60], R96 ;  /* 0x000f606001007387 */ /* 0x000fe80000100a00 */
[----:B------:R-:W-:Y:S01]  /*57030*/  STL.64 [R1+0xf68], R98 ;  /* 0x000f686201007387 */ /* 0x000fe20000100a00 */
[C---:B------:R-:W-:Y:S03]  /*57040*/  HMMA.1688.F32.TF32 R76, R232.reuse, R10, R88 ;  /* 0x0000000ae84c723c */ /* 0x040fe60000081058 */
[----:B------:R-:W-:Y:S04]  /*57050*/  LDS R236, [R161+0xc600] ;  /* 0x00c60000a1ec7984 */ /* 0x000fe80000000800 */
[----:B------:R-:W-:Y:S04]  /*57060*/  LDS R238, [R161+0xe600] ;  /* 0x00e60000a1ee7984 */ /* 0x000fe80000000800 */
[----:B------:R-:W-:Y:S04]  /*57070*/  STL.64 [R1+0x920], R72 ;  /* 0x0009204801007387 */ /* 0x000fe80000100a00 */
[----:B------:R1:W-:Y:S04]  /*57080*/  STL.64 [R1+0x928], R74 ;  /* 0x0009284a01007387 */ /* 0x0003e80000100a00 */
[----:B------:R-:W-:Y:S04]  /*57090*/  LDS R237, [R189+0xc600] ;  /* 0x00c60000bded7984 */ /* 0x000fe80000000800 */
[----:B------:R-:W2:Y:S01]  /*570a0*/  LDS R239, [R189+0xe600] ;  /* 0x00e60000bdef7984 */ /* 0x000ea20000000800 */
[----:B-1----:R-:W-:Y:S03]  /*570b0*/  HMMA.1688.F32.TF32 R72, R232, R14, R248 ;  /* 0x0000000ee848723c */ /* 0x002fe600000810f8 */
[----:B------:R-:W-:Y:S04]  /*570c0*/  STL.64 [R1+0xf50], R80 ;  /* 0x000f505001007387 */ /* 0x000fe80000100a00 */
[----:B------:R-:W-:Y:S01]  /*570d0*/  STL.64 [R1+0xf58], R82 ;  /* 0x000f585201007387 */ /* 0x000fe20000100a00 */
[----:B------:R-:W-:-:S03]  /*570e0*/  IMAD.MOV.U32 R248, RZ, RZ, R247 ;  /* 0x000000fffff87224 */ /* 0x000fc600078e00f7 */
[----:B------:R-:W-:Y:S01]  /*570f0*/  STL.64 [R1+0xf40], R76 ;  /* 0x000f404c01007387 */ /* 0x000fe20000100a00 */
[----:B------:R-:W-:-:S03]  /*57100*/  MOV R249, R244 ;  /* 0x000000f400f97202 */ /* 0x000fc60000000f00 */
[----:B------:R-:W-:Y:S01]  /*57110*/  STL.64 [R1+0xf48], R78 ;  /* 0x000f484e01007387 */ /* 0x000fe20000100a00 */
[----:B------:R-:W-:-:S03]  /*57120*/  IMAD.MOV.U32 R250, RZ, RZ, R245 ;  /* 0x000000fffffa7224 */ /* 0x000fc600078e00f5 */
[----:B------:R-:W3:Y:S04]  /*57130*/  LDL.LU R247, [R1+0x497c] ;  /* 0x00497c0001f77983 */ /* 0x000ee80000300800 */
[----:B------:R-:W-:Y:S04]  /*57140*/  STL.64 [R1+0xf30], R72 ;  /* 0x000f304801007387 */ /* 0x000fe80000100a00 */
[----:B------:R1:W-:Y:S04]  /*57150*/  STL.64 [R1+0xf38], R74 ;  /* 0x000f384a01007387 */ /* 0x0003e80000100a00 */
[----:B------:R-:W4:Y:S04]  /*57160*/  LDL.LU R244, [R1+0x4978] ;  /* 0x0049780001f47983 */ /* 0x000f280000300800 */
[----:B------:R-:W5:Y:S01]  /*57170*/  LDL.LU R245, [R1+0x4974] ;  /* 0x0049740001f57983 */ /* 0x000f620000300800 */
[----:B-1----:R-:W-:Y:S01]  /*57180*/  HMMA.1688.F32.TF32 R72, R232, R18, R84 ;  /* 0x00000012e848723c */ /* 0x002fe20000081054 */
[----:B------:R-:W-:-:S02]  /*57190*/  IMAD.MOV.U32 R251, RZ, RZ, R246 ;  /* 0x000000fffffb7224 */ /* 0x000fc400078e00f6 */
[----:B------:R-:W2:Y:S04]  /*571a0*/  LDL.LU R246, [R1+0x4970] ;  /* 0x0049700001f67983 */ /* 0x000ea80000300800 */
[----:B---3--:R-:W-:Y:S02]  /*571b0*/  MOV R84, R247 ;  /* 0x000000f700547202 */ /* 0x008fe40000000f00 */
[----:B------:R-:W3:Y:S11]  /*571c0*/  LDL.LU R247, [R1+0x496c] ;  /* 0x00496c0001f77983 */ /* 0x000ef60000300800 */
[----:B------:R-:W-:Y:S03]  /*571d0*/  @!UPT UIADD3 URZ, URZ, URZ, URZ ;  /* 0x0000003f3f3ff290 */ /* 0x000fe6000fffe03f */
[----:B------:R1:W-:Y:S04]  /*571e0*/  STL.64 [R1+0xf20], R72 ;  /* 0x000f204801007387 */ /* 0x0003e80000100a00 */
[----:B------:R1:W-:Y:S01]  /*571f0*/  STL.64 [R1+0xf28], R74 ;  /* 0x000f284a01007387 */ /* 0x0003e20000100a00 */
[----:B-----5:R-:W-:-:S03]  /*57200*/  IMAD.MOV.U32 R85, RZ, RZ, R245 ;  /* 0x000000ffff557224 */ /* 0x020fc600078e00f5 */
[----:B------:R-:W5:Y:S01]  /*57210*/  LDL.LU R245, [R1+0x4968] ;  /* 0x0049680001f57983 */ /* 0x000f620000300800 */
[----:B----4-:R-:W-:Y:S01]  /*57220*/  MOV R87, R244 ;  /* 0x000000f400577202 */ /* 0x010fe20000000f00 */
[----:B--2---:R-:W-:Y:S02]  /*57230*/  IMAD.MOV.U32 R86, RZ, RZ, R246 ;  /* 0x000000ffff567224 */ /* 0x004fe400078e00f6 */
[----:B------:R-:W2:Y:S04]  /*57240*/  LDL.LU R246, [R1+0x4964] ;  /* 0x0049640001f67983 */ /* 0x000ea80000300800 */
[----:B------:R-:W4:Y:S04]  /*57250*/  LDL.LU R244, [R1+0x4960] ;  /* 0x0049600001f47983 */ /* 0x000f280000300800 */
[----:B------:R-:W4:Y:S04]  /*57260*/  LDL.LU R92, [R1+0x2a0] ;  /* 0x0002a000015c7983 */ /* 0x000f280000300800 */
[----:B------:R-:W4:Y:S01]  /*57270*/  LDL.LU R93, [R1+0x2a4] ;  /* 0x0002a400015d7983 */ /* 0x000f220000300800 */
[----:B---3--:R-:W-:-:S03]  /*57280*/  IMAD.MOV.U32 R94, RZ, RZ, R247 ;  /* 0x000000ffff5e7224 */ /* 0x008fc600078e00f7 */
[----:B------:R-:W3:Y:S01]  /*57290*/  LDL.LU R247, [R1+0x495c] ;  /* 0x00495c0001f77983 */ /* 0x000ee20000300800 */
[----:B-----5:R-:W-:-:S03]  /*572a0*/  IMAD.MOV.U32 R95, RZ, RZ, R245 ;  /* 0x000000ffff5f7224 */ /* 0x020fc600078e00f5 */
[----:B------:R-:W5:Y:S04]  /*572b0*/  LDL.LU R245, [R1+0x4958] ;  /* 0x0049580001f57983 */ /* 0x000f680000300800 */
[----:B------:R-:W5:Y:S01]  /*572c0*/  LDL.LU R76, [R1+0x2b0] ;  /* 0x0002b000014c7983 */ /* 0x000f620000300800 */
[----:B--2---:R-:W-:-:S03]  /*572d0*/  IMAD.MOV.U32 R79, RZ, RZ, R246 ;  /* 0x000000ffff4f7224 */ /* 0x004fc600078e00f6 */
[----:B------:R-:W2:Y:S01]  /*572e0*/  LDL.LU R77, [R1+0x2b4] ;  /* 0x0002b400014d7983 */ /* 0x000ea20000300800 */
[----:B----4-:R-:W-:-:S03]  /*572f0*/  MOV R78, R244 ;  /* 0x000000f4004e7202 */ /* 0x010fc60000000f00 */
[----:B------:R-:W4:Y:S04]  /*57300*/  LDL.LU R244, [R1+0x4954] ;  /* 0x0049540001f47983 */ /* 0x000f280000300800 */
[----:B------:R-:W2:Y:S01]  /*57310*/  LDL.LU R246, [R1+0x4950] ;  /* 0x0049500001f67983 */ /* 0x000ea20000300800 */
[----:B---3--:R-:W-:-:S03]  /*57320*/  IMAD.MOV.U32 R80, RZ, RZ, R247 ;  /* 0x000000ffff507224 */ /* 0x008fc600078e00f7 */
[----:B------:R-:W3:Y:S01]  /*57330*/  LDL.LU R247, [R1+0x494c] ;  /* 0x00494c0001f77983 */ /* 0x000ee20000300800 */
[----:B-----5:R-:W-:-:S03]  /*57340*/  MOV R81, R245 ;  /* 0x000000f500517202 */ /* 0x020fc60000000f00 */
[----:B------:R-:W5:Y:S04]  /*57350*/  LDL.LU R245, [R1+0x4948] ;  /* 0x0049480001f57983 */ /* 0x000f680000300800 */
[----:B------:R-:W5:Y:S04]  /*57360*/  LDL.LU R82, [R1+0x2c8] ;  /* 0x0002c80001527983 */ /* 0x000f680000300800 */
[----:B------:R-:W5:Y:S01]  /*57370*/  LDL.LU R83, [R1+0x2cc] ;  /* 0x0002cc0001537983 */ /* 0x000f620000300800 */
[----:B----4-:R-:W-:-:S03]  /*57380*/  IMAD.MOV.U32 R104, RZ, RZ, R244 ;  /* 0x000000ffff687224 */ /* 0x010fc600078e00f4 */
[----:B------:R-:W4:Y:S01]  /*57390*/  LDL.LU R244, [R1+0x4944] ;  /* 0x0049440001f47983 */ /* 0x000f220000300800 */
[----:B--2---:R-:W-:-:S03]  /*573a0*/  IMAD.MOV.U32 R105, RZ, RZ, R246 ;  /* 0x000000ffff697224 */ /* 0x004fc600078e00f6 */
[----:B------:R-:W2:Y:S01]  /*573b0*/  LDL.LU R246, [R1+0x4940] ;  /* 0x0049400001f67983 */ /* 0x000ea20000300800 */
[----:B---3--:R-:W-:-:S03]  /*573c0*/  MOV R106, R247 ;  /* 0x000000f7006a7202 */ /* 0x008fc60000000f00 */
[----:B------:R-:W3:Y:S01]  /*573d0*/  LDL.LU R247, [R1+0x493c] ;  /* 0x00493c0001f77983 */ /* 0x000ee20000300800 */
[----:B-----5:R-:W-:-:S03]  /*573e0*/  IMAD.MOV.U32 R107, RZ, RZ, R245 ;  /* 0x000000ffff6b7224 */ /* 0x020fc600078e00f5 */
[----:B------:R-:W5:Y:S04]  /*573f0*/  LDL.LU R245, [R1+0x4938] ;  /* 0x0049380001f57983 */ /* 0x000f680000300800 */
[----:B------:R-:W5:Y:S04]  /*57400*/  LDL.LU R108, [R1+0x200] ;  /* 0x00020000016c7983 */ /* 0x000f680000300800 */
[----:B------:R-:W5:Y:S04]  /*57410*/  LDL.LU R109, [R1+0x204] ;  /* 0x00020400016d7983 */ /* 0x000f680000300800 */
[----:B------:R-:W5:Y:S04]  /*57420*/  LDL.LU R110, [R1+0x208] ;  /* 0x00020800016e7983 */ /* 0x000f680000300800 */
[----:B------:R-:W5:Y:S01]  /*57430*/  LDL.LU R111, [R1+0x20c] ;  /* 0x00020c00016f7983 */ /* 0x000f620000300800 */
[----:B----4-:R-:W-:-:S03]  /*57440*/  IMAD.MOV.U32 R219, RZ, RZ, R244 ;  /* 0x000000ffffdb7224 */ /* 0x010fc600078e00f4 */
[----:B------:R-:W4:Y:S04]  /*57450*/  LDL.LU R240, [R1+0x1a0] ;  /* 0x0001a00001f07983 */ /* 0x000f280000300800 */
[----:B------:R-:W4:Y:S01]  /*57460*/  LDL.LU R241, [R1+0x1a4] ;  /* 0x0001a40001f17983 */ /* 0x000f220000300800 */
[----:B--2---:R-:W-:-:S03]  /*57470*/  MOV R217, R246 ;  /* 0x000000f600d97202 */ /* 0x004fc60000000f00 */
[----:B------:R-:W4:Y:S04]  /*57480*/  LDL.LU R242, [R1+0x1a8] ;  /* 0x0001a80001f27983 */ /* 0x000f280000300800 */
[----:B------:R-:W4:Y:S04]  /*57490*/  LDL.LU R243, [R1+0x1ac] ;  /* 0x0001ac0001f37983 */ /* 0x000f280000300800 */
[----:B------:R-:W2:Y:S01]  /*574a0*/  LDL.LU R244, [R1+0x1b0] ;  /* 0x0001b00001f47983 */ /* 0x000ea20000300800 */
[----:B---3--:R-:W-:Y:S02]  /*574b0*/  IMAD.MOV.U32 R216, RZ, RZ, R247 ;  /* 0x000000ffffd87224 */ /* 0x008fe400078e00f7 */
[----:B-----5:R-:W-:-:S02]  /*574c0*/  IMAD.MOV.U32 R218, RZ, RZ, R245 ;  /* 0x000000ffffda7224 */ /* 0x020fc400078e00f5 */
        /* <DEDUP_REMOVED lines=40> */
[C---:B---3--:R-:W-:Y:S08]  /*57750*/  HMMA.1688.F32.TF32 R148, R232.reuse, R22, R148 ;  /* 0x00000016e894723c */ /* 0x048ff00000081094 */
[C---:B-----5:R-:W-:Y:S11]  /*57760*/  HMMA.1688.F32.TF32 R112, R232.reuse, R26, R112 ;  /* 0x0000001ae870723c */ /* 0x060ff60000081070 */
[----:B------:R-:W-:Y:S04]  /*57770*/  @!UPT UIADD3 URZ, URZ, URZ, URZ ;  /* 0x0000003f3f3ff290 */ /* 0x000fe8000fffe03f */
        /* <DEDUP_REMOVED lines=12> */
[C---:B----4-:R-:W-:Y:S08]  /*57840*/  HMMA.1688.F32.TF32 R240, R232.reuse, R34, R240 ;  /* 0x00000022e8f0723c */ /* 0x050ff000000810f0 */
[C---:B------:R-:W-:Y:S11]  /*57850*/  HMMA.1688.F32.TF32 R72, R232.reuse, R42, R72 ;  /* 0x0000002ae848723c */ /* 0x040ff60000081048 */
[----:B------:R-:W-:Y:S04]  /*57860*/  @!UPT UIADD3 URZ, URZ, URZ, URZ ;  /* 0x0000003f3f3ff290 */ /* 0x000fe8000fffe03f */
[----:B------:R-:W-:Y:S04]  /*57870*/  STL.64 [R1+0xee0], R240 ;  /* 0x000ee0f001007387 */ /* 0x000fe80000100a00 */
[----:B------:R5:W-:Y:S01]  /*57880*/  STL.64 [R1+0xee8], R242 ;  /* 0x000ee8f201007387 */ /* 0x000be20000100a00 */
[C---:B------:R-:W-:Y:S08]  /*57890*/  HMMA.1688.F32.TF32 R124, R232.reuse, R46, R124 ;  /* 0x0000002ee87c723c */ /* 0x040ff0000008107c */
[C---:B------:R-:W-:Y:S08]  /*578a0*/  HMMA.1688.F32.TF32 R128, R232.reuse, R50, R128 ;  /* 0x00000032e880723c */ /* 0x040ff00000081080 */
        /* <DEDUP_REMOVED lines=9> */
[----:B------:R-:W-:Y:S08]  /*57940*/  HMMA.1688.F32.TF32 R84, R236, R30, R84 ;  /* 0x0000001eec54723c */ /* 0x000ff00000081054 */
[C---:B-----5:R-:W-:Y:S01]  /*57950*/  HMMA.1688.F32.TF32 R240, R232.reuse, R38, R244 ;  /* 0x00000026e8f0723c */ /* 0x060fe200000810f4 */
[----:B------:R-:W4:Y:S07]  /*57960*/  LDL.LU R244, [R1+0x270] ;  /* 0x0002700001f47983 */ /* 0x000f2e0000300800 */
[----:B------:R-:W-:Y:S11]  /*57970*/  HMMA.1688.F32.TF32 R232, R232, R66, R104 ;  /* 0x00000042e8e8723c */ /* 0x000ff60000081068 */
[----:B------:R-:W-:Y:S04]  /*57980*/  @!UPT UIADD3 URZ, URZ, URZ, URZ ;  /* 0x0000003f3f3ff290 */ /* 0x000fe8000fffe03f */
[----:B------:R-:W-:Y:S04]  /*57990*/  STL.64 [R1+0xed0], R240 ;  /* 0x000ed0f001007387 */ /* 0x000fe80000100a00 */
[----:B------:R-:W-:Y:S04]  /*579a0*/  STL.64 [R1+0xed8], R242 ;  /* 0x000ed8f201007387 */ /* 0x000fe80000100a00 */
[----:B------:R-:W4:Y:S04]  /*579b0*/  LDL.LU R245, [R1+0x274] ;  /* 0x0002740001f57983 */ /* 0x000f280000300800 */
[----:B------:R-:W4:Y:S04]  /*579c0*/  LDL.LU R246, [R1+0x278] ;  /* 0x0002780001f67983 */ /* 0x000f280000300800 */
[----:B------:R-:W-:Y:S04]  /*579d0*/  STL.64 [R1+0xd80], R72 ;  /* 0x000d804801007387 */ /* 0x000fe80000100a00 */
[----:B------:R1:W-:Y:S01]  /*579e0*/  STL.64 [R1+0xd88], R74 ;  /* 0x000d884a01007387 */ /* 0x0003e20000100a00 */
[----:B------:R-:W-:Y:S01]  /*579f0*/  MOV R247, R188 ;  /* 0x000000bc00f77202 */ /* 0x000fe20000000f00 */
[C---:B------:R-:W-:Y:S02]  /*57a00*/  HMMA.1688.F32.TF32 R248, R236.reuse, R38, R248 ;  /* 0x00000026ecf8723c */ /* 0x040fe400000810f8 */
[----:B------:R-:W-:Y:S04]  /*57a10*/  LDS R240, [R161+0xc680] ;  /* 0x00c68000a1f07984 */ /* 0x000fe80000000800 */
[----:B------:R-:W-:Y:S04]  /*57a20*/  LDS R242, [R161+0xe680] ;  /* 0x00e68000a1f27984 */ /* 0x000fe80000000800 */
[----:B-1----:R-:W5:Y:S04]  /*57a30*/  LDL.LU.64 R74, [R1+0x4900] ;  /* 0x00490000014a7983 */ /* 0x002f680000300a00 */
[----:B------:R-:W5:Y:S04]  /*57a40*/  LDL.LU.64 R72, [R1+0x48f8] ;  /* 0x0048f80001487983 */ /* 0x000f680000300a00 */
[----:B------:R-:W-:Y:S04]  /*57a50*/  STL.64 [R1+0xd60], R124 ;  /* 0x000d607c01007387 */ /* 0x000fe80000100a00 */
[----:B------:R1:W-:Y:S04]  /*57a60*/  STL.64 [R1+0xd68], R126 ;  /* 0x000d687e01007387 */ /* 0x0003e80000100a00 */
[----:B------:R-:W-:Y:S04]  /*57a70*/  LDS R241, [R189+0xc680] ;  /* 0x00c68000bdf17984 */ /* 0x000fe80000000800 */
[----:B------:R-:W-:Y:S04]  /*57a80*/  LDS R243, [R189+0xe680] ;  /* 0x00e68000bdf37984 */ /* 0x000fe80000000800 */
        /* <DEDUP_REMOVED lines=18> */
[----:B------:R-:W2:Y:S04]  /*57bb0*/  LDL.LU.64 R106, [R1+0x48a0] ;  /* 0x0048a000016a7983 */ /* 0x000ea80000300a00 */
[----:B------:R-:W2:Y:S04]  /*57bc0*/  LDL.LU.64 R104, [R1+0x4898] ;  /* 0x0048980001687983 */ /* 0x000ea80000300a00 */
[----:B------:R-:W-:Y:S04]  /*57bd0*/  STL.64 [R1+0xbf0], R232 ;  /* 0x000bf0e801007387 */ /* 0x000fe80000100a00 */
[----:B------:R-:W-:Y:S04]  /*57be0*/  STL.64 [R1+0xbf8], R234 ;  /* 0x000bf8ea01007387 */ /* 0x000fe80000100a00 */
        /* <DEDUP_REMOVED lines=8> */
[----:B------:R-:W-:Y:S04]  /*57c70*/  LDS R233, [R189+0xc700] ;  /* 0x00c70000bde97984 */ /* 0x000fe80000000800 */
[----:B------:R-:W3:Y:S04]  /*57c80*/  LDS R235, [R189+0xe700] ;  /* 0x00e70000bdeb7984 */ /* 0x000ee80000000800 */
        /* <DEDUP_REMOVED lines=8> */
[----:B-1----:R-:W5:Y:S04]  /*57d10*/  LDL.LU.64 R78, [R1+0x4860] ;  /* 0x00486000014e7983 */ /* 0x002f680000300a00 */
[----:B------:R-:W5:Y:S04]  /*57d20*/  LDL.LU.64 R76, [R1+0x4858] ;  /* 0x00485800014c7983 */ /* 0x000f680000300a00 */
        /* <DEDUP_REMOVED lines=12> */
[----:B----4-:R-:W-:Y:S11]  /*57df0*/  HMMA.1688.F32.TF32 R244, R236, R34, R244 ;  /* 0x00000022ecf4723c */ /* 0x010ff600000810f4 */
[----:B------:R-:W-:Y:S11]  /*57e00*/  @!UPT UIADD3 URZ, URZ, URZ, URZ ;  /* 0x0000003f3f3ff290 */ /* 0x000ff6000fffe03f */
[----:B------:R-:W-:Y:S01]  /*57e10*/  @!UPT UIADD3 URZ, URZ, URZ, URZ ;  /* 0x0000003f3f3ff290 */ /* 0x000fe2000fffe03f */
[----:B------:R-:W-:Y:S04]  /*57e20*/  STL.64 [R1+0xb70], R244 ;  /* 0x000b70f401007387 */ /* 0x000fe80000100a00 */
[----:B------:R5:W-:Y:S04]  /*57e30*/  STL.64 [R1+0xb78], R246 ;  /* 0x000b78f601007387 */ /* 0x000be80000100a00 */
[----:B------:R-:W-:Y:S04]  /*57e40*/  STL.64 [R1+0xb60], R248 ;  /* 0x000b60f801007387 */ /* 0x000fe80000100a00 */
[----:B------:R-:W-:Y:S01]  /*57e50*/  STL.64 [R1+0xb68], R250 ;  /* 0x000b68fa01007387 */ /* 0x000fe20000100a00 */
[----:B---3--:R-:W-:Y:S08]  /*57e60*/  HMMA.1688.F32.TF32 R68, R232, R6, R68 ;  /* 0x00000006e844723c */ /* 0x008ff00000081044 */
[C---:B--2---:R-:W-:Y:S08]  /*57e70*/  HMMA.1688.F32.TF32 R80, R236.reuse, R58, R80 ;  /* 0x0000003aec50723c */ /* 0x044ff00000081050 */
[C---:B-----5:R-:W-:Y:S08]  /*57e80*/  HMMA.1688.F32.TF32 R244, R236.reuse, R46, R88 ;  /* 0x0000002eecf4723c */ /* 0x060ff00000081058 */
[C---:B------:R-:W-:Y:S08]  /*57e90*/  HMMA.1688.F32.TF32 R84, R236.reuse, R42, R84 ;  /* 0x0000002aec54723c */ /* 0x040ff00000081054 */
[C---:B------:R-:W-:Y:S11]  /*57ea0*/  HMMA.1688.F32.TF32 R88, R236.reuse, R50, R92 ;  /* 0x00000032ec58723c */ /* 0x040ff6000008105c */
[----:B------:R-:W-:Y:S04]  /*57eb0*/  @!UPT UIADD3 URZ, URZ, URZ, URZ ;  /* 0x0000003f3f3ff290 */ /* 0x000fe8000fffe03f */
[----:B------:R-:W-:Y:S04]  /*57ec0*/  STL.64 [R1+0xb50], R84 ;  /* 0x000b505401007387 */ /* 0x000fe80000100a00 */
[----:B------:R1:W-:Y:S02]  /*57ed0*/  STL.64 [R1+0xb58], R86 ;  /* 0x000b585601007387 */ /* 0x0003e40000100a00 */
[C---:B-1----:R-:W-:Y:S08]  /*57ee0*/  HMMA.1688.F32.TF32 R84, R236.reuse, R54, R76 ;  /* 0x00000036ec54723c */ /* 0x042ff0000008104c */
        /* <DEDUP_REMOVED lines=9> */
[----:B-1----:R-:W-:Y:S03]  /*57f80*/  HMMA.1688.F32.TF32 R84, R236, R66, R100 ;  /* 0x00000042ec54723c */ /* 0x002fe60000081064 */
[----:B------:R-:W-:Y:S04]  /*57f90*/  STL.64 [R1+0xb00], R76 ;  /* 0x000b004c01007387 */ /* 0x000fe80000100a00 */
[----:B------:R1:W-:Y:S01]  /*57fa0*/  STL.64 [R1+0xb08], R78 ;  /* 0x000b084e01007387 */ /* 0x0003e20000100a00 */
[----:B--2---:R-:W-:Y:S01]  /*57fb0*/  HMMA.1688.F32.TF32 R80, R240, R6, R104 ;  /* 0x00000006f050723c */ /* 0x004fe20000081068 */
[----:B------:R-:W-:-:S02]  /*57fc0*/  IMAD.MOV.U32 R249, RZ, RZ, R160 ;  /* 0x000000fffff97224 */ /* 0x000fc400078e00a0 */
[----:B------:R-:W-:Y:S04]  /*57fd0*/  LDS R104, [R161+0x10000] ;  /* 0x01000000a1687984 */ /* 0x000fe80000000800 */
[----:B------:R-:W-:Y:S01]  /*57fe0*/  LDS R106, [R161+0x12000] ;  /* 0x01200000a16a7984 */ /* 0x000fe20000000800 */
[C---:B-1----:R-:W-:Y:S03]  /*57ff0*/  HMMA.1688.F32.TF32 R76, R240.reuse, R10, R108 ;  /* 0x0000000af04c723c */ /* 0x042fe6000008106c */
[----:B------:R-:W-:Y:S04]  /*58000*/  LDS R105, [R189+0x10000] ;  /* 0x01000000bd697984 */ /* 0x000fe80000000800 */
[----:B------:R-:W-:Y:S04]  /*58010*/  LDS R107, [R189+0x12000] ;  /* 0x01200000bd6b7984 */ /* 0x000fe80000000800 */
        /* <DEDUP_REMOVED lines=17> */
[C---:B------:R-:W-:Y:S08]  /*58130*/  HMMA.1688.F32.TF32 R72, R240.reuse, R38, R148 ;  /* 0x00000026f048723c */ /* 0x040ff00000081094 */
[----:B-1----:R-:W-:Y:S01]  /*58140*/  HMMA.1688.F32.TF32 R76, R240, R34, R112 ;  /* 0x00000022f04c723c */ /* 0x002fe20000081070 */
[----:B------:R-:W-:Y:S04]  /*58150*/  STL.64 [R1+0xa90], R84 ;  /* 0x000a905401007387 */ /* 0x000fe80000100a00 */
[----:B------:R-:W-:Y:S04]  /*58160*/  STL.64 [R1+0xa98], R86 ;  /* 0x000a985601007387 */ /* 0x000fe80000100a00 */
[----:B------:R-:W-:Y:S04]  /*58170*/  STL.64 [R1+0xa80], R80 ;  /* 0x000a805001007387 */ /* 0x000fe80000100a00 */
[----:B------:R-:W-:Y:S04]  /*58180*/  STL.64 [R1+0xa88], R82 ;  /* 0x000a885201007387 */ /* 0x000fe80000100a00 */
[----:B------:R-:W-:Y:S01]  /*58190*/  STL.64 [R1+0xa60], R72 ;  /* 0x000a604801007387 */ /* 0x000fe20000100a00 */
[----:B------:R-:W-:-:S05]  /*581a0*/  IMAD.MOV.U32 R188, RZ, RZ, R75 ;  /* 0x000000ffffbc7224 */ /* 0x000fca00078e004b */
[----:B------:R-:W-:Y:S04]  /*581b0*/  STL.64 [R1+0xa70], R76 ;  /* 0x000a704c01007387 */ /* 0x000fe80000100a00 */
[----:B------:R-:W-:Y:S04]  /*581c0*/  STL.64 [R1+0xa78], R78 ;  /* 0x000a784e01007387 */ /* 0x000fe80000100a00 */
[----:B------:R1:W-:Y:S02]  /*581d0*/  STL [R1+0xa68], R74 ;  /* 0x000a684a01007387 */ /* 0x0003e40000100800 */
[C---:B-1----:R-:W-:Y:S08]  /*581e0*/  HMMA.1688.F32.TF32 R72, R240.reuse, R42, R144 ;  /* 0x0000002af048723c */ /* 0x042ff00000081090 */
[C---:B------:R-:W-:Y:S08]  /*581f0*/  HMMA.1688.F32.TF32 R80, R240.reuse, R46, R224 ;  /* 0x0000002ef050723c */ /* 0x040ff000000810e0 */
        /* <DEDUP_REMOVED lines=16> */
[----:B------:R1:W-:Y:S04]  /*58300*/  STL.64 [R1+0xe78], R78 ;  /* 0x000e784e01007387 */ /* 0x0003e80000100a00 */
[----:B------:R-:W-:Y:S01]  /*58310*/  STL.64 [R1+0xa50], R72 ;  /* 0x000a504801007387 */ /* 0x000fe20000100a00 */
[C---:B-1----:R-:W-:Y:S03]  /*58320*/  HMMA.1688.F32.TF32 R76, R232.reuse, R10, R220 ;  /* 0x0000000ae84c723c */ /* 0x042fe600000810dc */
        /* <DEDUP_REMOVED lines=8> */
[----:B------:R1:W-:Y:S04]  /*583b0*/  STL.64 [R1+0xe58], R78 ;  /* 0x000e584e01007387 */ /* 0x0003e80000100a00 */
[----:B------:R-:W-:Y:S04]  /*583c0*/  LDS R136, [R161+0xc780] ;  /* 0x00c78000a1887984 */ /* 0x000fe80000000800 */
[----:B------:R-:W-:Y:S01]  /*583d0*/  LDS R138, [R161+0xe780] ;  /* 0x00e78000a18a7984 */ /* 0x000fe20000000800 */
[C---:B-1----:R-:W-:Y:S03]  /*583e0*/  HMMA.1688.F32.TF32 R76, R232.reuse, R22, R140 ;  /* 0x00000016e84c723c */ /* 0x042fe6000008108c */
        /* <DEDUP_REMOVED lines=17> */
[C---:B-1----:R-:W-:Y:S08]  /*58500*/  HMMA.1688.F32.TF32 R72, R232.reuse, R38, R164 ;  /* 0x00000026e848723c */ /* 0x042ff000000810a4 */
[C---:B--2---:R-:W-:Y:S01]  /*58510*/  HMMA.1688.F32.TF32 R68, R232.reuse, R42, R168 ;  /* 0x0000002ae844723c */ /* 0x044fe200000810a8 */
[----:B------:R-:W-:Y:S04]  /*58520*/  STL.64 [R1+0xdf0], R76 ;  /* 0x000df04c01007387 */ /* 0x000fe80000100a00 */
[----:B------:R1:W-:Y:S10]  /*58530*/  STL.64 [R1+0xdf8], R78 ;  /* 0x000df84e01007387 */ /* 0x0003f40000100a00 */
[----:B------:R-:W-:Y:S01]  /*58540*/  STL.64 [R1+0xde0], R72 ;  /* 0x000de04801007387 */ /* 0x000fe20000100a00 */
[C---:B-1----:R-:W-:Y:S03]  /*58550*/  HMMA.1688.F32.TF32 R76, R232.reuse, R46, R172 ;  /* 0x0000002ee84c723c */ /* 0x042fe600000810ac */
[----:B------:R1:W-:Y:S04]  /*58560*/  STL.64 [R1+0xde8], R74 ;  /* 0x000de84a01007387 */ /* 0x0003e80000100a00 */
[----:B------:R-:W-:Y:S04]  /*58570*/  STL.64 [R1+0xdd0], R68 ;  /* 0x000dd04401007387 */ /* 0x000fe80000100a00 */
[----:B------:R2:W-:Y:S01]  /*58580*/  STL.64 [R1+0xdd8], R70 ;  /* 0x000dd84601007387 */ /* 0x0005e20000100a00 */
[C---:B-1----:R-:W-:Y:S08]  /*58590*/  HMMA.1688.F32.TF32 R72, R232.reuse, R50, R176 ;  /* 0x00000032e848723c */ /* 0x042ff000000810b0 */
[C---:B--2---:R-:W-:Y:S03]  /*585a0*/  HMMA.1688.F32.TF32 R68, R232.reuse, R54, R180 ;  /* 0x00000036e844723c */ /* 0x044fe600000810b4 */
[----:B------:R-:W-:Y:S04]  /*585b0*/  STL.64 [R1+0xdc0], R76 ;  /* 0x000dc04c01007387 */ /* 0x000fe80000100a00 */
[----:B------:R-:W-:Y:S08]  /*585c0*/  STL.64 [R1+0xdc8], R78 ;  /* 0x000dc84e01007387 */ /* 0x000ff00000100a00 */
[----:B------:R-:W-:Y:S04]  /*585d0*/  STL.64 [R1+0xdb0], R72 ;  /* 0x000db04801007387 */ /* 0x000fe80000100a00 */
[----:B------:R-:W-:Y:S04]  /*585e0*/  STL.64 [R1+0xdb8], R74 ;  /* 0x000db84a01007387 */ /* 0x000fe80000100a00 */
[----:B------:R-:W-:Y:S04]  /*585f0*/  STL.64 [R1+0xda0], R68 ;  /* 0x000da04401007387 */ /* 0x000fe80000100a00 */
[----:B------:R1:W-:Y:S02]  /*58600*/  STL.64 [R1+0xda8], R70 ;  /* 0x000da84601007387 */ /* 0x0003e40000100a00 */
[C---:B-1----:R-:W-:Y:S08]  /*58610*/  HMMA.1688.F32.TF32 R68, R232.reuse, R58, R184 ;  /* 0x0000003ae844723c */ /* 0x042ff000000810b8 */
[C---:B------:R-:W-:Y:S11]  /*58620*/  HMMA.1688.F32.TF32 R72, R232.reuse, R62, R192 ;  /* 0x0000003ee848723c */ /* 0x040ff600000810c0 */
[----:B------:R-:W-:Y:S04]  /*58630*/  @!UPT UIADD3 URZ, URZ, URZ, URZ ;  /* 0x0000003f3f3ff290 */ /* 0x000fe8000fffe03f */
[----:B------:R-:W-:Y:S04]  /*58640*/  STL.64 [R1+0xd90], R68 ;  /* 0x000d904401007387 */ /* 0x000fe80000100a00 */
[----:B------:R1:W-:Y:S04]  /*58650*/  STL.64 [R1+0xd98], R70 ;  /* 0x000d984601007387 */ /* 0x0003e80000100a00 */
[----:B------:R-:W2:Y:S01]  /*58660*/  LDL.LU R248, [R1+0x1480] ;  /* 0x0014800001f87983 */ /* 0x000ea20000300800 */
[----:B-1----:R-:W-:Y:S03]  /*58670*/  HMMA.1688.F32.TF32 R68, R232, R66, R196 ;  /* 0x00000042e844723c */ /* 0x002fe600000810c4 */
[----:B------:R-:W-:Y:S04]  /*58680*/  STL.64 [R1+0xd70], R72 ;  /* 0x000d704801007387 */ /* 0x000fe80000100a00 */
[----:B------:R-:W-:Y:S11]  /*58690*/  STL.64 [R1+0xd78], R74 ;  /* 0x000d784a01007387 */ /* 0x000ff60000100a00 */
[----:B------:R-:W-:Y:S05]  /*586a0*/  @!UPT UIADD3 URZ, URZ, URZ, URZ ;  /* 0x0000003f3f3ff290 */ /* 0x000fea000fffe03f */
[----:B------:R-:W-:Y:S04]  /*586b0*/  STL.64 [R1+0xa40], R68 ;  /* 0x000a404401007387 */ /* 0x000fe80000100a00 */
[----:B------:R-:W-:Y:S04]  /*586c0*/  STL.64 [R1+0xa48], R70 ;  /* 0x000a484601007387 */ /* 0x000fe80000100a00 */
[----:B------:R-:W3:Y:S04]  /*586d0*/  LDL.LU R160, [R1+0x4820] ;  /* 0x0048200001a07983 */ /* 0x000ee80000300800 */
[----:B------:R-:W2:Y:S04]  /*586e0*/  LDL.LU R250, [R1+0x1488] ;  /* 0x0014880001fa7983 */ /* 0x000ea80000300800 */
[----:B------:R-:W2:Y:S04]  /*586f0*/  LDL.LU R251, [R1+0x148c] ;  /* 0x00148c0001fb7983 */ /* 0x000ea80000300800 */
[----:B---3--:R-:W1:Y:S04]  /*58700*/  LDSM.16.M88.4 R68, [R160+0x80080] ;  /* 0x08008000a044783b */ /* 0x008e680000000200 */
[----:B------:R-:W3:Y:S04]  /*58710*/  LDSM.16.M88.4 R88, [R160+0x82080] ;  /* 0x08208000a058783b */ /* 0x000ee80000000200 */
[----:B------:R-:W4:Y:S04]  /*58720*/  LDSM.16.M88.4 R216, [R160+0x84080] ;  /* 0x08408000a0d8783b */ /* 0x000f280000000200 */
[----:B------:R-:W5:Y:S04]  /*58730*/  LDSM.16.M88.4 R128, [R160+0x86080] ;  /* 0x08608000a080783b */ /* 0x000f680000000200 */
[----:B------:R-:W1:Y:S04]  /*58740*/  LDSM.16.M88.4 R124, [R160+0x88080] ;  /* 0x08808000a07c783b */ /* 0x000e680000000200 */
[----:B------:R-:W1:Y:S04]  /*58750*/  LDSM.16.M88.4 R120, [R160+0x8a080] ;  /* 0x08a08000a078783b */ /* 0x000e680000000200 */
[----:B------:R-:W1:Y:S04]  /*58760*/  LDSM.16.M88.4 R116, [R160+0x8c080] ;  /* 0x08c08000a074783b */ /* 0x000e680000000200 */
[----:B------:R-:W2:Y:S04]  /*58770*/  LDSM.16.M88.4 R112, [R160+0x8e080] ;  /* 0x08e08000a070783b */ /* 0x000ea80000000200 */
        /* <DEDUP_REMOVED lines=8> */
[----:B-1----:R-:W-:Y:S04]  /*58800*/  STL [R1+0x47ec], R70 ;  /* 0x0047ec4601007387 */ /* 0x002fe80000100800 */
[----:B------:R-:W-:Y:S04]  /*58810*/  STL [R1+0x47e8], R71 ;  /* 0x0047e84701007387 */ /* 0x000fe80000100800 */
[----:B---3--:R-:W-:Y:S04]  /*58820*/  STL [R1+0x47f4], R90 ;  /* 0x0047f45a01007387 */ /* 0x008fe80000100800 */
[----:B------:R-:W-:Y:S04]  /*58830*/  STL [R1+0x47f0], R91 ;  /* 0x0047f05b01007387 */ /* 0x000fe80000100800 */
[----:B----4-:R-:W-:Y:S04]  /*58840*/  STL [R1+0x4740], R218 ;  /* 0x004740da01007387 */ /* 0x010fe80000100800 */
[----:B------:R-:W-:Y:S04]  /*58850*/  STL [R1+0x473c], R219 ;  /* 0x00473cdb01007387 */ /* 0x000fe80000100800 */
[----:B-----5:R-:W-:Y:S04]  /*58860*/  STL [R1+0x4730], R130 ;  /* 0x0047308201007387 */ /* 0x020fe80000100800 */
[----:B------:R-:W-:Y:S01]  /*58870*/  STL [R1+0x472c], R131 ;  /* 0x00472c8301007387 */ /* 0x000fe20000100800 */
[C---:B--2---:R-:W-:Y:S03]  /*58880*/  HMMA.1688.F32.TF32 R140, R136.reuse, R6, R248 ;  /* 0x00000006888c723c */ /* 0x044fe600000810f8 */
        /* <DEDUP_REMOVED lines=25> */
[----:B------:R-:W2:Y:S04]  /*58a20*/  LDL.LU R144, [R1+0x13b0] ;  /* 0x0013b00001907983 */ /* 0x000ea80000300800 */
[----:B------:R1:W-:Y:S04]  /*58a30*/  STL.64 [R1+0xa30], R140 ;  /* 0x000a308c01007387 */ /* 0x0003e80000100a00 */
        /* <DEDUP_REMOVED lines=48> */
[----:B-1----:R-:W5:Y:S04]  /*58d40*/  LDL.LU R140, [R1+0x1420] ;  /* 0x00142000018c7983 */ /* 0x002f680000300800 */
[----:B------:R-:W5:Y:S04]  /*58d50*/  LDL.LU R141, [R1+0x1424] ;  /* 0x00142400018d7983 */ /* 0x000f680000300800 */
[----:B---3--:R-:W3:Y:S04]  /*58d60*/  LDL.LU R142, [R1+0x1428] ;  /* 0x00142800018e7983 */ /* 0x008ee80000300800 */
        /* <DEDUP_REMOVED lines=17> */
[C---:B--2---:R-:W-:Y:S03]  /*58e80*/  HMMA.1688.F32.TF32 R168, R136.reuse, R10, R248 ;  /* 0x0000000a88a8723c */ /* 0x044fe600000810f8 */
[----:B------:R-:W2:Y:S11]  /*58e90*/  LDL.LU R248, [R1+0x3c0] ;  /* 0x0003c00001f87983 */ /* 0x000eb60000300800 */
[----:B------:R-:W-:Y:S09]  /*58ea0*/  @!UPT UIADD3 URZ, URZ, URZ, URZ ;  /* 0x0000003f3f3ff290 */ /* 0x000ff2000fffe03f */
[----:B------:R-:W-:Y:S04]  /*58eb0*/  STL.64 [R1+0xa20], R168 ;  /* 0x000a20a801007387 */ /* 0x000fe80000100a00 */
[----:B------:R4:W-:Y:S04]  /*58ec0*/  STL.64 [R1+0xa28], R170 ;  /* 0x000a28aa01007387 */ /* 0x0009e80000100a00 */
[----:B------:R-:W2:Y:S04]  /*58ed0*/  LDL.LU R249, [R1+0x3c4] ;  /* 0x0003c40001f97983 */ /* 0x000ea80000300800 */
[----:B------:R-:W2:Y:S04]  /*58ee0*/  LDL.LU R250, [R1+0x3c8] ;  /* 0x0003c80001fa7983 */ /* 0x000ea80000300800 */
[----:B------:R-:W2:Y:S01]  /*58ef0*/  LDL.LU R251, [R1+0x3cc] ;  /* 0x0003cc0001fb7983 */ /* 0x000ea20000300800 */
[C---:B----4-:R-:W-:Y:S03]  /*58f00*/  HMMA.1688.F32.TF32 R168, R136.reuse, R14, R236 ;  /* 0x0000000e88a8723c */ /* 0x050fe600000810ec */
[----:B------:R-:W4:Y:S05]  /*58f10*/  LDL.LU R236, [R1+0x3d0] ;  /* 0x0003d00001ec7983 */ /* 0x000f2a0000300800 */
[C---:B-----5:R-:W-:Y:S08]  /*58f20*/  HMMA.1688.F32.TF32 R172, R136.reuse, R18, R164 ;  /* 0x0000001288ac723c */ /* 0x060ff000000810a4 */
[C---:B------:R-:W-:Y:S07]  /*58f30*/  HMMA.1688.F32.TF32 R164, R136.reuse, R26, R152 ;  /* 0x0000001a88a4723c */ /* 0x040fee0000081098 */
[----:B------:R-:W-:Y:S04]  /*58f40*/  STL.64 [R1+0xa00], R168 ;  /* 0x000a00a801007387 */ /* 0x000fe80000100a00 */
[----:B------:R1:W-:Y:S01]  /*58f50*/  STL.64 [R1+0xa08], R170 ;  /* 0x000a08aa01007387 */ /* 0x0003e20000100a00 */
[C---:B---3--:R-:W-:Y:S03]  /*58f60*/  HMMA.1688.F32.TF32 R152, R136.reuse, R34, R140 ;  /* 0x000000228898723c */ /* 0x048fe6000008108c */
[----:B------:R-:W4:Y:S04]  /*58f70*/  LDL.LU R237, [R1+0x3d4] ;  /* 0x0003d40001ed7983 */ /* 0x000f280000300800 */
[----:B------:R-:W4:Y:S01]  /*58f80*/  LDL.LU R238, [R1+0x3d8] ;  /* 0x0003d80001ee7983 */ /* 0x000f220000300800 */
[C---:B-1----:R-:W-:Y:S03]  /*58f90*/  HMMA.1688.F32.TF32 R168, R136.reuse, R22, R156 ;  /* 0x0000001688a8723c */ /* 0x042fe6000008109c */
[----:B------:R-:W4:Y:S05]  /*58fa0*/  LDL.LU R239, [R1+0x3dc] ;  /* 0x0003dc0001ef7983 */ /* 0x000f2a0000300800 */
        /* <DEDUP_REMOVED lines=25> */
[C---:B-1----:R-:W-:Y:S08]  /*59140*/  HMMA.1688.F32.TF32 R140, R136.reuse, R62, R144 ;  /* 0x0000003e888c723c */ /* 0x042ff00000081090 */
[----:B------:R-:W-:Y:S01]  /*59150*/  HMMA.1688.F32.TF32 R136, R136, R66, R244 ;  /* 0x000000428888723c */ /* 0x000fe200000810f4 */
        /* <DEDUP_REMOVED lines=8> */
[----:B------:R1:W-:Y:S04]  /*591e0*/  STL.64 [R1+0x28], R138 ;  /* 0x0000288a01007387 */ /* 0x0003e80000100a00 */
[----:B------:R-:W3:Y:S04]  /*591f0*/  LDL.LU R245, [R1+0x3e4] ;  /* 0x0003e40001f57983 */ /* 0x000ee80000300800 */
[----:B------:R-:W3:Y:S01]  /*59200*/  LDL.LU R246, [R1+0x3e8] ;  /* 0x0003e80001f67983 */ /* 0x000ee20000300800 */
[C---:B-1----:R-:W-:Y:S11]  /*59210*/  HMMA.1688.F32.TF32 R136, R104.reuse, R68, R148 ;  /* 0x000000446888723c */ /* 0x042ff60000081094 */
[----:B------:R-:W-:Y:S11]  /*59220*/  @!UPT UIADD3 URZ, URZ, URZ, URZ ;  /* 0x0000003f3f3ff290 */ /* 0x000ff6000fffe03f */
[----:B------:R-:W-:Y:S01]  /*59230*/  @!UPT UIADD3 URZ, URZ, URZ, URZ ;  /* 0x0000003f3f3ff290 */ /* 0x000fe2000fffe03f */
[----:B------:R1:W-:Y:S01]  /*59240*/  STL.64 [R1+0x10], R136 ;  /* 0x0000108801007387 */ /* 0x0003e20000100a00 */
[----:B------:R-:W-:Y:S02]  /*59250*/  IMAD.MOV.U32 R90, RZ, RZ, R138 ;  /* 0x000000ffff5a7224 */ /* 0x000fe400078e008a */
[----:B------:R-:W-:Y:S02]  /*59260*/  IMAD.MOV.U32 R91, RZ, RZ, R139 ;  /* 0x000000ffff5b7224 */ /* 0x000fe400078e008b */
[----:B-1----:R-:W-:Y:S01]  /*59270*/  HMMA.1688.F32.TF32 R136, R104, R88, R212 ;  /* 0x000000586888723c */ /* 0x002fe200000810d4 */
[----:B------:R-:W-:-:S07]  /*59280*/  MOV R247, R3 ;  /* 0x0000000300f77202 */ /* 0x000fce0000000f00 */
[----:B--2---:R-:W-:Y:S11]  /*59290*/  HMMA.1688.F32.TF32 R248, R104, R216, R248 ;  /* 0x000000d868f8723c */ /* 0x004ff600000810f8 */
[----:B------:R-:W-:Y:S05]  /*592a0*/  @!UPT UIADD3 URZ, URZ, URZ, URZ ;  /* 0x0000003f3f3ff290 */ /* 0x000fea000fffe03f */
[----:B------:R-:W-:Y:S01]  /*592b0*/  MOV R70, R136 ;  /* 0x0000008800467202 */ /* 0x000fe20000000f00 */
[----:B------:R-:W-:Y:S01]  /*592c0*/  IMAD.MOV.U32 R71, RZ, RZ, R137 ;  /* 0x000000ffff477224 */ /* 0x000fe200078e0089 */
[----:B------:R-:W-:Y:S01]  /*592d0*/  MOV R3, R139 ;  /* 0x0000008b00037202 */ /* 0x000fe20000000f00 */
[----:B------:R-:W-:-:S04]  /*592e0*/  IMAD.MOV.U32 R160, RZ, RZ, R138 ;  /* 0x000000ffffa07224 */ /* 0x000fc800078e008a */
[----:B------:R1:W-:Y:S04]  /*592f0*/  STL [R1+0x47a4], R248 ;  /* 0x0047a4f801007387 */ /* 0x0003e80000100800 */
[----:B------:R2:W-:Y:S04]  /*59300*/  STL [R1+0x47a0], R249 ;  /* 0x0047a0f901007387 */ /* 0x0005e80000100800 */
[----:B------:R5:W-:Y:S04]  /*59310*/  STL [R1+0x479c], R250 ;  /* 0x00479cfa01007387 */ /* 0x000be80000100800 */
[----:B------:R1:W-:Y:S04]  /*59320*/  STL [R1+0x4798], R251 ;  /* 0x004798fb01007387 */ /* 0x0003e80000100800 */
[----:B------:R-:W2:Y:S04]  /*59330*/  LDL.LU R224, [R1+0x3f0] ;  /* 0x0003f00001e07983 */ /* 0x000ea80000300800 */
[----:B------:R-:W2:Y:S04]  /*59340*/  LDL.LU R225, [R1+0x3f4] ;  /* 0x0003f40001e17983 */ /* 0x000ea80000300800 */
[----:B------:R-:W2:Y:S04]  /*59350*/  LDL.LU R226, [R1+0x3f8] ;  /* 0x0003f80001e27983 */ /* 0x000ea80000300800 */
[----:B------:R-:W2:Y:S01]  /*59360*/  LDL.LU R227, [R1+0x3fc] ;  /* 0x0003fc0001e37983 */ /* 0x000ea20000300800 */
[----:B----4-:R-:W-:Y:S03]  /*59370*/  HMMA.1688.F32.TF32 R136, R104, R128, R236 ;  /* 0x000000806888723c */ /* 0x010fe600000810ec */
[----:B------:R-:W4:Y:S04]  /*59380*/  LDL.LU R144, [R1+0x400] ;  /* 0x0004000001907983 */ /* 0x000f280000300800 */
[----:B------:R-:W4:Y:S04]  /*59390*/  LDL.LU R145, [R1+0x404] ;  /* 0x0004040001917983 */ /* 0x000f280000300800 */
[----:B------:R-:W4:Y:S04]  /*593a0*/  LDL.LU R146, [R1+0x408] ;  /* 0x0004080001927983 */ /* 0x000f280000300800 */
[----:B------:R-:W4:Y:S09]  /*593b0*/  LDL.LU R147, [R1+0x40c] ;  /* 0x00040c0001937983 */ /* 0x000f320000300800 */
[----:B------:R-:W-:Y:S01]  /*593c0*/  IMAD.MOV.U32 R87, RZ, RZ, R139 ;  /* 0x000000ffff577224 */ /* 0x000fe200078e008b */
[----:B------:R-:W-:Y:S01]  /*593d0*/  MOV R86, R138 ;  /* 0x0000008a00567202 */ /* 0x000fe20000000f00 */
[----:B------:R-:W-:-:S02]  /*593e0*/  IMAD.MOV.U32 R110, RZ, RZ, R136 ;  /* 0x000000ffff6e7224 */ /* 0x000fc400078e0088 */
        /* <DEDUP_REMOVED lines=13> */
[----:B---3--:R-:W-:Y:S03]  /*594c0*/  HMMA.1688.F32.TF32 R136, R104, R124, R244 ;  /* 0x0000007c6888723c */ /* 0x008fe600000810f4 */
        /* <DEDUP_REMOVED lines=9> */
[----:B------:R-:W-:Y:S01]  /*59560*/  MOV R75, R137 ;  /* 0x00000089004b7202 */ /* 0x000fe20000000f00 */
[----:B------:R-:W-:-:S02]  /*59570*/  IMAD.MOV.U32 R94, RZ, RZ, R138 ;  /* 0x000000ffff5e7224 */ /* 0x000fc400078e008a */
[----:B------:R-:W-:-:S05]  /*59580*/  IMAD.MOV.U32 R95, RZ, RZ, R139 ;  /* 0x000000ffff5f7224 */ /* 0x000fca00078e008b */
[----:B------:R1:W-:Y:S04]  /*59590*/  STL [R1+0x47c4], R95 ;  /* 0x0047c45f01007387 */ /* 0x0003e80000100800 */
[----:B------:R-:W-:Y:S04]  /*595a0*/  STL [R1+0x47c0], R94 ;  /* 0x0047c05e01007387 */ /* 0x000fe80000100800 */
[----:B------:R1:W-:Y:S04]  /*595b0*/  STL [R1+0x47bc], R75 ;  /* 0x0047bc4b01007387 */ /* 0x0003e80000100800 */
[----:B------:R1:W-:Y:S01]  /*595c0*/  STL [R1+0x47b8], R74 ;  /* 0x0047b84a01007387 */ /* 0x0003e20000100800 */
        /* <DEDUP_REMOVED lines=14> */
[C---:B-----5:R-:W-:Y:S01]  /*596b0*/  HMMA.1688.F32.TF32 R136, R104.reuse, R112, R148 ;  /* 0x000000706888723c */ /* 0x060fe20000081094 */
[----:B------:R2:W-:Y:S11]  /*596c0*/  STL [R1+0x47d4], R79 ;  /* 0x0047d44f01007387 */ /* 0x0005f60000100800 */
[----:B------:R-:W-:Y:S11]  /*596d0*/  @!UPT UIADD3 URZ, URZ, URZ, URZ ;  /* 0x0000003f3f3ff290 */ /* 0x000ff6000fffe03f */
[----:B------:R-:W-:Y:S01]  /*596e0*/  @!UPT UIADD3 URZ, URZ, URZ, URZ ;  /* 0x0000003f3f3ff290 */ /* 0x000fe2000fffe03f */
[----:B-1----:R-:W-:Y:S01]  /*596f0*/  IMAD.MOV.U32 R248, RZ, RZ, R136 ;  /* 0x000000fffff87224 */ /* 0x002fe200078e0088 */
[----:B------:R-:W-:Y:S01]  /*59700*/  MOV R249, R137 ;  /* 0x0000008900f97202 */ /* 0x000fe20000000f00 */
[----:B------:R-:W-:Y:S02]  /*59710*/  IMAD.MOV.U32 R250, RZ, RZ, R138 ;  /* 0x000000fffffa7224 */ /* 0x000fe400078e008a */
[----:B------:R-:W-:Y:S02]  /*59720*/  IMAD.MOV.U32 R251, RZ, RZ, R139 ;  /* 0x000000fffffb7224 */ /* 0x000fe400078e008b */
[C---:B------:R-:W-:Y:S01]  /*59730*/  HMMA.1688.F32.TF32 R136, R104.reuse, R96, R212 ;  /* 0x000000606888723c */ /* 0x040fe200000810d4 */
[----:B------:R1:W-:Y:S04]  /*59740*/  STL [R1+0x47d0], R78 ;  /* 0x0047d04e01007387 */ /* 0x0003e80000100800 */
[----:B------:R4:W-:Y:S04]  /*59750*/  STL [R1+0x47cc], R83 ;  /* 0x0047cc5301007387 */ /* 0x0009e80000100800 */
[----:B------:R5:W-:Y:S04]  /*59760*/  STL [R1+0x47c8], R82 ;  /* 0x0047c85201007387 */ /* 0x000be80000100800 */
[----:B------:R1:W-:Y:S04]  /*59770*/  STL [R1+0x47e4], R103 ;  /* 0x0047e46701007387 */ /* 0x0003e80000100800 */
[----:B------:R-:W-:Y:S04]  /*59780*/  STL [R1+0x47e0], R102 ;  /* 0x0047e06601007387 */ /* 0x000fe80000100800 */
[----:B------:R1:W-:Y:S03]  /*59790*/  STL [R1+0x47dc], R99 ;  /* 0x0047dc6301007387 */ /* 0x0003e60000100800 */
[----:B------:R-:W-:Y:S01]  /*597a0*/  MOV R114, R136 ;  /* 0x0000008800727202 */ /* 0x000fe20000000f00 */
[----:B------:R-:W-:Y:S01]  /*597b0*/  IMAD.MOV.U32 R115, RZ, RZ, R137 ;  /* 0x000000ffff737224 */ /* 0x000fe200078e0089 */
[----:B------:R-:W-:Y:S01]  /*597c0*/  MOV R119, R139 ;  /* 0x0000008b00777202 */ /* 0x000fe20000000f00 */
[----:B------:R-:W-:Y:S01]  /*597d0*/  IMAD.MOV.U32 R118, RZ, RZ, R138 ;  /* 0x000000ffff767224 */ /* 0x000fe200078e008a */
[----:B------:R1:W-:Y:S01]  /*597e0*/  STL [R1+0x47d8], R98 ;  /* 0x0047d86201007387 */ /* 0x0003e20000100800 */
[----:B---3--:R-:W-:Y:S03]  /*597f0*/  HMMA.1688.F32.TF32 R136, R104, R92, R236 ;  /* 0x0000005c6888723c */ /* 0x008fe600000810ec */
[----:B------:R-:W3:Y:S04]  /*59800*/  LDL.LU R236, [R1+0x570] ;  /* 0x0005700001ec7983 */ /* 0x000ee80000300800 */
[----:B------:R-:W3:Y:S01]  /*59810*/  LDL.LU R237, [R1+0x574] ;  /* 0x0005740001ed7983 */ /* 0x000ee20000300800 */
[----:B------:R-:W-:Y:S01]  /*59820*/  IMAD.MOV.U32 R238, RZ, RZ, R16 ;  /* 0x000000ffffee7224 */ /* 0x000fe200078e0010 */
[----:B------:R-:W-:-:S02]  /*59830*/  MOV R239, R17 ;  /* 0x0000001100ef7202 */ /* 0x000fc40000000f00 */
[----:B------:R-:W2:Y:S04]  /*59840*/  LDL.LU R16, [R1+0x481c] ;  /* 0x00481c0001107983 */ /* 0x000ea80000300800 */
        /* <DEDUP_REMOVED lines=42> */
[----:B------:R-:W-:Y:S01]  /*59af0*/  IMAD.MOV.U32 R123, RZ, RZ, R139 ;  /* 0x000000ffff7b7224 */ /* 0x000fe200078e008b */
[----:B------:R-:W-:Y:S01]  /*59b00*/  HMMA.1688.F32.TF32 R244, R104, R100, R244 ;  /* 0x0000006468f4723c */ /* 0x000fe200000810f4 */
[----:B--2---:R-:W-:Y:S02]  /*59b10*/  IMAD.MOV.U32 R151, RZ, RZ, R16 ;  /* 0x000000ffff977224 */ /* 0x004fe400078e0010 */
[----:B---3--:R-:W-:-:S05]  /*59b20*/  IMAD.MOV.U32 R150, RZ, RZ, R17 ;  /* 0x000000ffff967224 */ /* 0x008fca00078e0011 */
[C---:B----4-:R-:W-:Y:S11]  /*59b30*/  HMMA.1688.F32.TF32 R16, R104.reuse, R72, R140 ;  /* 0x000000486810723c */ /* 0x050ff6000008108c */
[----:B------:R-:W-:Y:S11]  /*59b40*/  @!UPT UIADD3 URZ, URZ, URZ, URZ ;  /* 0x0000003f3f3ff290 */ /* 0x000ff6000fffe03f */
[----:B------:R-:W-:Y:S02]  /*59b50*/  @!UPT UIADD3 URZ, URZ, URZ, URZ ;  /* 0x0000003f3f3ff290 */ /* 0x000fe4000fffe03f */
[----:B------:R-:W-:Y:S01]  /*59b60*/  MOV R87, R16 ;  /* 0x0000001000577202 */ /* 0x000fe20000000f00 */
[----:B------:R-:W-:Y:S01]  /*59b70*/  IMAD.MOV.U32 R86, RZ, RZ, R17 ;  /* 0x000000ffff567224 */ /* 0x000fe200078e0011 */
[----:B------:R-:W-:Y:S01]  /*59b80*/  MOV R111, R19 ;  /* 0x00000013006f7202 */ /* 0x000fe20000000f00 */
        /* <DEDUP_REMOVED lines=8> */
[C---:B------:R-:W-:Y:S11]  /*59c10*/  HMMA.1688.F32.TF32 R16, R104.reuse, R80, R240 ;  /* 0x000000506810723c */ /* 0x040ff600000810f0 */
[----:B------:R-:W-:Y:S11]  /*59c20*/  @!UPT UIADD3 URZ, URZ, URZ, URZ ;  /* 0x0000003f3f3ff290 */ /* 0x000ff6000fffe03f */
[----:B------:R-:W-:Y:S02]  /*59c30*/  @!UPT UIADD3 URZ, URZ, URZ, URZ ;  /* 0x0000003f3f3ff290 */ /* 0x000fe4000fffe03f */
[----:B------:R-:W-:Y:S01]  /*59c40*/  IMAD.MOV.U32 R79, RZ, RZ, R16 ;  /* 0x000000ffff4f7224 */ /* 0x000fe200078e0010 */
[----:B-1----:R-:W-:Y:S01]  /*59c50*/  MOV R78, R17 ;  /* 0x00000011004e7202 */ /* 0x002fe20000000f00 */
        /* <DEDUP_REMOVED lines=9> */
[----:B------:R-:W-:Y:S08]  /*59cf0*/  HMMA.1688.F32.TF32 R16, R104, R108, R204 ;  /* 0x0000006c6810723c */ /* 0x000ff000000810cc */
[C---:B------:R-:W-:Y:S08]  /*59d00*/  HMMA.1688.F32.TF32 R136, R132.reuse, R88, R224 ;  /* 0x000000588488723c */ /* 0x040ff000000810e0 */
[----:B------:R-:W-:Y:S08]  /*59d10*/  HMMA.1688.F32.TF32 R104, R132, R216, R144 ;  /* 0x000000d88468723c */ /* 0x000ff00000081090 */
[----:B------:R-:W-:Y:S01]  /*59d20*/  IMAD.MOV.U32 R103, RZ, RZ, R16 ;  /* 0x000000ffff677224 */ /* 0x000fe200078e0010 */
[----:B------:R-:W-:Y:S01]  /*59d30*/  MOV R99, R18 ;  /* 0x0000001200637202 */ /* 0x000fe20000000f00 */
[----:B------:R-:W-:-:S02]  /*59d40*/  IMAD.MOV.U32 R102, RZ, RZ, R17 ;  /* 0x000000ffff667224 */ /* 0x000fc400078e0011 */
[----:B------:R-:W-:Y:S02]  /*59d50*/  IMAD.MOV.U32 R98, RZ, RZ, R19 ;  /* 0x000000ffff627224 */ /* 0x000fe400078e0013 */
[C---:B------:R-:W-:Y:S11]  /*59d60*/  HMMA.1688.F32.TF32 R16, R132.reuse, R68, R200 ;  /* 0x000000448410723c */ /* 0x040ff600000810c8 */
[----:B------:R-:W-:Y:S11]  /*59d70*/  @!UPT UIADD3 URZ, URZ, URZ, URZ ;  /* 0x0000003f3f3ff290 */ /* 0x000ff6000fffe03f */
[----:B------:R-:W-:Y:S01]  /*59d80*/  @!UPT UIADD3 URZ, URZ, URZ, URZ ;  /* 0x0000003f3f3ff290 */ /* 0x000fe2000fffe03f */
[----:B------:R-:W-:Y:S04]  /*59d90*/  STL.64 [R1+0x2c0], R16 ;  /* 0x0002c01001007387 */ /* 0x000fe80000100a00 */
[----:B------:R-:W-:Y:S04]  /*59da0*/  STL.64 [R1+0x2c8], R18 ;  /* 0x0002c81201007387 */ /* 0x000fe80000100a00 */
[----:B------:R-:W-:Y:S04]  /*59db0*/  STL.64 [R1+0x2b0], R136 ;  /* 0x0002b08801007387 */ /* 0x000fe80000100a00 */
[----:B------:R-:W-:Y:S04]  /*59dc0*/  STL.64 [R1+0x2b8], R138 ;  /* 0x0002b88a01007387 */ /* 0x000fe80000100a00 */
[----:B------:R-:W-:Y:S04]  /*59dd0*/  STL.64 [R1+0x2a0], R104 ;  /* 0x0002a06801007387 */ /* 0x000fe80000100a00 */
[----:B------:R1:W-:Y:S04]  /*59de0*/  STL.64 [R1+0x2a8], R106 ;  /* 0x0002a86a01007387 */ /* 0x0003e80000100a00 */
[----:B------:R-:W-:Y:S04]  /*59df0*/  LDS R16, [R161+0x10100] ;  /* 0x01010000a1107984 */ /* 0x000fe80000000800 */
[----:B------:R-:W-:Y:S01]  /*59e00*/  LDS R18, [R161+0x12100] ;  /* 0x01210000a1127984 */ /* 0x000fe20000000800 */
[C---:B-1----:R-:W-:Y:S03]  /*59e10*/  HMMA.1688.F32.TF32 R104, R132.reuse, R128, R148 ;  /* 0x000000808468723c */ /* 0x042fe60000081094 */
[----:B------:R-:W-:Y:S04]  /*59e20*/  LDS R17, [R189+0x10100] ;  /* 0x01010000bd117984 */ /* 0x000fe80000000800 */
[----:B------:R-:W1:Y:S01]  /*59e30*/  LDS R19, [R189+0x12100] ;  /* 0x01210000bd137984 */ /* 0x000e620000000800 */
[C---:B------:R-:W-:Y:S11]  /*59e40*/  HMMA.1688.F32.TF32 R136, R132.reuse, R124, R212 ;  /* 0x0000007c8488723c */ /* 0x040ff600000810d4 */
[----:B------:R-:W-:Y:S04]  /*59e50*/  @!UPT UIADD3 URZ, URZ, URZ, URZ ;  /* 0x0000003f3f3ff290 */ /* 0x000fe8000fffe03f */
[----:B------:R-:W-:Y:S04]  /*59e60*/  STL.64 [R1+0x290], R104 ;  /* 0x0002906801007387 */ /* 0x000fe80000100a00 */
[----:B------:R2:W-:Y:S04]  /*59e70*/  STL.64 [R1+0x298], R106 ;  /* 0x0002986a01007387 */ /* 0x0005e80000100a00 */
[----:B------:R-:W3:Y:S01]  /*59e80*/  LDL.LU R212, [R1+0x1290] ;  /* 0x0012900001d47983 */ /* 0x000ee20000300800 */
[----:B--2---:R-:W-:Y:S03]  /*59e90*/  HMMA.1688.F32.TF32 R104, R132, R120, R236 ;  /* 0x000000788468723c */ /* 0x004fe600000810ec */
[----:B------:R-:W-:Y:S04]  /*59ea0*/  STL.64 [R1+0x280], R136 ;  /* 0x0002808801007387 */ /* 0x000fe80000100a00 */
[----:B------:R2:W-:Y:S11]  /*59eb0*/  STL.64 [R1+0x288], R138 ;  /* 0x0002888a01007387 */ /* 0x0005f60000100a00 */
[----:B------:R-:W-:Y:S05]  /*59ec0*/  @!UPT UIADD3 URZ, URZ, URZ, URZ ;  /* 0x0000003f3f3ff290 */ /* 0x000fea000fffe03f */
[----:B------:R-:W-:Y:S04]  /*59ed0*/  STL.64 [R1+0x270], R104 ;  /* 0x0002706801007387 */ /* 0x000fe80000100a00 */
[----:B------:R4:W-:Y:S04]  /*59ee0*/  STL.64 [R1+0x278], R106 ;  /* 0x0002786a01007387 */ /* 0x0009e80000100a00 */
[----:B------:R-:W3:Y:S04]  /*59ef0*/  LDL.LU R213, [R1+0x1294] ;  /* 0x0012940001d57983 */ /* 0x000ee80000300800 */
[----:B------:R-:W3:Y:S04]  /*59f00*/  LDL.LU R214, [R1+0x1298] ;  /* 0x0012980001d67983 */ /* 0x000ee80000300800 */
[----:B------:R-:W3:Y:S04]  /*59f10*/  LDL.LU R215, [R1+0x129c] ;  /* 0x00129c0001d77983 */ /* 0x000ee80000300800 */
        /* <DEDUP_REMOVED lines=85> */
[----:B------:R-:W-:-:S02]  /*5a470*/  MOV R239, R12 ;  /* 0x0000000c00ef7202 */ /* 0x000fc40000000f00 */
[----:B------:R-:W5:Y:S04]  /*5a480*/  LDL.LU R236, [R1+0x1280] ;  /* 0x0012800001ec7983 */ /* 0x000f680000300800 */
[----:B------:R-:W5:Y:S01]  /*5a490*/  LDL.LU R237, [R1+0x1284] ;  /* 0x0012840001ed7983 */ /* 0x000f620000300800 */
[C---:B--2---:R-:W-:Y:S08]  /*5a4a0*/  HMMA.1688.F32.TF32 R136, R132.reuse, R112, R196 ;  /* 0x000000708488723c */ /* 0x044ff000000810c4 */
[C---:B----4-:R-:W-:Y:S08]  /*5a4b0*/  HMMA.1688.F32.TF32 R104, R132.reuse, R116, R232 ;  /* 0x000000748468723c */ /* 0x050ff000000810e8 */
[C---:B---3--:R-:W-:Y:S11]  /*5a4c0*/  HMMA.1688.F32.TF32 R12, R132.reuse, R100, R192 ;  /* 0x00000064840c723c */ /* 0x048ff600000810c0 */
[----:B------:R-:W-:Y:S04]  /*5a4d0*/  @!UPT UIADD3 URZ, URZ, URZ, URZ ;  /* 0x0000003f3f3ff290 */ /* 0x000fe8000fffe03f */
        /* <DEDUP_REMOVED lines=8> */
[----:B------:R-:W-:Y:S01]  /*5a560*/  LDS R106, [R161+0x12180] ;  /* 0x01218000a16a7984 */ /* 0x000fe20000000800 */
[C---:B-----5:R-:W-:Y:S03]  /*5a570*/  HMMA.1688.F32.TF32 R12, R132.reuse, R96, R184 ;  /* 0x00000060840c723c */ /* 0x060fe600000810b8 */
[----:B------:R-:W-:Y:S04]  /*5a580*/  LDS R105, [R189+0x10180] ;  /* 0x01018000bd697984 */ /* 0x000fe80000000800 */
[----:B------:R-:W2:Y:S01]  /*5a590*/  LDS R107, [R189+0x12180] ;  /* 0x01218000bd6b7984 */ /* 0x000ea20000000800 */
[C---:B------:R-:W-:Y:S11]  /*5a5a0*/  HMMA.1688.F32.TF32 R136, R132.reuse, R72, R176 ;  /* 0x000000488488723c */ /* 0x040ff600000810b0 */
[----:B------:R-:W-:Y:S04]  /*5a5b0*/  @!UPT UIADD3 URZ, URZ, URZ, URZ ;  /* 0x0000003f3f3ff290 */ /* 0x000fe8000fffe03f */
[----:B------:R-:W-:Y:S04]  /*5a5c0*/  STL.64 [R1+0x230], R12 ;  /* 0x0002300c01007387 */ /* 0x000fe80000100a00 */
[----:B------:R3:W-:Y:S02]  /*5a5d0*/  STL.64 [R1+0x238], R14 ;  /* 0x0002380e01007387 */ /* 0x0007e40000100a00 */
[C---:B---3--:R-:W-:Y:S02]  /*5a5e0*/  HMMA.1688.F32.TF32 R12, R132.reuse, R76, R172 ;  /* 0x0000004c840c723c */ /* 0x048fe400000810ac */
[----:B------:R-:W-:Y:S04]  /*5a5f0*/  STL.64 [R1+0x220], R180 ;  /* 0x000220b401007387 */ /* 0x000fe80000100a00 */
[----:B------:R-:W-:Y:S02]  /*5a600*/  STL.64 [R1+0x228], R182 ;  /* 0x000228b601007387 */ /* 0x000fe40000100a00 */
[C---:B------:R-:W-:Y:S02]  /*5a610*/  HMMA.1688.F32.TF32 R168, R132.reuse, R80, R168 ;  /* 0x0000005084a8723c */ /* 0x040fe400000810a8 */
        /* <DEDUP_REMOVED lines=9> */
[----:B---3--:R-:W-:Y:S03]  /*5a6b0*/  HMMA.1688.F32.TF32 R12, R132, R108, R156 ;  /* 0x0000006c840c723c */ /* 0x008fe6000008109c */
[----:B------:R-:W-:Y:S04]  /*5a6c0*/  STL.64 [R1+0x1f0], R168 ;  /* 0x0001f0a801007387 */ /* 0x000fe80000100a00 */
[----:B------:R-:W-:Y:S04]  /*5a6d0*/  STL.64 [R1+0x1f8], R170 ;  /* 0x0001f8aa01007387 */ /* 0x000fe80000100a00 */
[----:B------:R-:W-:Y:S04]  /*5a6e0*/  STL.64 [R1+0x1e0], R136 ;  /* 0x0001e08801007387 */ /* 0x000fe80000100a00 */
[----:B------:R3:W-:Y:S01]  /*5a6f0*/  STL.64 [R1+0x1e8], R138 ;  /* 0x0001e88a01007387 */ /* 0x0007e20000100a00 */
[C---:B-1----:R-:W-:Y:S07]  /*5a700*/  HMMA.1688.F32.TF32 R132, R16.reuse, R216, R140 ;  /* 0x000000d81084723c */ /* 0x042fee000008108c */
[----:B------:R-:W-:Y:S04]  /*5a710*/  STL.64 [R1+0x1d0], R12 ;  /* 0x0001d00c01007387 */ /* 0x000fe80000100a00 */
[----:B------:R1:W-:Y:S01]  /*5a720*/  STL.64 [R1+0x1d8], R14 ;  /* 0x0001d80e01007387 */ /* 0x0003e20000100a00 */
[C---:B---3--:R-:W-:Y:S08]  /*5a730*/  HMMA.1688.F32.TF32 R136, R16.reuse, R88, R228 ;  /* 0x000000581088723c */ /* 0x048ff000000810e4 */
[C---:B-1----:R-:W-:Y:S11]  /*5a740*/  HMMA.1688.F32.TF32 R12, R16.reuse, R68, R152 ;  /* 0x00000044100c723c */ /* 0x042ff60000081098 */
        /* <DEDUP_REMOVED lines=28> */
[----:B-1----:R-:W-:Y:S01]  /*5a910*/  HMMA.1688.F32.TF32 R132, R16, R72, R212 ;  /* 0x000000481084723c */ /* 0x002fe200000810d4 */
[----:B------:R-:W-:-:S06]  /*5a920*/  IMAD.MOV.U32 R148, RZ, RZ, R40 ;  /* 0x000000ffff947224 */ /* 0x000fcc00078e0028 */
[----:B------:R-:W-:Y:S04]  /*5a930*/  STL.64 [R1+0x130], R12 ;  /* 0x0001300c01007387 */ /* 0x000fe80000100a00 */
[----:B------:R1:W-:Y:S04]  /*5a940*/  STL.64 [R1+0x138], R14 ;  /* 0x0001380e01007387 */ /* 0x0003e80000100a00 */
[----:B------:R-:W-:Y:S01]  /*5a950*/  STL.64 [R1+0x120], R136 ;  /* 0x0001208801007387 */ /* 0x000fe20000100a00 */
[----:B------:R-:W-:-:S03]  /*5a960*/  IMAD.MOV.U32 R149, RZ, RZ, R41 ;  /* 0x000000ffff957224 */ /* 0x000fc600078e0029 */
[----:B------:R-:W-:Y:S01]  /*5a970*/  STL.64 [R1+0x128], R138 ;  /* 0x0001288a01007387 */ /* 0x000fe20000100a00 */
[----:B------:R-:W-:-:S03]  /*5a980*/  MOV R150, R44 ;  /* 0x0000002c00967202 */ /* 0x000fc60000000f00 */
[----:B------:R-:W-:Y:S01]  /*5a990*/  STL.64 [R1+0x110], R132 ;  /* 0x0001108401007387 */ /* 0x000fe20000100a00 */
[----:B------:R-:W-:-:S03]  /*5a9a0*/  IMAD.MOV.U32 R151, RZ, RZ, R45 ;  /* 0x000000ffff977224 */ /* 0x000fc600078e002d */
[----:B------:R2:W-:Y:S04]  /*5a9b0*/  STL.64 [R1+0x118], R134 ;  /* 0x0001188601007387 */ /* 0x0005e80000100a00 */
[----:B------:R-:W3:Y:S04]  /*5a9c0*/  LDL.LU R40, [R1+0x4814] ;  /* 0x0048140001287983 */ /* 0x000ee80000300800 */
        /* <DEDUP_REMOVED lines=31> */
[----:B-1----:R-:W-:Y:S01]  /*5abc0*/  HMMA.1688.F32.TF32 R12, R16, R76, R236 ;  /* 0x0000004c100c723c */ /* 0x002fe200000810ec */
[----:B------:R-:W-:-:S06]  /*5abd0*/  IMAD.MOV.U32 R146, RZ, RZ, R25 ;  /* 0x000000ffff927224 */ /* 0x000fcc00078e0019 */
[----:B------:R-:W-:Y:S01]  /*5abe0*/  MOV R238, R9 ;  /* 0x0000000900ee7202 */ /* 0x000fe20000000f00 */
[----:B------:R-:W-:Y:S02]  /*5abf0*/  IMAD.MOV.U32 R239, RZ, RZ, R8 ;  /* 0x000000ffffef7224 */ /* 0x000fe400078e0008 */
[----:B------:R-:W-:Y:S02]  /*5ac00*/  IMAD.MOV.U32 R236, RZ, RZ, R21 ;  /* 0x000000ffffec7224 */ /* 0x000fe400078e0015 */
[----:B------:R-:W-:Y:S01]  /*5ac10*/  IMAD.MOV.U32 R237, RZ, RZ, R20 ;  /* 0x000000ffffed7224 */ /* 0x000fe200078e0014 */
[----:B------:R-:W-:Y:S01]  /*5ac20*/  MOV R147, R24 ;  /* 0x0000001800937202 */ /* 0x000fe20000000f00 */
[----:B------:R-:W-:Y:S01]  /*5ac30*/  IMAD.MOV.U32 R145, RZ, RZ, R28 ;  /* 0x000000ffff917224 */ /* 0x000fe200078e001c */
[----:B------:R-:W-:-:S07]  /*5ac40*/  MOV R144, R29 ;  /* 0x0000001d00907202 */ /* 0x000fce0000000f00 */
[C---:B--2---:R-:W-:Y:S01]  /*5ac50*/  HMMA.1688.F32.TF32 R132, R104.reuse, R120, R144 ;  /* 0x000000786884723c */ /* 0x044fe20000081090 */
[----:B------:R-:W-:Y:S04]  /*5ac60*/  STL.64 [R1+0x45a0], R14 ;  /* 0x0045a00e01007387 */ /* 0x000fe80000100a00 */
[----:B------:R-:W-:Y:S01]  /*5ac70*/  STL.64 [R1+0x4598], R12 ;  /* 0x0045980c01007387 */ /* 0x000fe20000100a00 */
[----:B---3--:R-:W-:Y:S02]  /*5ac80*/  IMAD.MOV.U32 R227, RZ, RZ, R40 ;  /* 0x000000ffffe37224 */ /* 0x008fe400078e0028 */
[----:B-----5:R-:W-:Y:S01]  /*5ac90*/  IMAD.MOV.U32 R226, RZ, RZ, R41 ;  /* 0x000000ffffe27224 */ /* 0x020fe200078e0029 */
[----:B----4-:R-:W-:Y:S01]  /*5aca0*/  MOV R225, R44 ;  /* 0x0000002c00e17202 */ /* 0x010fe20000000f00 */
[----:B------:R-:W-:Y:S01]  /*5acb0*/  IMAD.MOV.U32 R224, RZ, RZ, R45 ;  /* 0x000000ffffe07224 */ /* 0x000fe200078e002d */
[C---:B------:R-:W-:Y:S08]  /*5acc0*/  HMMA.1688.F32.TF32 R40, R104.reuse, R116, R148 ;  /* 0x000000746828723c */ /* 0x040ff00000081094 */
[----:B------:R-:W-:Y:S08]  /*5acd0*/  HMMA.1688.F32.TF32 R212, R104, R216, R212 ;  /* 0x000000d868d4723c */ /* 0x000ff000000810d4 */
[C---:B------:R-:W-:Y:S08]  /*5ace0*/  HMMA.1688.F32.TF32 R8, R16.reuse, R84, R220 ;  /* 0x000000541008723c */ /* 0x040ff000000810dc */
[C---:B------:R-:W-:Y:S08]  /*5acf0*/  HMMA.1688.F32.TF32 R176, R16.reuse, R80, R140 ;  /* 0x0000005010b0723c */ /* 0x040ff0000008108c */
[----:B------:R-:W-:Y:S08]  /*5ad00*/  HMMA.1688.F32.TF32 R16, R16, R108, R240 ;  /* 0x0000006c1010723c */ /* 0x000ff000000810f0 */
[C---:B------:R-:W-:Y:S08]  /*5ad10*/  HMMA.1688.F32.TF32 R20, R104.reuse, R68, R208 ;  /* 0x000000446814723c */ /* 0x040ff000000810d0 */
[C---:B------:R-:W-:Y:S08]  /*5ad20*/  HMMA.1688.F32.TF32 R208, R104.reuse, R124, R224 ;  /* 0x0000007c68d0723c */ /* 0x040ff000000810e0 */
[C---:B------:R-:W-:Y:S01]  /*5ad30*/  HMMA.1688.F32.TF32 R24, R104.reuse, R88, R204 ;  /* 0x000000586818723c */ /* 0x040fe200000810cc */
[----:B------:R-:W-:Y:S07]  /*5ad40*/  STL.64 [R1+0x45b0], R178 ;  /* 0x0045b0b201007387 */ /* 0x000fee0000100a00 */
[----:B------:R-:W-:Y:S01]  /*5ad50*/  HMMA.1688.F32.TF32 R28, R104, R128, R200 ;  /* 0x00000080681c723c */ /* 0x000fe200000810c8 */
        /* <DEDUP_REMOVED lines=16> */
[----:B------:R-:W-:Y:S01]  /*5ae60*/  STL.64 [R1+0x4630], R134 ;  /* 0x0046308601007387 */ /* 0x000fe20000100a00 */
[----:B------:R-:W-:-:S03]  /*5ae70*/  MOV R149, R61 ;  /* 0x0000003d00957202 */ /* 0x000fc60000000f00 */
[----:B------:R-:W-:Y:S01]  /*5ae80*/  STL.64 [R1+0x4628], R132 ;  /* 0x0046288401007387 */ /* 0x000fe20000100a00 */
[----:B------:R-:W-:-:S03]  /*5ae90*/  IMAD.MOV.U32 R150, RZ, RZ, R64 ;  /* 0x000000ffff967224 */ /* 0x000fc600078e0040 */
[----:B------:R-:W-:Y:S01]  /*5aea0*/  STL.64 [R1+0x4640], R42 ;  /* 0x0046402a01007387 */ /* 0x000fe20000100a00 */
[----:B------:R-:W-:-:S03]  /*5aeb0*/  IMAD.MOV.U32 R151, RZ, RZ, R65 ;  /* 0x000000ffff977224 */ /* 0x000fc600078e0041 */
[----:B------:R-:W-:Y:S04]  /*5aec0*/  STL.64 [R1+0x4638], R40 ;  /* 0x0046382801007387 */ /* 0x000fe80000100a00 */
[----:B------:R-:W2:Y:S04]  /*5aed0*/  LDL.LU R60, [R1+0x4804] ;  /* 0x00480400013c7983 */ /* 0x000ea80000300800 */
        /* <DEDUP_REMOVED lines=29> */
[----:B------:R-:W-:Y:S01]  /*5b0b0*/  HMMA.1688.F32.TF32 R44, R104, R112, R236 ;  /* 0x00000070682c723c */ /* 0x000fe200000810ec */
[----:B------:R-:W-:Y:S01]  /*5b0c0*/  IMAD.MOV.U32 R146, RZ, RZ, R49 ;  /* 0x000000ffff927224 */ /* 0x000fe200078e0031 */
[----:B------:R-:W-:Y:S01]  /*5b0d0*/  MOV R147, R48 ;  /* 0x0000003000937202 */ /* 0x000fe20000000f00 */
[----:B------:R-:W-:Y:S01]  /*5b0e0*/  IMAD.MOV.U32 R145, RZ, RZ, R52 ;  /* 0x000000ffff917224 */ /* 0x000fe200078e0034 */
[----:B------:R-:W-:-:S03]  /*5b0f0*/  MOV R144, R53 ;  /* 0x0000003500907202 */ /* 0x000fc60000000f00 */
[----:B------:R-:W-:Y:S01]  /*5b100*/  MOV R238, R33 ;  /* 0x0000002100ee7202 */ /* 0x000fe20000000f00 */
[----:B------:R-:W-:Y:S02]  /*5b110*/  IMAD.MOV.U32 R239, RZ, RZ, R32 ;  /* 0x000000ffffef7224 */ /* 0x000fe400078e0020 */
[----:B------:R-:W-:Y:S02]  /*5b120*/  IMAD.MOV.U32 R236, RZ, RZ, R37 ;  /* 0x000000ffffec7224 */ /* 0x000fe400078e0025 */
[----:B------:R-:W-:Y:S02]  /*5b130*/  IMAD.MOV.U32 R237, RZ, RZ, R36 ;  /* 0x000000ffffed7224 */ /* 0x000fe400078e0024 */
[----:B------:R-:W-:Y:S02]  /*5b140*/  IMAD.MOV.U32 R226, RZ, RZ, R57 ;  /* 0x000000ffffe27224 */ /* 0x000fe400078e0039 */
[----:B------:R-:W-:-:S07]  /*5b150*/  IMAD.MOV.U32 R227, RZ, RZ, R56 ;  /* 0x000000ffffe37224 */ /* 0x000fce00078e0038 */
[----:B------:R-:W-:Y:S04]  /*5b160*/  STL.64 [R1+0x4650], R46 ;  /* 0x0046502e01007387 */ /* 0x000fe80000100a00 */
[----:B------:R-:W-:Y:S01]  /*5b170*/  STL.64 [R1+0x4648], R44 ;  /* 0x0046482c01007387 */ /* 0x000fe20000100a00 */
[----:B--2---:R-:W-:Y:S01]  /*5b180*/  MOV R225, R60 ;  /* 0x0000003c00e17202 */ /* 0x004fe20000000f00 */
[----:B---3--:R-:W-:Y:S02]  /*5b190*/  IMAD.MOV.U32 R224, RZ, RZ, R61 ;  /* 0x000000ffffe07224 */ /* 0x008fe400078e003d */
[----:B----4-:R-:W-:Y:S01]  /*5b1a0*/  IMAD.MOV.U32 R203, RZ, RZ, R64 ;  /* 0x000000ffffcb7224 */ /* 0x010fe200078e0040 */
[----:B-----5:R-:W-:Y:S01]  /*5b1b0*/  MOV R202, R65 ;  /* 0x0000004100ca7202 */ /* 0x020fe20000000f00 */
[C---:B------:R-:W-:Y:S08]  /*5b1c0*/  HMMA.1688.F32.TF32 R60, R104.reuse, R80, R204 ;  /* 0x00000050683c723c */ /* 0x040ff000000810cc */
[C---:B------:R-:W-:Y:S08]  /*5b1d0*/  HMMA.1688.F32.TF32 R52, R104.reuse, R96, R228 ;  /* 0x000000606834723c */ /* 0x040ff000000810e4 */
[C---:B------:R-:W-:Y:S08]  /*5b1e0*/  HMMA.1688.F32.TF32 R48, R104.reuse, R100, R152 ;  /* 0x000000646830723c */ /* 0x040ff00000081098 */
[C---:B------:R-:W-:Y:S08]  /*5b1f0*/  HMMA.1688.F32.TF32 R32, R104.reuse, R92, R140 ;  /* 0x0000005c6820723c */ /* 0x040ff0000008108c */
[----:B------:R-:W-:Y:S07]  /*5b200*/  HMMA.1688.F32.TF32 R36, R104, R72, R220 ;  /* 0x000000486824723c */ /* 0x000fee00000810dc */
[----:B------:R-:W-:Y:S01]  /*5b210*/  STL.64 [R1+0x4660], R50 ;  /* 0x0046603201007387 */ /* 0x000fe20000100a00 */
[----:B------:R-:W-:Y:S08]  /*5b220*/  HMMA.1688.F32.TF32 R220, R180, R68, R144 ;  /* 0x00000044b4dc723c */ /* 0x000ff00000081090 */
[C---:B------:R-:W-:Y:S08]  /*5b230*/  HMMA.1688.F32.TF32 R56, R104.reuse, R76, R240 ;  /* 0x0000004c6838723c */ /* 0x040ff000000810f0 */
[C---:B------:R-:W-:Y:S08]  /*5b240*/  HMMA.1688.F32.TF32 R64, R104.reuse, R84, R200 ;  /* 0x000000546840723c */ /* 0x040ff000000810c8 */
[----:B------:R-:W-:Y:S01]  /*5b250*/  HMMA.1688.F32.TF32 R104, R104, R108, R224 ;  /* 0x0000006c6868723c */ /* 0x000fe200000810e0 */
[----:B------:R-:W-:Y:S07]  /*5b260*/  STL.64 [R1+0x4658], R48 ;  /* 0x0046583001007387 */ /* 0x000fee0000100a00 */
        /* <DEDUP_REMOVED lines=35> */
[C---:B------:R-:W-:Y:S01]  /*5b4a0*/  HMMA.1688.F32.TF32 R136, R180.reuse, R216, R236 ;  /* 0x000000d8b488723c */ /* 0x040fe200000810ec */
[----:B------:R-:W-:Y:S01]  /*5b4b0*/  IMAD.MOV.U32 R174, RZ, RZ, R5 ;  /* 0x000000ffffae7224 */ /* 0x000fe200078e0005 */
[----:B------:R-:W-:Y:S01]  /*5b4c0*/  MOV R175, R4 ;  /* 0x0000000400af7202 */ /* 0x000fe20000000f00 */
        /* <DEDUP_REMOVED lines=16> */
[----:B------:R-:W-:Y:S04]  /*5b5d0*/  STL.64 [R1+0x4700], R138 ;  /* 0x0047008a01007387 */ /* 0x000fe80000100a00 */
[----:B------:R-:W-:Y:S04]  /*5b5e0*/  STL.64 [R1+0x46f8], R136 ;  /* 0x0046f88801007387 */ /* 0x000fe80000100a00 */
[----:B------:R-:W3:Y:S04]  /*5b5f0*/  LDL.LU R172, [R1+0x1230] ;  /* 0x0012300001ac7983 */ /* 0x000ee80000300800 */
[----:B------:R-:W3:Y:S04]  /*5b600*/  LDL.LU R173, [R1+0x1234] ;  /* 0x0012340001ad7983 */ /* 0x000ee80000300800 */
[----:B------:R-:W-:Y:S04]  /*5b610*/  LDS R236, [R161+0x10280] ;  /* 0x01028000a1ec7984 */ /* 0x000fe80000000800 */
[----:B------:R-:W-:Y:S04]  /*5b620*/  LDS R238, [R161+0x12280] ;  /* 0x01228000a1ee7984 */ /* 0x000fe80000000800 */
[----:B------:R-:W-:Y:S04]  /*5b630*/  LDS R237, [R189+0x10280] ;  /* 0x01028000bded7984 */ /* 0x000fe80000000800 */
[----:B------:R-:W1:Y:S01]  /*5b640*/  LDS R239, [R189+0x12280] ;  /* 0x01228000bdef7984 */ /* 0x000e620000000800 */
[C---:B--2---:R-:W-:Y:S08]  /*5b650*/  HMMA.1688.F32.TF32 R140, R180.reuse, R128, R140 ;  /* 0x00000080b48c723c */ /* 0x044ff0000008108c */
[C---:B----4-:R-:W-:Y:S11]  /*5b660*/  HMMA.1688.F32.TF32 R4, R180.reuse, R124, R144 ;  /* 0x0000007cb404723c */ /* 0x050ff60000081090 */
[----:B------:R-:W-:Y:S04]  /*5b670*/  @!UPT UIADD3 URZ, URZ, URZ, URZ ;  /* 0x0000003f3f3ff290 */ /* 0x000fe8000fffe03f */
[----:B------:R-:W-:Y:S04]  /*5b680*/  STL.64 [R1+0x4710], R142 ;  /* 0x0047108e01007387 */ /* 0x000fe80000100a00 */
[----:B------:R-:W-:Y:S01]  /*5b690*/  STL.64 [R1+0x4708], R140 ;  /* 0x0047088c01007387 */ /* 0x000fe20000100a00 */
[C---:B-----5:R-:W-:Y:S03]  /*5b6a0*/  HMMA.1688.F32.TF32 R144, R180.reuse, R120, R148 ;  /* 0x00000078b490723c */ /* 0x060fe60000081094 */
        /* <DEDUP_REMOVED lines=10> */
[C---:B---3--:R-:W-:Y:S03]  /*5b750*/  HMMA.1688.F32.TF32 R168, R180.reuse, R92, R228 ;  /* 0x0000005cb4a8723c */ /* 0x048fe600000810e4 */
[----:B------:R-:W3:Y:S04]  /*5b760*/  LDL.LU R228, [R1+0x1200] ;  /* 0x0012000001e47983 */ /* 0x000ee80000300800 */
[----:B------:R-:W3:Y:S04]  /*5b770*/  LDL.LU R229, [R1+0x1204] ;  /* 0x0012040001e57983 */ /* 0x000ee80000300800 */
[----:B------:R-:W3:Y:S04]  /*5b780*/  LDL.LU R230, [R1+0x1208] ;  /* 0x0012080001e67983 */ /* 0x000ee80000300800 */
[----:B------:R-:W3:Y:S01]  /*5b790*/  LDL.LU R231, [R1+0x120c] ;  /* 0x00120c0001e77983 */ /* 0x000ee20000300800 */
[C---:B------:R-:W-:Y:S07]  /*5b7a0*/  HMMA.1688.F32.TF32 R172, R180.reuse, R72, R172 ;  /* 0x00000048b4ac723c */ /* 0x040fee00000810ac */
[----:B------:R-:W-:Y:S04]  /*5b7b0*/  STL [R1+0x4524], R168 ;  /* 0x004524a801007387 */ /* 0x000fe80000100800 */
[----:B------:R-:W-:Y:S04]  /*5b7c0*/  STL [R1+0x4520], R169 ;  /* 0x004520a901007387 */ /* 0x000fe80000100800 */
[----:B------:R-:W-:Y:S04]  /*5b7d0*/  STL [R1+0x451c], R170 ;  /* 0x00451caa01007387 */ /* 0x000fe80000100800 */
[----:B------:R-:W-:Y:S04]  /*5b7e0*/  STL [R1+0x4518], R171 ;  /* 0x004518ab01007387 */ /* 0x000fe80000100800 */
[----:B------:R-:W2:Y:S04]  /*5b7f0*/  LDL.LU R232, [R1+0xd10] ;  /* 0x000d100001e87983 */ /* 0x000ea80000300800 */
[----:B------:R-:W2:Y:S04]  /*5b800*/  LDL.LU R233, [R1+0xd14] ;  /* 0x000d140001e97983 */ /* 0x000ea80000300800 */
[----:B------:R-:W2:Y:S04]  /*5b810*/  LDL.LU R234, [R1+0xd18] ;  /* 0x000d180001ea7983 */ /* 0x000ea80000300800 */
[----:B------:R-:W2:Y:S04]  /*5b820*/  LDL.LU R235, [R1+0xd1c] ;  /* 0x000d1c0001eb7983 */ /* 0x000ea80000300800 */
[----:B------:R-:W-:Y:S04]  /*5b830*/  STL [R1+0x4534], R172 ;  /* 0x004534ac01007387 */ /* 0x000fe80000100800 */
[----:B------:R-:W-:Y:S04]  /*5b840*/  STL [R1+0x4530], R173 ;  /* 0x004530ad01007387 */ /* 0x000fe80000100800 */
[----:B------:R-:W-:Y:S04]  /*5b850*/  STL [R1+0x452c], R174 ;  /* 0x00452cae01007387 */ /* 0x000fe80000100800 */
[----:B------:R-:W-:Y:S01]  /*5b860*/  STL [R1+0x4528], R175 ;  /* 0x004528af01007387 */ /* 0x000fe20000100800 */
[C---:B----4-:R-:W-:Y:S11]  /*5b870*/  HMMA.1688.F32.TF32 R148, R180.reuse, R76, R148 ;  /* 0x0000004cb494723c */ /* 0x050ff60000081094 */
[----:B------:R-:W-:Y:S11]  /*5b880*/  @!UPT UIADD3 URZ, URZ, URZ, URZ ;  /* 0x0000003f3f3ff290 */ /* 0x000ff6000fffe03f */
[----:B------:R-:W-:Y:S01]  /*5b890*/  @!UPT UIADD3 URZ, URZ, URZ, URZ ;  /* 0x0000003f3f3ff290 */ /* 0x000fe2000fffe03f */
[----:B------:R-:W-:Y:S04]  /*5b8a0*/  STL [R1+0x4540], R148 ;  /* 0x0045409401007387 */ /* 0x000fe80000100800 */
[----:B------:R-:W-:Y:S04]  /*5b8b0*/  STL [R1+0x453c], R149 ;  /* 0x00453c9501007387 */ /* 0x000fe80000100800 */
[----:B------:R-:W-:Y:S04]  /*5b8c0*/  STL [R1+0x4538], R150 ;  /* 0x0045389601007387 */ /* 0x000fe80000100800 */
[----:B------:R-:W-:Y:S04]  /*5b8d0*/  STL [R1+0x4514], R151 ;  /* 0x0045149701007387 */ /* 0x000fe80000100800 */
[----:B------:R-:W4:Y:S04]  /*5b8e0*/  LDL.LU R184, [R1+0x11f0] ;  /* 0x0011f00001b87983 */ /* 0x000f280000300800 */
[----:B------:R-:W4:Y:S04]  /*5b8f0*/  LDL.LU R185, [R1+0x11f4] ;  /* 0x0011f40001b97983 */ /* 0x000f280000300800 */
[----:B------:R-:W4:Y:S04]  /*5b900*/  LDL.LU R186, [R1+0x11f8] ;  /* 0x0011f80001ba7983 */ /* 0x000f280000300800 */
[----:B------:R-:W4:Y:S01]  /*5b910*/  LDL.LU R187, [R1+0x11fc] ;  /* 0x0011fc0001bb7983 */ /* 0x000f220000300800 */
[C---:B-----5:R-:W-:Y:S03]  /*5b920*/  HMMA.1688.F32.TF32 R152, R180.reuse, R80, R152 ;  /* 0x00000050b498723c */ /* 0x060fe60000081098 */
[----:B------:R-:W5:Y:S04]  /*5b930*/  LDL.LU R192, [R1+0x11e0] ;  /* 0x0011e00001c07983 */ /* 0x000f680000300800 */
[----:B------:R-:W5:Y:S01]  /*5b940*/  LDL.LU R193, [R1+0x11e4] ;  /* 0x0011e40001c17983 */ /* 0x000f620000300800 */
[C---:B---3--:R-:W-:Y:S03]  /*5b950*/  HMMA.1688.F32.TF32 R228, R180.reuse, R84, R228 ;  /* 0x00000054b4e4723c */ /* 0x048fe600000810e4 */
[----:B------:R-:W5:Y:S04]  /*5b960*/  LDL.LU R194, [R1+0x11e8] ;  /* 0x0011e80001c27983 */ /* 0x000f680000300800 */
[----:B------:R-:W5:Y:S08]  /*5b970*/  LDL.LU R195, [R1+0x11ec] ;  /* 0x0011ec0001c37983 */ /* 0x000f700000300800 */
[----:B------:R-:W-:Y:S04]  /*5b980*/  STL [R1+0x454c], R152 ;  /* 0x00454c9801007387 */ /* 0x000fe80000100800 */
[----:B------:R-:W-:Y:S04]  /*5b990*/  STL [R1+0x4548], R153 ;  /* 0x0045489901007387 */ /* 0x000fe80000100800 */
[----:B------:R-:W-:Y:S04]  /*5b9a0*/  STL [R1+0x4544], R154 ;  /* 0x0045449a01007387 */ /* 0x000fe80000100800 */
[----:B------:R-:W-:Y:S04]  /*5b9b0*/  STL [R1+0x4510], R155 ;  /* 0x0045109b01007387 */ /* 0x000fe80000100800 */
[----:B------:R-:W3:Y:S04]  /*5b9c0*/  LDL.LU R196, [R1+0x11d0] ;  /* 0x0011d00001c47983 */ /* 0x000ee80000300800 */
[----:B------:R-:W3:Y:S04]  /*5b9d0*/  LDL.LU R197, [R1+0x11d4] ;  /* 0x0011d40001c57983 */ /* 0x000ee80000300800 */
[----:B------:R-:W3:Y:S04]  /*5b9e0*/  LDL.LU R198, [R1+0x11d8] ;  /* 0x0011d80001c67983 */ /* 0x000ee80000300800 */
[----:B------:R-:W3:Y:S04]  /*5b9f0*/  LDL.LU R199, [R1+0x11dc] ;  /* 0x0011dc0001c77983 */ /* 0x000ee80000300800 */
[----:B------:R-:W-:Y:S04]  /*5ba00*/  STL [R1+0x4554], R228 ;  /* 0x004554e401007387 */ /* 0x000fe80000100800 */
[----:B------:R-:W-:Y:S04]  /*5ba10*/  STL [R1+0x4550], R229 ;  /* 0x004550e501007387 */ /* 0x000fe80000100800 */
[----:B------:R-:W-:Y:S04]  /*5ba20*/  STL [R1+0x450c], R230 ;  /* 0x00450ce601007387 */ /* 0x000fe80000100800 */
[----:B------:R-:W-:Y:S04]  /*5ba30*/  STL [R1+0x4508], R231 ;  /* 0x004508e701007387 */ /* 0x000fe80000100800 */
[----:B-1----:R-:W3:Y:S04]  /*5ba40*/  LDL.LU R176, [R1+0x11c0] ;  /* 0x0011c00001b07983 */ /* 0x002ee80000300800 */
[----:B------:R-:W3:Y:S04]  /*5ba50*/  LDL.LU R177, [R1+0x11c4] ;  /* 0x0011c40001b17983 */ /* 0x000ee80000300800 */
[----:B------:R-:W3:Y:S04]  /*5ba60*/  LDL.LU R178, [R1+0x11c8] ;  /* 0x0011c80001b27983 */ /* 0x000ee80000300800 */
[----:B------:R-:W3:Y:S01]  /*5ba70*/  LDL.LU R179, [R1+0x11cc] ;  /* 0x0011cc0001b37983 */ /* 0x000ee20000300800 */
[C---:B------:R-:W-:Y:S08]  /*5ba80*/  HMMA.1688.F32.TF32 R200, R180.reuse, R116, R200 ;  /* 0x00000074b4c8723c */ /* 0x040ff000000810c8 */
[C---:B------:R-:W-:Y:S08]  /*5ba90*/  HMMA.1688.F32.TF32 R204, R180.reuse, R112, R204 ;  /* 0x00000070b4cc723c */ /* 0x040ff000000810cc */
[C---:B------:R-:W-:Y:S01]  /*5baa0*/  HMMA.1688.F32.TF32 R156, R180.reuse, R100, R240 ;  /* 0x00000064b49c723c */ /* 0x040fe200000810f0 */
[----:B------:R-:W-:Y:S04]  /*5bab0*/  LDS R240, [R161+0x10300] ;  /* 0x01030000a1f07984 */ /* 0x000fe80000000800 */
[----:B------:R-:W-:Y:S03]  /*5bac0*/  LDS R242, [R161+0x12300] ;  /* 0x01230000a1f27984 */ /* 0x000fe60000000800 */
[C---:B------:R-:W-:Y:S01]  /*5bad0*/  HMMA.1688.F32.TF32 R164, R180.reuse, R96, R164 ;  /* 0x00000060b4a4723c */ /* 0x040fe200000810a4 */
[----:B------:R-:W-:Y:S04]  /*5bae0*/  LDS R241, [R189+0x10300] ;  /* 0x01030000bdf17984 */ /* 0x000fe80000000800 */
[----:B------:R-:W1:Y:S03]  /*5baf0*/  LDS R243, [R189+0x12300] ;  /* 0x01230000bdf37984 */ /* 0x000e660000000800 */
[----:B--2---:R-:W-:Y:S01]  /*5bb00*/  HMMA.1688.F32.TF32 R180, R180, R108, R232 ;  /* 0x0000006cb4b4723c */ /* 0x004fe200000810e8 */
[----:B------:R-:W-:Y:S04]  /*5bb10*/  LDS R232, [R161+0x10380] ;  /* 0x01038000a1e87984 */ /* 0x000fe80000000800 */
[----:B------:R-:W-:Y:S04]  /*5bb20*/  LDS R234, [R161+0x12380] ;  /* 0x01238000a1ea7984 */ /* 0x000fe80000000800 */
[----:B------:R-:W-:Y:S04]  /*5bb30*/  LDS R233, [R189+0x10380] ;  /* 0x01038000bde97984 */ /* 0x000fe80000000800 */
[----:B------:R-:W2:Y:S10]  /*5bb40*/  LDS R235, [R189+0x12380] ;  /* 0x01238000bdeb7984 */ /* 0x000eb40000000800 */
[----:B------:R-:W-:Y:S04]  /*5bb50*/  STL [R1+0x4560], R180 ;  /* 0x004560b401007387 */ /* 0x000fe80000100800 */
[----:B------:R-:W-:Y:S04]  /*5bb60*/  STL [R1+0x455c], R181 ;  /* 0x00455cb501007387 */ /* 0x000fe80000100800 */
[----:B------:R-:W-:Y:S04]  /*5bb70*/  STL [R1+0x4558], R182 ;  /* 0x004558b601007387 */ /* 0x000fe80000100800 */
[----:B------:R-:W-:Y:S01]  /*5bb80*/  STL [R1+0x4504], R183 ;  /* 0x004504b701007387 */ /* 0x000fe20000100800 */
[C---:B----4-:R-:W-:Y:S08]  /*5bb90*/  HMMA.1688.F32.TF32 R184, R236.reuse, R68, R184 ;  /* 0x00000044ecb8723c */ /* 0x050ff000000810b8 */
[C---:B-----5:R-:W-:Y:S11]  /*5bba0*/  HMMA.1688.F32.TF32 R192, R236.reuse, R88, R192 ;  /* 0x00000058ecc0723c */ /* 0x060ff600000810c0 */
[----:B------:R-:W-:Y:S04]  /*5bbb0*/  @!UPT UIADD3 URZ, URZ, URZ, URZ ;  /* 0x0000003f3f3ff290 */ /* 0x000fe8000fffe03f */
        /* <DEDUP_REMOVED lines=8> */
[C---:B---3--:R-:W-:Y:S03]  /*5bc40*/  HMMA.1688.F32.TF32 R196, R236.reuse, R216, R196 ;  /* 0x000000d8ecc4723c */ /* 0x048fe600000810c4 */
        /* <DEDUP_REMOVED lines=8> */
[C---:B------:R-:W-:Y:S03]  /*5bcd0*/  HMMA.1688.F32.TF32 R4, R236.reuse, R128, R176 ;  /* 0x00000080ec04723c */ /* 0x040fe600000810b0 */
[----:B------:R-:W-:Y:S04]  /*5bce0*/  STL [R1+0x4590], R196 ;  /* 0x004590c401007387 */ /* 0x000fe80000100800 */
[----:B------:R-:W-:Y:S04]  /*5bcf0*/  STL [R1+0x458c], R197 ;  /* 0x00458cc501007387 */ /* 0x000fe80000100800 */
[----:B------:R-:W-:Y:S04]  /*5bd00*/  STL [R1+0x4588], R198 ;  /* 0x004588c601007387 */ /* 0x000fe80000100800 */
[----:B------:R-:W-:Y:S04]  /*5bd10*/  STL [R1+0x4584], R199 ;  /* 0x004584c701007387 */ /* 0x000fe80000100800 */
[----:B------:R-:W5:Y:S04]  /*5bd20*/  LDL.LU R24, [R1+0x1190] ;  /* 0x0011900001187983 */ /* 0x000f680000300800 */
        /* <DEDUP_REMOVED lines=29> */
[----:B------:R-:W-:Y:S02]  /*5bf00*/  IMAD.MOV.U32 R228, RZ, RZ, R7 ;  /* 0x000000ffffe47224 */ /* 0x000fe400078e0007 */
[C---:B---3--:R-:W-:Y:S11]  /*5bf10*/  HMMA.1688.F32.TF32 R4, R236.reuse, R120, R212 ;  /* 0x00000078ec04723c */ /* 0x048ff600000810d4 */
        /* <DEDUP_REMOVED lines=9> */
[----:B------:R-:W-:Y:S01]  /*5bfb0*/  MOV R192, R4 ;  /* 0x0000000400c07202 */ /* 0x000fe20000000f00 */
[----:B------:R-:W-:Y:S01]  /*5bfc0*/  IMAD.MOV.U32 R193, RZ, RZ, R5 ;  /* 0x000000ffffc17224 */ /* 0x000fe200078e0005 */
[----:B------:R-:W-:Y:S01]  /*5bfd0*/  MOV R195, R7 ;  /* 0x0000000700c37202 */ /* 0x000fe20000000f00 */
        /* <DEDUP_REMOVED lines=12> */
[----:B------:R-:W-:Y:S01]  /*5c0a0*/  MOV R152, R5 ;  /* 0x0000000500987202 */ /* 0x000fe20000000f00 */
[----:B------:R-:W-:Y:S02]  /*5c0b0*/  IMAD.MOV.U32 R153, RZ, RZ, R6 ;  /* 0x000000ffff997224 */ /* 0x000fe400078e0006 */
[----:B------:R-:W-:Y:S02]  /*5c0c0*/  IMAD.MOV.U32 R154, RZ, RZ, R7 ;  /* 0x000000ffff9a7224 */ /* 0x000fe400078e0007 */
[----:B------:R-:W-:Y:S01]  /*5c0d0*/  HMMA.1688.F32.TF32 R4, R236, R96, R8 ;  /* 0x00000060ec04723c */ /* 0x000fe20000081008 */
        /* <DEDUP_REMOVED lines=91> */
[----:B------:R-:W-:-:S02]  /*5c690*/  IMAD.MOV.U32 R171, RZ, RZ, R6 ;  /* 0x000000ffffab7224 */ /* 0x000fc400078e0006 */
[----:B------:R-:W-:Y:S01]  /*5c6a0*/  HMMA.1688.F32.TF32 R4, R236, R92, R176 ;  /* 0x0000005cec04723c */ /* 0x000fe200000810b0 */
[----:B------:R-:W5:Y:S04]  /*5c6b0*/  LDL.LU R176, [R1+0x790] ;  /* 0x0007900001b07983 */ /* 0x000f680000300800 */
[----:B------:R-:W5:Y:S04]  /*5c6c0*/  LDL.LU R177, [R1+0x794] ;  /* 0x0007940001b17983 */ /* 0x000f680000300800 */
[----:B------:R-:W5:Y:S04]  /*5c6d0*/  LDL.LU R178, [R1+0x798] ;  /* 0x0007980001b27983 */ /* 0x000f680000300800 */
[----:B------:R-:W5:Y:S11]  /*5c6e0*/  LDL.LU R179, [R1+0x79c] ;  /* 0x00079c0001b37983 */ /* 0x000f760000300800 */
[----:B------:R-:W-:Y:S01]  /*5c6f0*/  IMAD.MOV.U32 R173, RZ, RZ, R4 ;  /* 0x000000ffffad7224 */ /* 0x000fe200078e0004 */
[----:B------:R-:W-:Y:S01]  /*5c700*/  MOV R175, R6 ;  /* 0x0000000600af7202 */ /* 0x000fe20000000f00 */
[----:B------:R-:W-:-:S02]  /*5c710*/  IMAD.MOV.U32 R174, RZ, RZ, R5 ;  /* 0x000000ffffae7224 */ /* 0x000fc400078e0005 */
[----:B------:R-:W-:Y:S02]  /*5c720*/  IMAD.MOV.U32 R168, RZ, RZ, R7 ;  /* 0x000000ffffa87224 */ /* 0x000fe400078e0007 */
[----:B----4-:R-:W-:Y:S01]  /*5c730*/  HMMA.1688.F32.TF32 R4, R236, R72, R12 ;  /* 0x00000048ec04723c */ /* 0x010fe2000008100c */
[----:B------:R-:W4:Y:S04]  /*5c740*/  LDL.LU R12, [R1+0xc00] ;  /* 0x000c0000010c7983 */ /* 0x000f280000300800 */
[----:B------:R-:W4:Y:S04]  /*5c750*/  LDL.LU R13, [R1+0xc04] ;  /* 0x000c0400010d7983 */ /* 0x000f280000300800 */
[----:B------:R-:W4:Y:S04]  /*5c760*/  LDL.LU R14, [R1+0xc08] ;  /* 0x000c0800010e7983 */ /* 0x000f280000300800 */
[----:B------:R-:W4:Y:S11]  /*5c770*/  LDL.LU R15, [R1+0xc0c] ;  /* 0x000c0c00010f7983 */ /* 0x000f360000300800 */
[----:B------:R-:W-:Y:S01]  /*5c780*/  IMAD.MOV.U32 R148, RZ, RZ, R4 ;  /* 0x000000ffff947224 */ /* 0x000fe200078e0004 */
[----:B------:R-:W-:Y:S01]  /*5c790*/  MOV R149, R5 ;  /* 0x0000000500957202 */ /* 0x000fe20000000f00 */
[----:B------:R-:W-:-:S02]  /*5c7a0*/  IMAD.MOV.U32 R150, RZ, RZ, R6 ;  /* 0x000000ffff967224 */ /* 0x000fc400078e0006 */
[----:B------:R-:W-:Y:S02]  /*5c7b0*/  IMAD.MOV.U32 R172, RZ, RZ, R7 ;  /* 0x000000ffffac7224 */ /* 0x000fe400078e0007 */
        /* <DEDUP_REMOVED lines=8> */
[C---:B-----5:R-:W-:Y:S08]  /*5c840*/  HMMA.1688.F32.TF32 R140, R236.reuse, R84, R224 ;  /* 0x00000054ec8c723c */ /* 0x060ff000000810e0 */
[----:B------:R-:W-:Y:S01]  /*5c850*/  HMMA.1688.F32.TF32 R136, R236, R108, R220 ;  /* 0x0000006cec88723c */ /* 0x000fe200000810dc */
[----:B------:R-:W-:Y:S04]  /*5c860*/  LDS R236, [R161+0x10400] ;  /* 0x01040000a1ec7984 */ /* 0x000fe80000000800 */
[----:B------:R-:W-:Y:S04]  /*5c870*/  LDS R238, [R161+0x12400] ;  /* 0x01240000a1ee7984 */ /* 0x000fe80000000800 */
[----:B------:R-:W-:Y:S04]  /*5c880*/  STL.64 [R1+0x3c0], R4 ;  /* 0x0003c00401007387 */ /* 0x000fe80000100a00 */
[----:B------:R2:W-:Y:S01]  /*5c890*/  STL.64 [R1+0x3c8], R6 ;  /* 0x0003c80601007387 */ /* 0x0005e20000100a00 */
[C---:B-1----:R-:W-:Y:S03]  /*5c8a0*/  HMMA.1688.F32.TF32 R64, R240.reuse, R88, R64 ;  /* 0x00000058f040723c */ /* 0x042fe60000081040 */
[----:B------:R-:W-:Y:S04]  /*5c8b0*/  LDS R237, [R189+0x10400] ;  /* 0x01040000bded7984 */ /* 0x000fe80000000800 */
[----:B------:R-:W1:Y:S01]  /*5c8c0*/  LDS R239, [R189+0x12400] ;  /* 0x01240000bdef7984 */ /* 0x000e620000000800 */
[C---:B--2---:R-:W-:Y:S03]  /*5c8d0*/  HMMA.1688.F32.TF32 R4, R240.reuse, R68, R104 ;  /* 0x00000044f004723c */ /* 0x044fe60000081068 */
[----:B------:R-:W-:Y:S04]  /*5c8e0*/  STL.64 [R1+0x3e0], R140 ;  /* 0x0003e08c01007387 */ /* 0x000fe80000100a00 */
[----:B------:R-:W-:Y:S04]  /*5c8f0*/  STL.64 [R1+0x3e8], R142 ;  /* 0x0003e88e01007387 */ /* 0x000fe80000100a00 */
[----:B------:R-:W-:Y:S01]  /*5c900*/  STL.64 [R1+0x3d0], R136 ;  /* 0x0003d08801007387 */ /* 0x000fe20000100a00 */
[C---:B------:R-:W-:Y:S03]  /*5c910*/  HMMA.1688.F32.TF32 R60, R240.reuse, R216, R60 ;  /* 0x000000d8f03c723c */ /* 0x040fe6000008103c */
[----:B------:R-:W-:Y:S08]  /*5c920*/  STL.64 [R1+0x3d8], R138 ;  /* 0x0003d88a01007387 */ /* 0x000ff00000100a00 */
[----:B------:R-:W-:Y:S04]  /*5c930*/  STL.64 [R1+0x3f0], R4 ;  /* 0x0003f00401007387 */ /* 0x000fe80000100a00 */
[----:B------:R2:W-:Y:S02]  /*5c940*/  STL.64 [R1+0x3f8], R6 ;  /* 0x0003f80601007387 */ /* 0x0005e40000100a00 */
[C---:B--2---:R-:W-:Y:S02]  /*5c950*/  HMMA.1688.F32.TF32 R4, R240.reuse, R128, R56 ;  /* 0x00000080f004723c */ /* 0x044fe40000081038 */
        /* <DEDUP_REMOVED lines=8> */
[C---:B--2---:R-:W-:Y:S02]  /*5c9e0*/  HMMA.1688.F32.TF32 R4, R240.reuse, R116, R52 ;  /* 0x00000074f004723c */ /* 0x044fe40000081034 */
[----:B------:R-:W-:Y:S04]  /*5c9f0*/  STL.64 [R1+0x430], R36 ;  /* 0x0004302401007387 */ /* 0x000fe80000100a00 */
[----:B------:R2:W-:Y:S04]  /*5ca00*/  STL.64 [R1+0x438], R38 ;  /* 0x0004382601007387 */ /* 0x0005e80000100a00 */
[----:B------:R-:W-:Y:S04]  /*5ca10*/  STL.64 [R1+0x440], R32 ;  /* 0x0004402001007387 */ /* 0x000fe80000100a00 */
[----:B------:R3:W-:Y:S01]  /*5ca20*/  STL.64 [R1+0x448], R34 ;  /* 0x0004482201007387 */ /* 0x0007e20000100a00 */
[C---:B--2---:R-:W-:Y:S08]  /*5ca30*/  HMMA.1688.F32.TF32 R36, R240.reuse, R112, R48 ;  /* 0x00000070f024723c */ /* 0x044ff00000081030 */
[----:B------:R-:W-:Y:S01]  /*5ca40*/  STL.64 [R1+0x450], R4 ;  /* 0x0004500401007387 */ /* 0x000fe20000100a00 */
[C---:B---3--:R-:W-:Y:S03]  /*5ca50*/  HMMA.1688.F32.TF32 R32, R240.reuse, R100, R44 ;  /* 0x00000064f020723c */ /* 0x048fe6000008102c */
[----:B------:R2:W-:Y:S05]  /*5ca60*/  STL.64 [R1+0x458], R6 ;  /* 0x0004580601007387 */ /* 0x0005ea0000100a00 */
[C---:B--2---:R-:W-:Y:S06]  /*5ca70*/  HMMA.1688.F32.TF32 R4, R240.reuse, R96, R40 ;  /* 0x00000060f004723c */ /* 0x044fec0000081028 */
[----:B------:R-:W-:Y:S04]  /*5ca80*/  STL.64 [R1+0x460], R36 ;  /* 0x0004602401007387 */ /* 0x000fe80000100a00 */
[----:B------:R2:W-:Y:S05]  /*5ca90*/  STL.64 [R1+0x468], R38 ;  /* 0x0004682601007387 */ /* 0x0005ea0000100a00 */
[----:B------:R-:W-:Y:S04]  /*5caa0*/  STL.64 [R1+0x470], R32 ;  /* 0x0004702001007387 */ /* 0x000fe80000100a00 */
[----:B------:R3:W-:Y:S01]  /*5cab0*/  STL.64 [R1+0x478], R34 ;  /* 0x0004782201007387 */ /* 0x0007e20000100a00 */
[C---:B--2---:R-:W-:Y:S03]  /*5cac0*/  HMMA.1688.F32.TF32 R36, R240.reuse, R92, R132 ;  /* 0x0000005cf024723c */ /* 0x044fe60000081084 */
[----:B------:R-:W-:Y:S05]  /*5cad0*/  STL.64 [R1+0x4f0], R4 ;  /* 0x0004f00401007387 */ /* 0x000fea0000100a00 */
[C---:B---3--:R-:W-:Y:S01]  /*5cae0*/  HMMA.1688.F32.TF32 R32, R240.reuse, R72, R208 ;  /* 0x00000048f020723c */ /* 0x048fe200000810d0 */
[----:B------:R2:W-:Y:S07]  /*5caf0*/  STL.64 [R1+0x4f8], R6 ;  /* 0x0004f80601007387 */ /* 0x0005ee0000100a00 */
[C---:B--2---:R-:W-:Y:S07]  /*5cb00*/  HMMA.1688.F32.TF32 R4, R240.reuse, R76, R28 ;  /* 0x0000004cf004723c */ /* 0x044fee000008101c */
[----:B------:R-:W-:Y:S04]  /*5cb10*/  STL.64 [R1+0x4e0], R36 ;  /* 0x0004e02401007387 */ /* 0x000fe80000100a00 */
[----:B------:R-:W-:Y:S01]  /*5cb20*/  STL.64 [R1+0x4e8], R38 ;  /* 0x0004e82601007387 */ /* 0x000fe20000100a00 */
[C---:B------:R-:W-:Y:S03]  /*5cb30*/  HMMA.1688.F32.TF32 R28, R240.reuse, R80, R212 ;  /* 0x00000050f01c723c */ /* 0x040fe600000810d4 */
[----:B------:R-:W-:Y:S04]  /*5cb40*/  STL.64 [R1+0x4d0], R32 ;  /* 0x0004d02001007387 */ /* 0x000fe80000100a00 */
[----:B------:R-:W-:Y:S01]  /*5cb50*/  STL.64 [R1+0x4d8], R34 ;  /* 0x0004d82201007387 */ /* 0x000fe20000100a00 */
[C---:B------:R-:W-:Y:S03]  /*5cb60*/  HMMA.1688.F32.TF32 R24, R240.reuse, R84, R24 ;  /* 0x00000054f018723c */ /* 0x040fe60000081018 */
[----:B------:R-:W-:Y:S04]  /*5cb70*/  STL.64 [R1+0x4c0], R4 ;  /* 0x0004c00401007387 */ /* 0x000fe80000100a00 */
[----:B------:R2:W-:Y:S02]  /*5cb80*/  STL.64 [R1+0x4c8], R6 ;  /* 0x0004c80601007387 */ /* 0x0005e40000100a00 */
[----:B--2---:R-:W-:Y:S06]  /*5cb90*/  HMMA.1688.F32.TF32 R4, R240, R108, R20 ;  /* 0x0000006cf004723c */ /* 0x004fec0000081014 */
        /* <DEDUP_REMOVED lines=11> */
[----:B------:R-:W3:Y:S01]  /*5cc50*/  LDS R243, [R189+0x12480] ;  /* 0x01248000bdf37984 */ /* 0x000ee20000000800 */
[C---:B--2---:R-:W-:Y:S03]  /*5cc60*/  HMMA.1688.F32.TF32 R4, R232.reuse, R216, R176 ;  /* 0x000000d8e804723c */ /* 0x044fe600000810b0 */
[----:B------:R-:W-:Y:S04]  /*5cc70*/  STL.64 [R1+0x5f0], R16 ;  /* 0x0005f01001007387 */ /* 0x000fe80000100a00 */
[----:B------:R-:W-:Y:S04]  /*5cc80*/  STL.64 [R1+0x5f8], R18 ;  /* 0x0005f81201007387 */ /* 0x000fe80000100a00 */
[----:B------:R-:W-:Y:S04]  /*5cc90*/  STL.64 [R1+0x5e0], R8 ;  /* 0x0005e00801007387 */ /* 0x000fe80000100a00 */
[----:B------:R-:W-:Y:S08]  /*5cca0*/  STL.64 [R1+0x5e8], R10 ;  /* 0x0005e80a01007387 */ /* 0x000ff00000100a00 */
[----:B------:R-:W-:Y:S04]  /*5ccb0*/  STL.64 [R1+0x5d0], R4 ;  /* 0x0005d00401007387 */ /* 0x000fe80000100a00 */
[----:B------:R4:W-:Y:S04]  /*5ccc0*/  STL.64 [R1+0x5d8], R6 ;  /* 0x0005d80601007387 */ /* 0x0009e80000100a00 */
[----:B------:R-:W2:Y:S01]  /*5ccd0*/  LDL.LU R176, [R1+0x1020] ;  /* 0x0010200001b07983 */ /* 0x000ea20000300800 */
[C---:B----4-:R-:W-:Y:S11]  /*5cce0*/  HMMA.1688.F32.TF32 R4, R232.reuse, R128, R12 ;  /* 0x00000080e804723c */ /* 0x050ff6000008100c */
[----:B------:R-:W-:Y:S11]  /*5ccf0*/  @!UPT UIADD3 URZ, URZ, URZ, URZ ;  /* 0x0000003f3f3ff290 */ /* 0x000ff6000fffe03f */
[----:B------:R-:W-:Y:S01]  /*5cd00*/  @!UPT UIADD3 URZ, URZ, URZ, URZ ;  /* 0x0000003f3f3ff290 */ /* 0x000fe2000fffe03f */
[----:B------:R-:W-:Y:S04]  /*5cd10*/  STL.64 [R1+0x5c0], R4 ;  /* 0x0005c00401007387 */ /* 0x000fe80000100a00 */
        /* <DEDUP_REMOVED lines=86> */
[C---:B----4-:R-:W-:Y:S11]  /*5d280*/  HMMA.1688.F32.TF32 R4, R232.reuse, R120, R220 ;  /* 0x00000078e804723c */ /* 0x050ff600000810dc */
[----:B------:R-:W-:Y:S04]  /*5d290*/  @!UPT UIADD3 URZ, URZ, URZ, URZ ;  /* 0x0000003f3f3ff290 */ /* 0x000fe8000fffe03f */
[----:B------:R-:W-:Y:S01]  /*5d2a0*/  STL.64 [R1+0x5b0], R136 ;  /* 0x0005b08801007387 */ /* 0x000fe20000100a00 */
[C---:B------:R-:W-:Y:S03]  /*5d2b0*/  HMMA.1688.F32.TF32 R104, R232.reuse, R116, R104 ;  /* 0x00000074e868723c */ /* 0x040fe60000081068 */
[----:B------:R-:W-:Y:S04]  /*5d2c0*/  STL.64 [R1+0x5b8], R138 ;  /* 0x0005b88a01007387 */ /* 0x000fe80000100a00 */
[----:B------:R-:W-:Y:S04]  /*5d2d0*/  STL.64 [R1+0x5a0], R4 ;  /* 0x0005a00401007387 */ /* 0x000fe80000100a00 */
[----:B------:R2:W-:Y:S02]  /*5d2e0*/  STL.64 [R1+0x5a8], R6 ;  /* 0x0005a80601007387 */ /* 0x0005e40000100a00 */
[C---:B--2---:R-:W-:Y:S10]  /*5d2f0*/  HMMA.1688.F32.TF32 R4, R232.reuse, R100, R60 ;  /* 0x00000064e804723c */ /* 0x044ff4000008103c */
[----:B------:R-:W-:Y:S04]  /*5d300*/  STL.64 [R1+0x590], R104 ;  /* 0x0005906801007387 */ /* 0x000fe80000100a00 */
[----:B------:R-:W-:Y:S04]  /*5d310*/  STL.64 [R1+0x598], R106 ;  /* 0x0005986a01007387 */ /* 0x000fe80000100a00 */
[----:B------:R-:W-:Y:S04]  /*5d320*/  STL.64 [R1+0x580], R64 ;  /* 0x0005804001007387 */ /* 0x000fe80000100a00 */
[----:B------:R-:W-:Y:S04]  /*5d330*/  STL.64 [R1+0x588], R66 ;  /* 0x0005884201007387 */ /* 0x000fe80000100a00 */
[----:B------:R-:W-:Y:S04]  /*5d340*/  STL.64 [R1+0x570], R4 ;  /* 0x0005700401007387 */ /* 0x000fe80000100a00 */
[----:B------:R5:W-:Y:S02]  /*5d350*/  STL.64 [R1+0x578], R6 ;  /* 0x0005780601007387 */ /* 0x000be40000100a00 */
[C---:B-----5:R-:W-:Y:S08]  /*5d360*/  HMMA.1688.F32.TF32 R4, R232.reuse, R96, R56 ;  /* 0x00000060e804723c */ /* 0x060ff00000081038 */
[C---:B------:R-:W-:Y:S08]  /*5d370*/  HMMA.1688.F32.TF32 R36, R232.reuse, R92, R36 ;  /* 0x0000005ce824723c */ /* 0x040ff00000081024 */
        /* <DEDUP_REMOVED lines=12> */
[----:B--2---:R-:W-:Y:S06]  /*5d440*/  HMMA.1688.F32.TF32 R4, R232, R108, R40 ;  /* 0x0000006ce804723c */ /* 0x004fec0000081028 */
[----:B------:R-:W-:Y:S04]  /*5d450*/  STL.64 [R1+0x520], R36 ;  /* 0x0005202401007387 */ /* 0x000fe80000100a00 */
[----:B------:R-:W-:Y:S05]  /*5d460*/  STL.64 [R1+0x528], R38 ;  /* 0x0005282601007387 */ /* 0x000fea0000100a00 */
[----:B------:R-:W-:Y:S04]  /*5d470*/  STL.64 [R1+0x510], R32 ;  /* 0x0005102001007387 */ /* 0x000fe80000100a00 */
[----:B------:R-:W-:Y:S01]  /*5d480*/  STL.64 [R1+0x518], R34 ;  /* 0x0005182201007387 */ /* 0x000fe20000100a00 */
[C---:B-1----:R-:W-:Y:S01]  /*5d490*/  HMMA.1688.F32.TF32 R28, R236.reuse, R216, R28 ;  /* 0x000000d8ec1c723c */ /* 0x042fe2000008101c */
[----:B------:R-:W-:Y:S01]  /*5d4a0*/  IMAD.MOV.U32 R12, RZ, RZ, R252 ;  /* 0x000000ffff0c7224 */ /* 0x000fe200078e00fc */
[----:B------:R-:W-:Y:S01]  /*5d4b0*/  MOV R14, R190 ;  /* 0x000000be000e7202 */ /* 0x000fe20000000f00 */
[----:B------:R-:W-:Y:S01]  /*5d4c0*/  IMAD.MOV.U32 R13, RZ, RZ, R191 ;  /* 0x000000ffff0d7224 */ /* 0x000fe200078e00bf */
[----:B------:R-:W-:Y:S04]  /*5d4d0*/  LDS R232, [R161+0x10500] ;  /* 0x01050000a1e87984 */ /* 0x000fe80000000800 */
[C---:B------:R-:W-:Y:S01]  /*5d4e0*/  HMMA.1688.F32.TF32 R24, R236.reuse, R124, R24 ;  /* 0x0000007cec18723c */ /* 0x040fe20000081018 */
[----:B------:R-:W-:Y:S04]  /*5d4f0*/  STL.64 [R1+0x490], R4 ;  /* 0x0004900401007387 */ /* 0x000fe80000100a00 */
[----:B------:R1:W-:Y:S03]  /*5d500*/  STL.64 [R1+0x498], R6 ;  /* 0x0004980601007387 */ /* 0x0003e60000100a00 */
[C---:B------:R-:W-:Y:S01]  /*5d510*/  HMMA.1688.F32.TF32 R20, R236.reuse, R120, R20 ;  /* 0x00000078ec14723c */ /* 0x040fe20000081014 */
[----:B------:R-:W-:Y:S01]  /*5d520*/  IMAD.MOV.U32 R15, RZ, RZ, R163 ;  /* 0x000000ffff0f7224 */ /* 0x000fe200078e00a3 */
[----:B------:R-:W-:Y:S04]  /*5d530*/  LDS R234, [R161+0x12500] ;  /* 0x01250000a1ea7984 */ /* 0x000fe80000000800 */
[----:B------:R-:W-:Y:S02]  /*5d540*/  LDS R233, [R189+0x10500] ;  /* 0x01050000bde97984 */ /* 0x000fe40000000800 */
[C---:B-1----:R-:W-:Y:S02]  /*5d550*/  HMMA.1688.F32.TF32 R4, R236.reuse, R68, R132 ;  /* 0x00000044ec04723c */ /* 0x042fe40000081084 */
[----:B------:R-:W1:Y:S06]  /*5d560*/  LDS R235, [R189+0x12500] ;  /* 0x01250000bdeb7984 */ /* 0x000e6c0000000800 */
[C---:B------:R-:W-:Y:S11]  /*5d570*/  HMMA.1688.F32.TF32 R32, R236.reuse, R88, R208 ;  /* 0x00000058ec20723c */ /* 0x040ff600000810d0 */
[----:B------:R-:W-:Y:S04]  /*5d580*/  @!UPT UIADD3 URZ, URZ, URZ, URZ ;  /* 0x0000003f3f3ff290 */ /* 0x000fe8000fffe03f */
[----:B------:R-:W-:Y:S04]  /*5d590*/  STL.64 [R1+0x500], R4 ;  /* 0x0005000401007387 */ /* 0x000fe80000100a00 */
[----:B------:R2:W-:Y:S02]  /*5d5a0*/  STL.64 [R1+0x508], R6 ;  /* 0x0005080601007387 */ /* 0x0005e40000100a00 */
[C---:B--2---:R-:W-:Y:S02]  /*5d5b0*/  HMMA.1688.F32.TF32 R4, R236.reuse, R128, R212 ;  /* 0x00000080ec04723c */ /* 0x044fe400000810d4 */
[----:B------:R-:W-:Y:S04]  /*5d5c0*/  STL.64 [R1+0x600], R32 ;  /* 0x0006002001007387 */ /* 0x000fe80000100a00 */
[----:B------:R-:W-:Y:S04]  /*5d5d0*/  STL.64 [R1+0x608], R34 ;  /* 0x0006082201007387 */ /* 0x000fe80000100a00 */
[----:B------:R-:W-:Y:S04]  /*5d5e0*/  STL.64 [R1+0x620], R28 ;  /* 0x0006201c01007387 */ /* 0x000fe80000100a00 */
[----:B------:R-:W-:Y:S09]  /*5d5f0*/  STL.64 [R1+0x628], R30 ;  /* 0x0006281e01007387 */ /* 0x000ff20000100a00 */
[----:B------:R-:W-:Y:S04]  /*5d600*/  STL.64 [R1+0x640], R4 ;  /* 0x0006400401007387 */ /* 0x000fe80000100a00 */
[----:B------:R2:W-:Y:S02]  /*5d610*/  STL.64 [R1+0x648], R6 ;  /* 0x0006480601007387 */ /* 0x0005e40000100a00 */
[C---:B--2---:R-:W-:Y:S08]  /*5d620*/  HMMA.1688.F32.TF32 R4, R236.reuse, R116, R16 ;  /* 0x00000074ec04723c */ /* 0x044ff00000081010 */
        /* <DEDUP_REMOVED lines=8> */
[----:B------:R2:W-:Y:S04]  /*5d6b0*/  STL.64 [R1+0x680], R16 ;  /* 0x0006801001007387 */ /* 0x0005e80000100a00 */
[----:B------:R3:W-:Y:S04]  /*5d6c0*/  STL.64 [R1+0x688], R18 ;  /* 0x0006881201007387 */ /* 0x0007e80000100a00 */
[----:B------:R4:W-:Y:S04]  /*5d6d0*/  STL.64 [R1+0x690], R8 ;  /* 0x0006900801007387 */ /* 0x0009e80000100a00 */
[----:B------:R5:W-:Y:S04]  /*5d6e0*/  STL.64 [R1+0x698], R10 ;  /* 0x0006980a01007387 */ /* 0x000be80000100a00 */
        /* <DEDUP_REMOVED lines=89> */
[----:B------:R-:W1:Y:S04]  /*5dc80*/  LDL.LU R12, [R1+0x830] ;  /* 0x00083000010c7983 */ /* 0x000e680000300800 */
[----:B------:R-:W1:Y:S04]  /*5dc90*/  LDL.LU R13, [R1+0x834] ;  /* 0x00083400010d7983 */ /* 0x000e680000300800 */
[----:B------:R-:W1:Y:S04]  /*5dca0*/  LDL.LU R14, [R1+0x838] ;  /* 0x00083800010e7983 */ /* 0x000e680000300800 */
[----:B------:R-:W1:Y:S09]  /*5dcb0*/  LDL.LU R15, [R1+0x83c] ;  /* 0x00083c00010f7983 */ /* 0x000e720000300800 */
[----:B------:R-:W-:Y:S01]  /*5dcc0*/  IMAD.MOV.U32 R252, RZ, RZ, R4 ;  /* 0x000000fffffc7224 */ /* 0x000fe200078e0004 */
[----:B------:R-:W-:Y:S01]  /*5dcd0*/  MOV R191, R5 ;  /* 0x0000000500bf7202 */ /* 0x000fe20000000f00 */
[----:B------:R-:W-:-:S02]  /*5dce0*/  IMAD.MOV.U32 R190, RZ, RZ, R6 ;  /* 0x000000ffffbe7224 */ /* 0x000fc400078e0006 */
[----:B------:R-:W-:Y:S01]  /*5dcf0*/  IMAD.MOV.U32 R163, RZ, RZ, R7 ;  /* 0x000000ffffa37224 */ /* 0x000fe200078e0007 */
[C---:B--2---:R-:W-:Y:S08]  /*5dd00*/  HMMA.1688.F32.TF32 R60, R236.reuse, R108, R60 ;  /* 0x0000006cec3c723c */ /* 0x044ff0000008103c */
[C---:B---3--:R-:W-:Y:S08]  /*5dd10*/  HMMA.1688.F32.TF32 R4, R236.reuse, R72, R224 ;  /* 0x00000048ec04723c */ /* 0x048ff000000810e0 */
[C---:B----4-:R-:W-:Y:S08]  /*5dd20*/  HMMA.1688.F32.TF32 R140, R236.reuse, R92, R136 ;  /* 0x0000005cec8c723c */ /* 0x050ff00000081088 */
[C---:B------:R-:W-:Y:S08]  /*5dd30*/  HMMA.1688.F32.TF32 R104, R236.reuse, R80, R104 ;  /* 0x00000050ec68723c */ /* 0x040ff00000081068 */
[C---:B-----5:R-:W-:Y:S07]  /*5dd40*/  HMMA.1688.F32.TF32 R136, R236.reuse, R76, R220 ;  /* 0x0000004cec88723c */ /* 0x060fee00000810dc */
[----:B------:R-:W-:Y:S04]  /*5dd50*/  STL.64 [R1+0x6b0], R140 ;  /* 0x0006b08c01007387 */ /* 0x000fe80000100a00 */
[----:B------:R-:W-:Y:S04]  /*5dd60*/  STL.64 [R1+0x6b8], R142 ;  /* 0x0006b88e01007387 */ /* 0x000fe80000100a00 */
[----:B------:R-:W-:Y:S04]  /*5dd70*/  STL.64 [R1+0x6c0], R4 ;  /* 0x0006c00401007387 */ /* 0x000fe80000100a00 */
[----:B------:R2:W-:Y:S02]  /*5dd80*/  STL.64 [R1+0x6c8], R6 ;  /* 0x0006c80601007387 */ /* 0x0005e40000100a00 */
[----:B--2---:R-:W-:Y:S02]  /*5dd90*/  HMMA.1688.F32.TF32 R4, R236, R84, R64 ;  /* 0x00000054ec04723c */ /* 0x004fe40000081040 */
[----:B------:R-:W-:Y:S04]  /*5dda0*/  STL.64 [R1+0x6d0], R136 ;  /* 0x0006d08801007387 */ /* 0x000fe80000100a00 */
[----:B------:R-:W-:Y:S04]  /*5ddb0*/  STL.64 [R1+0x6d8], R138 ;  /* 0x0006d88a01007387 */ /* 0x000fe80000100a00 */
[----:B------:R-:W-:Y:S01]  /*5ddc0*/  STL.64 [R1+0x6e0], R104 ;  /* 0x0006e06801007387 */ /* 0x000fe20000100a00 */
[C---:B------:R-:W-:Y:S03]  /*5ddd0*/  HMMA.1688.F32.TF32 R56, R240.reuse, R68, R56 ;  /* 0x00000044f038723c */ /* 0x040fe60000081038 */
[----:B------:R-:W-:Y:S04]  /*5dde0*/  STL.64 [R1+0x6e8], R106 ;  /* 0x0006e86a01007387 */ /* 0x000fe80000100a00 */
[----:B------:R-:W-:Y:S01]  /*5ddf0*/  LDS R236, [R161+0x10600] ;  /* 0x01060000a1ec7984 */ /* 0x000fe20000000800 */
[C---:B------:R-:W-:Y:S03]  /*5de00*/  HMMA.1688.F32.TF32 R20, R240.reuse, R84, R20 ;  /* 0x00000054f014723c */ /* 0x040fe60000081014 */
[----:B------:R-:W-:Y:S04]  /*5de10*/  LDS R238, [R161+0x12600] ;  /* 0x01260000a1ee7984 */ /* 0x000fe80000000800 */
[----:B------:R-:W-:Y:S04]  /*5de20*/  STL.64 [R1+0x700], R4 ;  /* 0x0007000401007387 */ /* 0x000fe80000100a00 */
[----:B------:R2:W-:Y:S01]  /*5de30*/  STL.64 [R1+0x708], R6 ;  /* 0x0007080601007387 */ /* 0x0005e20000100a00 */
[C---:B------:R-:W-:Y:S03]  /*5de40*/  HMMA.1688.F32.TF32 R16, R240.reuse, R108, R16 ;  /* 0x0000006cf010723c */ /* 0x040fe60000081010 */
[----:B------:R-:W-:Y:S04]  /*5de50*/  LDS R237, [R189+0x10600] ;  /* 0x01060000bded7984 */ /* 0x000fe80000000800 */
[----:B------:R-:W-:Y:S01]  /*5de60*/  LDS R239, [R189+0x12600] ;  /* 0x01260000bdef7984 */ /* 0x000fe20000000800 */
[C---:B--2---:R-:W-:Y:S03]  /*5de70*/  HMMA.1688.F32.TF32 R4, R240.reuse, R88, R36 ;  /* 0x00000058f004723c */ /* 0x044fe60000081024 */
[----:B------:R-:W-:Y:S04]  /*5de80*/  STL.64 [R1+0x6f0], R60 ;  /* 0x0006f03c01007387 */ /* 0x000fe80000100a00 */
[----:B------:R-:W-:Y:S01]  /*5de90*/  STL.64 [R1+0x6f8], R62 ;  /* 0x0006f83e01007387 */ /* 0x000fe20000100a00 */
[C---:B------:R-:W-:Y:S03]  /*5dea0*/  HMMA.1688.F32.TF32 R36, R240.reuse, R216, R32 ;  /* 0x000000d8f024723c */ /* 0x040fe60000081020 */
[----:B------:R-:W-:Y:S04]  /*5deb0*/  STL.64 [R1+0x710], R56 ;  /* 0x0007103801007387 */ /* 0x000fe80000100a00 */
[----:B------:R-:W-:Y:S01]  /*5dec0*/  STL.64 [R1+0x718], R58 ;  /* 0x0007183a01007387 */ /* 0x000fe20000100a00 */
        /* <DEDUP_REMOVED lines=26> */
[----:B------:R-:W5:Y:S01]  /*5e070*/  LDL.LU R179, [R1+0x7bc] ;  /* 0x0007bc0001b37983 */ /* 0x000f620000300800 */
[C---:B---3--:R-:W-:Y:S08]  /*5e080*/  HMMA.1688.F32.TF32 R32, R240.reuse, R100, R40 ;  /* 0x00000064f020723c */ /* 0x048ff00000081028 */
[C---:B------:R-:W-:Y:S08]  /*5e090*/  HMMA.1688.F32.TF32 R36, R240.reuse, R96, R132 ;  /* 0x00000060f024723c */ /* 0x040ff00000081084 */
[C---:B----4-:R-:W-:Y:S07]  /*5e0a0*/  HMMA.1688.F32.TF32 R4, R240.reuse, R92, R208 ;  /* 0x0000005cf004723c */ /* 0x050fee00000810d0 */
[----:B------:R-:W-:Y:S04]  /*5e0b0*/  STL.64 [R1+0x790], R32 ;  /* 0x0007902001007387 */ /* 0x000fe80000100a00 */
[----:B------:R3:W-:Y:S04]  /*5e0c0*/  STL.64 [R1+0x798], R34 ;  /* 0x0007982201007387 */ /* 0x0007e80000100a00 */
[----:B------:R-:W-:Y:S04]  /*5e0d0*/  STL.64 [R1+0x810], R36 ;  /* 0x0008102401007387 */ /* 0x000fe80000100a00 */
[----:B------:R-:W-:Y:S01]  /*5e0e0*/  STL.64 [R1+0x818], R38 ;  /* 0x0008182601007387 */ /* 0x000fe20000100a00 */
[C---:B---3--:R-:W-:Y:S03]  /*5e0f0*/  HMMA.1688.F32.TF32 R32, R240.reuse, R72, R28 ;  /* 0x00000048f020723c */ /* 0x048fe6000008101c */
[----:B------:R-:W-:Y:S04]  /*5e100*/  STL.64 [R1+0x800], R4 ;  /* 0x0008000401007387 */ /* 0x000fe80000100a00 */
[----:B------:R3:W-:Y:S01]  /*5e110*/  STL.64 [R1+0x808], R6 ;  /* 0x0008080601007387 */ /* 0x0007e20000100a00 */
[C---:B------:R-:W-:Y:S08]  /*5e120*/  HMMA.1688.F32.TF32 R28, R240.reuse, R76, R212 ;  /* 0x0000004cf01c723c */ /* 0x040ff000000810d4 */
[----:B---3--:R-:W-:Y:S01]  /*5e130*/  HMMA.1688.F32.TF32 R4, R240, R80, R24 ;  /* 0x00000050f004723c */ /* 0x008fe20000081018 */
        /* <DEDUP_REMOVED lines=8> */
[----:B------:R-:W-:Y:S04]  /*5e1c0*/  LDS R241, [R189+0x10580] ;  /* 0x01058000bdf17984 */ /* 0x000fe80000000800 */
[----:B------:R-:W3:Y:S01]  /*5e1d0*/  LDS R243, [R189+0x12580] ;  /* 0x01258000bdf37984 */ /* 0x000ee20000000800 */
[C---:B-1----:R-:W-:Y:S03]  /*5e1e0*/  HMMA.1688.F32.TF32 R4, R232.reuse, R68, R12 ;  /* 0x00000044e804723c */ /* 0x042fe6000008100c */
[----:B------:R1:W-:Y:S04]  /*5e1f0*/  STL.64 [R1+0x7c0], R20 ;  /* 0x0007c01401007387 */ /* 0x0003e80000100a00 */
[----:B------:R-:W-:Y:S04]  /*5e200*/  STL.64 [R1+0x7c8], R22 ;  /* 0x0007c81601007387 */ /* 0x000fe80000100a00 */
[----:B------:R-:W4:Y:S04]  /*5e210*/  LDL.LU R212, [R1+0x860] ;  /* 0x0008600001d47983 */ /* 0x000f280000300800 */
[----:B------:R-:W-:Y:S04]  /*5e220*/  STL.64 [R1+0x7a0], R16 ;  /* 0x0007a01001007387 */ /* 0x000fe80000100a00 */
[----:B------:R-:W-:Y:S04]  /*5e230*/  STL.64 [R1+0x7a8], R18 ;  /* 0x0007a81201007387 */ /* 0x000fe80000100a00 */
[----:B------:R-:W-:Y:S04]  /*5e240*/  STL.64 [R1+0x910], R4 ;  /* 0x0009100401007387 */ /* 0x000fe80000100a00 */
[----:B------:R5:W-:Y:S04]  /*5e250*/  STL.64 [R1+0x918], R6 ;  /* 0x0009180601007387 */ /* 0x000be80000100a00 */
[----:B------:R-:W4:Y:S04]  /*5e260*/  LDL.LU R213, [R1+0x864] ;  /* 0x0008640001d57983 */ /* 0x000f280000300800 */
[----:B------:R-:W4:Y:S04]  /*5e270*/  LDL.LU R214, [R1+0x868] ;  /* 0x0008680001d67983 */ /* 0x000f280000300800 */
[----:B------:R-:W4:Y:S04]  /*5e280*/  LDL.LU R215, [R1+0x86c] ;  /* 0x00086c0001d77983 */ /* 0x000f280000300800 */
        /* <DEDUP_REMOVED lines=16> */
[----:B-1----:R-:W4:Y:S01]  /*5e390*/  LDL.LU R20, [R1+0x840] ;  /* 0x0008400001147983 */ /* 0x002f220000300800 */
[C---:B--2---:R-:W-:Y:S08]  /*5e3a0*/  HMMA.1688.F32.TF32 R8, R232.reuse, R88, R8 ;  /* 0x00000058e808723c */ /* 0x044ff00000081008 */
[C---:B-----5:R-:W-:Y:S11]  /*5e3b0*/  HMMA.1688.F32.TF32 R4, R232.reuse, R216, R176 ;  /* 0x000000d8e804723c */ /* 0x060ff600000810b0 */
[----:B------:R-:W-:Y:S04]  /*5e3c0*/  @!UPT UIADD3 URZ, URZ, URZ, URZ ;  /* 0x0000003f3f3ff290 */ /* 0x000fe8000fffe03f */
[----:B------:R1:W-:Y:S04]  /*5e3d0*/  STL.64 [R1+0x900], R8 ;  /* 0x0009000801007387 */ /* 0x0003e80000100a00 */
[----:B------:R2:W-:Y:S04]  /*5e3e0*/  STL.64 [R1+0x908], R10 ;  /* 0x0009080a01007387 */ /* 0x0005e80000100a00 */
[----:B------:R-:W-:Y:S04]  /*5e3f0*/  STL.64 [R1+0x8f0], R4 ;  /* 0x0008f00401007387 */ /* 0x000fe80000100a00 */
[----:B------:R3:W-:Y:S04]  /*5e400*/  STL.64 [R1+0x8f8], R6 ;  /* 0x0008f80601007387 */ /* 0x0007e80000100a00 */
        /* <DEDUP_REMOVED lines=11> */
[----:B-1----:R-:W5:Y:S04]  /*5e4c0*/  LDL.LU R8, [R1+0xfa0] ;  /* 0x000fa00001087983 */ /* 0x002f680000300800 */
[----:B------:R-:W5:Y:S04]  /*5e4d0*/  LDL.LU R9, [R1+0xfa4] ;  /* 0x000fa40001097983 */ /* 0x000f680000300800 */
[----:B--2---:R-:W2:Y:S04]  /*5e4e0*/  LDL.LU R10, [R1+0xfa8] ;  /* 0x000fa800010a7983 */ /* 0x004ea80000300800 */
[----:B------:R-:W2:Y:S01]  /*5e4f0*/  LDL.LU R11, [R1+0xfac] ;  /* 0x000fac00010b7983 */ /* 0x000ea20000300800 */
[C---:B---3--:R-:W-:Y:S03]  /*5e500*/  HMMA.1688.F32.TF32 R4, R232.reuse, R128, R12 ;  /* 0x00000080e804723c */ /* 0x048fe6000008100c */
[----:B------:R-:W3:Y:S11]  /*5e510*/  LDL.LU R12, [R1+0xf80] ;  /* 0x000f8000010c7983 */ /* 0x000ef60000300800 */
[----:B------:R-:W-:Y:S09]  /*5e520*/  @!UPT UIADD3 URZ, URZ, URZ, URZ ;  /* 0x0000003f3f3ff290 */ /* 0x000ff2000fffe03f */
[----:B------:R-:W-:Y:S04]  /*5e530*/  STL.64 [R1+0x8e0], R4 ;  /* 0x0008e00401007387 */ /* 0x000fe80000100a00 */
[----:B------:R4:W-:Y:S02]  /*5e540*/  STL.64 [R1+0x8e8], R6 ;  /* 0x0008e80601007387 */ /* 0x0009e40000100a00 */
[C---:B----4-:R-:W-:Y:S08]  /*5e550*/  HMMA.1688.F32.TF32 R4, R232.reuse, R124, R208 ;  /* 0x0000007ce804723c */ /* 0x050ff000000810d0 */
[C---:B------:R-:W-:Y:S08]  /*5e560*/  HMMA.1688.F32.TF32 R32, R232.reuse, R120, R28 ;  /* 0x00000078e820723c */ /* 0x040ff0000008101c */
[C---:B------:R-:W-:Y:S07]  /*5e570*/  HMMA.1688.F32.TF32 R28, R232.reuse, R116, R212 ;  /* 0x00000074e81c723c */ /* 0x040fee00000810d4 */
[----:B------:R-:W-:Y:S04]  /*5e580*/  STL.64 [R1+0x8d0], R4 ;  /* 0x0008d00401007387 */ /* 0x000fe80000100a00 */
[----:B------:R1:W-:Y:S02]  /*5e590*/  STL.64 [R1+0x8d8], R6 ;  /* 0x0008d80601007387 */ /* 0x0003e40000100a00 */
[----:B-1----:R-:W-:Y:S02]  /*5e5a0*/  HMMA.1688.F32.TF32 R4, R232, R112, R24 ;  /* 0x00000070e804723c */ /* 0x002fe40000081018 */
[----:B------:R-:W-:Y:S01]  /*5e5b0*/  STL.64 [R1+0x8c0], R32 ;  /* 0x0008c02001007387 */ /* 0x000fe20000100a00 */
[----:B------:R-:W-:Y:S01]  /*5e5c0*/  MOV R13, R162 ;  /* 0x000000a2000d7202 */ /* 0x000fe20000000f00 */
[----:B------:R-:W-:-:S02]  /*5e5d0*/  IMAD.MOV.U32 R14, RZ, RZ, R2 ;  /* 0x000000ffff0e7224 */ /* 0x000fc400078e0002 */
[----:B------:R-:W-:Y:S01]  /*5e5e0*/  STL.64 [R1+0x8c8], R34 ;  /* 0x0008c82201007387 */ /* 0x000fe20000100a00 */
[----:B------:R-:W-:-:S03]  /*5e5f0*/  IMAD.MOV.U32 R15, RZ, RZ, R0 ;  /* 0x000000ffff0f7224 */ /* 0x000fc600078e0000 */
[----:B------:R-:W-:Y:S04]  /*5e600*/  STL.64 [R1+0x8b0], R28 ;  /* 0x0008b01c01007387 */ /* 0x000fe80000100a00 */
[----:B------:R-:W-:Y:S09]  /*5e610*/  STL.64 [R1+0x8b8], R30 ;  /* 0x0008b81e01007387 */ /* 0x000ff20000100a00 */
[----:B------:R5:W-:Y:S01]  /*5e620*/  STL [R1+0x8a0], R4 ;  /* 0x0008a00401007387 */ /* 0x000be20000100800 */
[----:B------:R-:W-:Y:S01]  /*5e630*/  MOV R162, R5 ;  /* 0x0000000500a27202 */ /* 0x000fe20000000f00 */
[----:B------:R-:W-:-:S02]  /*5e640*/  IMAD.MOV.U32 R2, RZ, RZ, R6 ;  /* 0x000000ffff027224 */ /* 0x000fc400078e0006 */
[----:B------:R-:W-:-:S05]  /*5e650*/  IMAD.MOV.U32 R0, RZ, RZ, R7 ;  /* 0x000000ffff007224 */ /* 0x000fca00078e0007 */
[----:B------:R-:W-:Y:S04]  /*5e660*/  STL [R1+0x44dc], R0 ;  /* 0x0044dc0001007387 */ /* 0x000fe80000100800 */
[----:B------:R-:W-:Y:S04]  /*5e670*/  STL [R1+0x44d8], R2 ;  /* 0x0044d80201007387 */ /* 0x000fe80000100800 */
[----:B------:R-:W-:Y:S01]  /*5e680*/  STL [R1+0x44d4], R162 ;  /* 0x0044d4a201007387 */ /* 0x000fe20000100800 */
[C---:B-----5:R-:W-:Y:S11]  /*5e690*/  HMMA.1688.F32.TF32 R4, R232.reuse, R100, R20 ;  /* 0x00000064e804723c */ /* 0x060ff60000081014 */
[----:B------:R-:W-:Y:S11]  /*5e6a0*/  @!UPT UIADD3 URZ, URZ, URZ, URZ ;  /* 0x0000003f3f3ff290 */ /* 0x000ff6000fffe03f */
[----:B------:R-:W-:Y:S01]  /*5e6b0*/  @!UPT UIADD3 URZ, URZ, URZ, URZ ;  /* 0x0000003f3f3ff290 */ /* 0x000fe2000fffe03f */
[----:B------:R-:W-:Y:S04]  /*5e6c0*/  STL.64 [R1+0x890], R4 ;  /* 0x0008900401007387 */ /* 0x000fe80000100a00 */
[----:B------:R1:W-:Y:S02]  /*5e6d0*/  STL.64 [R1+0x898], R6 ;  /* 0x0008980601007387 */ /* 0x0003e40000100a00 */
[C---:B-1----:R-:W-:Y:S08]  /*5e6e0*/  HMMA.1688.F32.TF32 R4, R232.reuse, R96, R16 ;  /* 0x00000060e804723c */ /* 0x042ff00000081010 */
[C---:B--2---:R-:W-:Y:S11]  /*5e6f0*/  HMMA.1688.F32.TF32 R8, R232.reuse, R92, R8 ;  /* 0x0000005ce808723c */ /* 0x044ff60000081008 */
[----:B------:R-:W-:Y:S04]  /*5e700*/  @!UPT UIADD3 URZ, URZ, URZ, URZ ;  /* 0x0000003f3f3ff290 */ /* 0x000fe8000fffe03f */
[----:B------:R1:W-:Y:S01]  /*5e710*/  STL [R1+0x880], R4 ;  /* 0x0008800401007387 */ /* 0x0003e20000100800 */
[----:B------:R-:W-:Y:S01]  /*5e720*/  MOV R0, R5 ;  /* 0x0000000500007202 */ /* 0x000fe20000000f00 */
[----:B------:R-:W-:Y:S02]  /*5e730*/  IMAD.MOV.U32 R2, RZ, RZ, R6 ;  /* 0x000000ffff027224 */ /* 0x000fe400078e0006 */
[----:B------:R-:W-:Y:S02]  /*5e740*/  IMAD.MOV.U32 R162, RZ, RZ, R7 ;  /* 0x000000ffffa27224 */ /* 0x000fe400078e0007 */
[----:B-1----:R-:W-:Y:S03]  /*5e750*/  HMMA.1688.F32.TF32 R4, R232, R72, R176 ;  /* 0x00000048e804723c */ /* 0x002fe600000810b0 */
[----:B------:R1:W-:Y:S04]  /*5e760*/  STL [R1+0x44e8], R162 ;  /* 0x0044e8a201007387 */ /* 0x0003e80000100800 */
[----:B------:R2:W-:Y:S04]  /*5e770*/  STL [R1+0x44e4], R2 ;  /* 0x0044e40201007387 */ /* 0x0005e80000100800 */
[----:B------:R4:W-:Y:S04]  /*5e780*/  STL [R1+0x44e0], R0 ;  /* 0x0044e00001007387 */ /* 0x0009e80000100800 */
[----:B------:R-:W-:Y:S04]  /*5e790*/  STL.64 [R1+0x870], R8 ;  /* 0x0008700801007387 */ /* 0x000fe80000100a00 */
[----:B------:R-:W-:Y:S04]  /*5e7a0*/  STL.64 [R1+0x878], R10 ;  /* 0x0008780a01007387 */ /* 0x000fe80000100a00 */
[----:B------:R3:W-:Y:S01]  /*5e7b0*/  STL [R1+0x860], R4 ;  /* 0x0008600401007387 */ /* 0x0007e20000100800 */
[----:B-1----:R-:W-:Y:S01]  /*5e7c0*/  MOV R162, R5 ;  /* 0x0000000500a27202 */ /* 0x002fe20000000f00 */
[----:B--2---:R-:W-:-:S02]  /*5e7d0*/  IMAD.MOV.U32 R2, RZ, RZ, R6 ;  /* 0x000000ffff027224 */ /* 0x004fc400078e0006 */
[----:B----4-:R-:W-:Y:S02]  /*5e7e0*/  IMAD.MOV.U32 R0, RZ, RZ, R7 ;  /* 0x000000ffff007224 */ /* 0x010fe400078e0007 */
[C---:B---3--:R-:W-:Y:S03]  /*5e7f0*/  HMMA.1688.F32.TF32 R4, R232.reuse, R76, R12 ;  /* 0x0000004ce804723c */ /* 0x048fe6000008100c */
[----:B------:R-:W-:Y:S04]  /*5e800*/  STL [R1+0x44f4], R0 ;  /* 0x0044f40001007387 */ /* 0x000fe80000100800 */
[----:B------:R-:W-:Y:S04]  /*5e810*/  STL [R1+0x44f0], R2 ;  /* 0x0044f00201007387 */ /* 0x000fe80000100800 */
[----:B------:R-:W-:Y:S04]  /*5e820*/  STL [R1+0x44ec], R162 ;  /* 0x0044eca201007387 */ /* 0x000fe80000100800 */
[----:B------:R-:W2:Y:S08]  /*5e830*/  LDL.LU R12, [R1+0xbe0] ;  /* 0x000be000010c7983 */ /* 0x000eb00000300800 */
[----:B------:R-:W-:Y:S04]  /*5e840*/  STL.64 [R1+0x850], R4 ;  /* 0x0008500401007387 */ /* 0x000fe80000100a00 */
[----:B------:R1:W-:Y:S04]  /*5e850*/  STL.64 [R1+0x858], R6 ;  /* 0x0008580601007387 */ /* 0x0003e80000100a00 */
        /* <DEDUP_REMOVED lines=79> */
[C---:B-1----:R-:W-:Y:S11]  /*5ed50*/  HMMA.1688.F32.TF32 R4, R232.reuse, R80, R104 ;  /* 0x00000050e804723c */ /* 0x042ff60000081068 */
[----:B------:R-:W-:Y:S11]  /*5ed60*/  @!UPT UIADD3 URZ, URZ, URZ, URZ ;  /* 0x0000003f3f3ff290 */ /* 0x000ff6000fffe03f */
[----:B------:R-:W-:Y:S01]  /*5ed70*/  @!UPT UIADD3 URZ, URZ, URZ, URZ ;  /* 0x0000003f3f3ff290 */ /* 0x000fe2000fffe03f */
[----:B------:R1:W-:Y:S01]  /*5ed80*/  STL [R1+0x840], R4 ;  /* 0x0008400401007387 */ /* 0x0003e20000100800 */
[----:B------:R-:W-:Y:S01]  /*5ed90*/  MOV R0, R5 ;  /* 0x0000000500007202 */ /* 0x000fe20000000f00 */
[----:B------:R-:W-:Y:S02]  /*5eda0*/  IMAD.MOV.U32 R2, RZ, RZ, R6 ;  /* 0x000000ffff027224 */ /* 0x000fe400078e0006 */
[----:B------:R-:W-:Y:S01]  /*5edb0*/  IMAD.MOV.U32 R162, RZ, RZ, R7 ;  /* 0x000000ffffa27224 */ /* 0x000fe200078e0007 */
[C---:B--2---:R-:W-:Y:S08]  /*5edc0*/  HMMA.1688.F32.TF32 R64, R232.reuse, R84, R64 ;  /* 0x00000054e840723c */ /* 0x044ff00000081040 */
[----:B-1----:R-:W-:Y:S01]  /*5edd0*/  HMMA.1688.F32.TF32 R4, R232, R108, R60 ;  /* 0x0000006ce804723c */ /* 0x002fe2000008103c */
[----:B------:R1:W-:Y:S04]  /*5ede0*/  STL [R1+0x4500], R162 ;  /* 0x004500a201007387 */ /* 0x0003e80000100800 */
[----:B------:R2:W-:Y:S04]  /*5edf0*/  STL [R1+0x44fc], R2 ;  /* 0x0044fc0201007387 */ /* 0x0005e80000100800 */
[----:B------:R1:W-:Y:S01]  /*5ee00*/  STL [R1+0x44f8], R0 ;  /* 0x0044f80001007387 */ /* 0x0003e20000100800 */
[C---:B------:R-:W-:Y:S03]  /*5ee10*/  HMMA.1688.F32.TF32 R28, R240.reuse, R96, R28 ;  /* 0x00000060f01c723c */ /* 0x040fe6000008101c */
[----:B------:R-:W-:Y:S04]  /*5ee20*/  LDS R232, [R161+0x10680] ;  /* 0x01068000a1e87984 */ /* 0x000fe80000000800 */
[----:B------:R-:W-:Y:S04]  /*5ee30*/  STL.64 [R1+0x830], R64 ;  /* 0x0008304001007387 */ /* 0x000fe80000100a00 */
[----:B------:R-:W-:Y:S01]  /*5ee40*/  STL.64 [R1+0x838], R66 ;  /* 0x0008384201007387 */ /* 0x000fe20000100a00 */
[----:B---3--:R-:W-:Y:S02]  /*5ee50*/  HMMA.1688.F32.TF32 R56, R240, R68, R56 ;  /* 0x00000044f038723c */ /* 0x008fe40000081038 */
[----:B-1----:R-:W-:Y:S01]  /*5ee60*/  MOV R162, R5 ;  /* 0x0000000500a27202 */ /* 0x002fe20000000f00 */
[----:B--2---:R-:W-:Y:S01]  /*5ee70*/  IMAD.MOV.U32 R2, RZ, RZ, R6 ;  /* 0x000000ffff027224 */ /* 0x004fe200078e0006 */
[----:B------:R1:W-:Y:S01]  /*5ee80*/  STL [R1+0x7b0], R4 ;  /* 0x0007b00401007387 */ /* 0x0003e20000100800 */
[----:B------:R-:W-:-:S03]  /*5ee90*/  IMAD.MOV.U32 R0, RZ, RZ, R7 ;  /* 0x000000ffff007224 */ /* 0x000fc600078e0007 */
[----:B------:R-:W-:Y:S01]  /*5eea0*/  LDS R234, [R161+0x12680] ;  /* 0x01268000a1ea7984 */ /* 0x000fe20000000800 */
[C---:B------:R-:W-:Y:S03]  /*5eeb0*/  HMMA.1688.F32.TF32 R24, R240.reuse, R72, R24 ;  /* 0x00000048f018723c */ /* 0x040fe60000081018 */
[----:B------:R-:W-:Y:S04]  /*5eec0*/  LDS R233, [R189+0x10680] ;  /* 0x01068000bde97984 */ /* 0x000fe80000000800 */
[----:B------:R-:W2:Y:S01]  /*5eed0*/  LDS R235, [R189+0x12680] ;  /* 0x01268000bdeb7984 */ /* 0x000ea20000000800 */
[C---:B-1----:R-:W-:Y:S06]  /*5eee0*/  HMMA.1688.F32.TF32 R4, R240.reuse, R88, R36 ;  /* 0x00000058f004723c */ /* 0x042fec0000081024 */
[----:B------:R-:W-:Y:S02]  /*5eef0*/  STL.64 [R1+0x820], R56 ;  /* 0x0008203801007387 */ /* 0x000fe40000100a00 */
[C---:B----4-:R-:W-:Y:S02]  /*5ef00*/  HMMA.1688.F32.TF32 R32, R240.reuse, R216, R32 ;  /* 0x000000d8f020723c */ /* 0x050fe40000081020 */
[----:B------:R-:W-:Y:S06]  /*5ef10*/  STL.64 [R1+0x828], R58 ;  /* 0x0008283a01007387 */ /* 0x000fec0000100a00 */
        /* <DEDUP_REMOVED lines=10> */
[C---:B-----5:R-:W-:Y:S03]  /*5efc0*/  HMMA.1688.F32.TF32 R36, R240.reuse, R116, R40 ;  /* 0x00000074f024723c */ /* 0x060fe60000081028 */
[----:B------:R1:W-:Y:S05]  /*5efd0*/  STL.64 [R1+0x968], R6 ;  /* 0x0009680601007387 */ /* 0x0003ea0000100a00 */
[C---:B-1----:R-:W-:Y:S06]  /*5efe0*/  HMMA.1688.F32.TF32 R4, R240.reuse, R112, R132 ;  /* 0x00000070f004723c */ /* 0x042fec0000081084 */
[----:B------:R-:W-:Y:S04]  /*5eff0*/  STL.64 [R1+0x970], R32 ;  /* 0x0009702001007387 */ /* 0x000fe80000100a00 */
[----:B------:R1:W-:Y:S05]  /*5f000*/  STL.64 [R1+0x978], R34 ;  /* 0x0009782201007387 */ /* 0x0003ea0000100a00 */
[----:B------:R-:W-:Y:S04]  /*5f010*/  STL.64 [R1+0x980], R36 ;  /* 0x0009802401007387 */ /* 0x000fe80000100a00 */
[----:B------:R-:W-:Y:S01]  /*5f020*/  STL.64 [R1+0x988], R38 ;  /* 0x0009882601007387 */ /* 0x000fe20000100a00 */
[C---:B-1----:R-:W-:Y:S03]  /*5f030*/  HMMA.1688.F32.TF32 R32, R240.reuse, R100, R208 ;  /* 0x00000064f020723c */ /* 0x042fe600000810d0 */
[----:B------:R-:W-:Y:S04]  /*5f040*/  STL.64 [R1+0x990], R4 ;  /* 0x0009900401007387 */ /* 0x000fe80000100a00 */
[----:B------:R1:W-:Y:S02]  /*5f050*/  STL.64 [R1+0x998], R6 ;  /* 0x0009980601007387 */ /* 0x0003e40000100a00 */
[C---:B-1----:R-:W-:Y:S11]  /*5f060*/  HMMA.1688.F32.TF32 R4, R240.reuse, R92, R212 ;  /* 0x0000005cf004723c */ /* 0x042ff600000810d4 */
[----:B------:R-:W-:Y:S03]  /*5f070*/  @!UPT UIADD3 URZ, URZ, URZ, URZ ;  /* 0x0000003f3f3ff290 */ /* 0x000fe6000fffe03f */
[----:B------:R-:W-:Y:S04]  /*5f080*/  STL.64 [R1+0x9a0], R32 ;  /* 0x0009a02001007387 */ /* 0x000fe80000100a00 */
[----:B------:R-:W-:Y:S04]  /*5f090*/  STL.64 [R1+0x9a8], R34 ;  /* 0x0009a82201007387 */ /* 0x000fe80000100a00 */
[----:B------:R-:W-:Y:S01]  /*5f0a0*/  STL.64 [R1+0x9b0], R28 ;  /* 0x0009b01c01007387 */ /* 0x000fe20000100a00 */
[C---:B------:R-:W-:Y:S03]  /*5f0b0*/  HMMA.1688.F32.TF32 R20, R240.reuse, R76, R20 ;  /* 0x0000004cf014723c */ /* 0x040fe60000081014 */
        /* <DEDUP_REMOVED lines=10> */
[----:B------:R-:W-:Y:S04]  /*5f160*/  STL.64 [R1+0xcd0], R4 ;  /* 0x000cd00401007387 */ /* 0x000fe80000100a00 */
[----:B------:R1:W-:Y:S02]  /*5f170*/  STL.64 [R1+0xcd8], R6 ;  /* 0x000cd80601007387 */ /* 0x0003e40000100a00 */
[C---:B-1----:R-:W-:Y:S02]  /*5f180*/  HMMA.1688.F32.TF32 R4, R236.reuse, R68, R12 ;  /* 0x00000044ec04723c */ /* 0x042fe4000008100c */
[----:B------:R-:W-:Y:S04]  /*5f190*/  STL.64 [R1+0xd60], R16 ;  /* 0x000d601001007387 */ /* 0x000fe80000100a00 */
[----:B------:R-:W-:Y:S04]  /*5f1a0*/  STL.64 [R1+0xd68], R18 ;  /* 0x000d681201007387 */ /* 0x000fe80000100a00 */
[----:B------:R-:W3:Y:S04]  /*5f1b0*/  LDL.LU R176, [R1+0xa70] ;  /* 0x000a700001b07983 */ /* 0x000ee80000300800 */
[----:B------:R1:W-:Y:S04]  /*5f1c0*/  STL.64 [R1+0xcc0], R8 ;  /* 0x000cc00801007387 */ /* 0x0003e80000100a00 */
[----:B------:R4:W-:Y:S05]  /*5f1d0*/  STL.64 [R1+0xcc8], R10 ;  /* 0x000cc80a01007387 */ /* 0x0009ea0000100a00 */
[----:B------:R-:W-:Y:S04]  /*5f1e0*/  STL.64 [R1+0xcb0], R4 ;  /* 0x000cb00401007387 */ /* 0x000fe80000100a00 */
[----:B------:R5:W-:Y:S04]  /*5f1f0*/  STL.64 [R1+0xcb8], R6 ;  /* 0x000cb80601007387 */ /* 0x000be80000100a00 */
[----:B------:R-:W3:Y:S04]  /*5f200*/  LDL.LU R177, [R1+0xa74] ;  /* 0x000a740001b17983 */ /* 0x000ee80000300800 */
[----:B------:R-:W3:Y:S04]  /*5f210*/  LDL.LU R178, [R1+0xa78] ;  /* 0x000a780001b27983 */ /* 0x000ee80000300800 */
[----:B------:R-:W3:Y:S04]  /*5f220*/  LDL.LU R179, [R1+0xa7c] ;  /* 0x000a7c0001b37983 */ /* 0x000ee80000300800 */
[----:B-1----:R-:W2:Y:S04]  /*5f230*/  LDL.LU R8, [R1+0xa80] ;  /* 0x000a800001087983 */ /* 0x002ea80000300800 */
[----:B------:R-:W2:Y:S04]  /*5f240*/  LDL.LU R9, [R1+0xa84] ;  /* 0x000a840001097983 */ /* 0x000ea80000300800 */
[----:B----4-:R-:W4:Y:S04]  /*5f250*/  LDL.LU R10, [R1+0xa88] ;  /* 0x000a8800010a7983 */ /* 0x010f280000300800 */
        /* <DEDUP_REMOVED lines=89> */
[C---:B--2---:R-:W-:Y:S08]  /*5f7f0*/  HMMA.1688.F32.TF32 R56, R236.reuse, R100, R56 ;  /* 0x00000064ec38723c */ /* 0x044ff00000081038 */
[C---:B---3--:R-:W-:Y:S08]  /*5f800*/  HMMA.1688.F32.TF32 R104, R236.reuse, R120, R104 ;  /* 0x00000078ec68723c */ /* 0x048ff00000081068 */
[C---:B----4-:R-:W-:Y:S08]  /*5f810*/  HMMA.1688.F32.TF32 R240, R236.reuse, R88, R140 ;  /* 0x00000058ecf0723c */ /* 0x050ff0000008108c */
[C---:B------:R-:W-:Y:S08]  /*5f820*/  HMMA.1688.F32.TF32 R140, R236.reuse, R216, R136 ;  /* 0x000000d8ec8c723c */ /* 0x040ff00000081088 */
[C---:B-----5:R-:W-:Y:S07]  /*5f830*/  HMMA.1688.F32.TF32 R4, R236.reuse, R128, R224 ;  /* 0x00000080ec04723c */ /* 0x060fee00000810e0 */
[----:B------:R-:W-:Y:S01]  /*5f840*/  STL.64 [R1+0xca0], R240 ;  /* 0x000ca0f001007387 */ /* 0x000fe20000100a00 */
[C---:B------:R-:W-:Y:S03]  /*5f850*/  HMMA.1688.F32.TF32 R136, R236.reuse, R124, R220 ;  /* 0x0000007cec88723c */ /* 0x040fe600000810dc */
        /* <DEDUP_REMOVED lines=8> */
[----:B-1----:R-:W-:Y:S03]  /*5f8e0*/  HMMA.1688.F32.TF32 R4, R236, R116, R64 ;  /* 0x00000074ec04723c */ /* 0x002fe60000081040 */
[----:B------:R-:W-:Y:S04]  /*5f8f0*/  STL.64 [R1+0xd40], R136 ;  /* 0x000d408801007387 */ /* 0x000fe80000100a00 */
[----:B------:R-:W-:Y:S04]  /*5f900*/  STL.64 [R1+0xd48], R138 ;  /* 0x000d488a01007387 */ /* 0x000fe80000100a00 */
[----:B------:R-:W-:Y:S04]  /*5f910*/  STL.64 [R1+0xd30], R104 ;  /* 0x000d306801007387 */ /* 0x000fe80000100a00 */
[----:B------:R-:W-:Y:S01]  /*5f920*/  STL.64 [R1+0xd38], R106 ;  /* 0x000d386a01007387 */ /* 0x000fe20000100a00 */
[----:B------:R-:W-:Y:S03]  /*5f930*/  HMMA.1688.F32.TF32 R28, R232, R88, R28 ;  /* 0x00000058e81c723c */ /* 0x000fe6000008101c */
[----:B------:R-:W-:Y:S04]  /*5f940*/  LDS R241, [R189+0x10700] ;  /* 0x01070000bdf17984 */ /* 0x000fe80000000800 */
[----:B------:R-:W1:Y:S04]  /*5f950*/  LDS R243, [R189+0x12700] ;  /* 0x01270000bdf37984 */ /* 0x000e680000000800 */
[----:B------:R-:W-:Y:S04]  /*5f960*/  STL.64 [R1+0xd20], R4 ;  /* 0x000d200401007387 */ /* 0x000fe80000100a00 */
[----:B------:R2:W-:Y:S02]  /*5f970*/  STL.64 [R1+0xd28], R6 ;  /* 0x000d280601007387 */ /* 0x0005e40000100a00 */
[C---:B--2---:R-:W-:Y:S02]  /*5f980*/  HMMA.1688.F32.TF32 R4, R236.reuse, R96, R36 ;  /* 0x00000060ec04723c */ /* 0x044fe40000081024 */
[----:B------:R-:W-:Y:S04]  /*5f990*/  STL.64 [R1+0xd10], R60 ;  /* 0x000d103c01007387 */ /* 0x000fe80000100a00 */
[----:B------:R-:W-:Y:S04]  /*5f9a0*/  STL.64 [R1+0xd18], R62 ;  /* 0x000d183e01007387 */ /* 0x000fe80000100a00 */
[----:B------:R-:W-:Y:S01]  /*5f9b0*/  STL.64 [R1+0xd00], R56 ;  /* 0x000d003801007387 */ /* 0x000fe20000100a00 */
[C---:B------:R-:W-:Y:S03]  /*5f9c0*/  HMMA.1688.F32.TF32 R36, R236.reuse, R92, R32 ;  /* 0x0000005cec24723c */ /* 0x040fe60000081020 */
[----:B------:R-:W-:Y:S05]  /*5f9d0*/  STL.64 [R1+0xd08], R58 ;  /* 0x000d083a01007387 */ /* 0x000fea0000100a00 */
[C---:B------:R-:W-:Y:S04]  /*5f9e0*/  HMMA.1688.F32.TF32 R32, R236.reuse, R72, R52 ;  /* 0x00000048ec20723c */ /* 0x040fe80000081034 */
[----:B------:R-:W-:Y:S04]  /*5f9f0*/  STL.64 [R1+0xd80], R4 ;  /* 0x000d800401007387 */ /* 0x000fe80000100a00 */
[----:B------:R2:W-:Y:S02]  /*5fa00*/  STL.64 [R1+0xd88], R6 ;  /* 0x000d880601007387 */ /* 0x0005e40000100a00 */
[----:B--2---:R-:W-:Y:S05]  /*5fa10*/  HMMA.1688.F32.TF32 R4, R236, R76, R48 ;  /* 0x0000004cec04723c */ /* 0x004fea0000081030 */
[----:B------:R-:W-:Y:S04]  /*5fa20*/  STL.64 [R1+0xcf0], R36 ;  /* 0x000cf02401007387 */ /* 0x000fe80000100a00 */
[----:B------:R-:W-:Y:S11]  /*5fa30*/  STL.64 [R1+0xcf8], R38 ;  /* 0x000cf82601007387 */ /* 0x000ff60000100a00 */
[----:B------:R-:W-:Y:S03]  /*5fa40*/  @!UPT UIADD3 URZ, URZ, URZ, URZ ;  /* 0x0000003f3f3ff290 */ /* 0x000fe6000fffe03f */
[----:B------:R-:W-:Y:S01]  /*5fa50*/  STL.64 [R1+0xc50], R4 ;  /* 0x000c500401007387 */ /* 0x000fe20000100a00 */
[----:B------:R-:W-:-:S03]  /*5fa60*/  IMAD.MOV.U32 R188, RZ, RZ, R7 ;  /* 0x000000ffffbc7224 */ /* 0x000fc600078e0007 */
[----:B------:R-:W-:Y:S04]  /*5fa70*/  STL.64 [R1+0xc80], R32 ;  /* 0x000c802001007387 */ /* 0x000fe80000100a00 */
[----:B------:R2:W-:Y:S04]  /*5fa80*/  STL.64 [R1+0xc88], R34 ;  /* 0x000c882201007387 */ /* 0x0005e80000100a00 */
[----:B------:R3:W-:Y:S01]  /*5fa90*/  STL [R1+0xc58], R6 ;  /* 0x000c580601007387 */ /* 0x0007e20000100800 */
[C---:B--2---:R-:W-:Y:S08]  /*5faa0*/  HMMA.1688.F32.TF32 R32, R236.reuse, R80, R44 ;  /* 0x00000050ec20723c */ /* 0x044ff0000008102c */
[----:B---3--:R-:W-:Y:S01]  /*5fab0*/  HMMA.1688.F32.TF32 R4, R236, R84, R40 ;  /* 0x00000054ec04723c */ /* 0x008fe20000081028 */
[----:B------:R2:W-:Y:S11]  /*5fac0*/  STL [R1+0x44d0], R188 ;  /* 0x0044d0bc01007387 */ /* 0x0005f60000100800 */
[----:B------:R-:W-:Y:S11]  /*5fad0*/  @!UPT UIADD3 URZ, URZ, URZ, URZ ;  /* 0x0000003f3f3ff290 */ /* 0x000ff6000fffe03f */
[----:B------:R-:W-:Y:S01]  /*5fae0*/  STL.64 [R1+0xc10], R4 ;  /* 0x000c100401007387 */ /* 0x000fe20000100a00 */
[----:B--2---:R-:W-:-:S03]  /*5faf0*/  IMAD.MOV.U32 R188, RZ, RZ, R7 ;  /* 0x000000ffffbc7224 */ /* 0x004fc600078e0007 */
[----:B------:R-:W-:Y:S04]  /*5fb00*/  STL.64 [R1+0xc30], R32 ;  /* 0x000c302001007387 */ /* 0x000fe80000100a00 */
[----:B------:R-:W-:Y:S04]  /*5fb10*/  STL.64 [R1+0xc38], R34 ;  /* 0x000c382201007387 */ /* 0x000fe80000100a00 */
[----:B------:R2:W-:Y:S02]  /*5fb20*/  STL [R1+0xc18], R6 ;  /* 0x000c180601007387 */ /* 0x0005e40000100800 */
[----:B--2---:R-:W-:Y:S02]  /*5fb30*/  HMMA.1688.F32.TF32 R4, R236, R108, R132 ;  /* 0x0000006cec04723c */ /* 0x004fe40000081084 */
[----:B------:R-:W-:Y:S04]  /*5fb40*/  LDS R236, [R161+0x10780] ;  /* 0x01078000a1ec7984 */ /* 0x000fe80000000800 */
[----:B------:R-:W-:Y:S02]  /*5fb50*/  LDS R238, [R161+0x12780] ;  /* 0x01278000a1ee7984 */ /* 0x000fe40000000800 */
[C---:B------:R-:W-:Y:S02]  /*5fb60*/  HMMA.1688.F32.TF32 R32, R232.reuse, R68, R208 ;  /* 0x00000044e820723c */ /* 0x040fe400000810d0 */
[----:B------:R-:W-:Y:S04]  /*5fb70*/  LDS R237, [R189+0x10780] ;  /* 0x01078000bded7984 */ /* 0x000fe80000000800 */
[----:B------:R-:W2:Y:S09]  /*5fb80*/  LDS R239, [R189+0x12780] ;  /* 0x01278000bdef7984 */ /* 0x000eb20000000800 */
[----:B------:R-:W-:Y:S04]  /*5fb90*/  STL.64 [R1+0xbd0], R4 ;  /* 0x000bd00401007387 */ /* 0x000fe80000100a00 */
[----:B------:R3:W-:Y:S02]  /*5fba0*/  STL.64 [R1+0xbd8], R6 ;  /* 0x000bd80601007387 */ /* 0x0007e40000100a00 */
[C---:B---3--:R-:W-:Y:S02]  /*5fbb0*/  HMMA.1688.F32.TF32 R4, R232.reuse, R216, R212 ;  /* 0x000000d8e804723c */ /* 0x048fe400000810d4 */
[----:B------:R-:W-:Y:S04]  /*5fbc0*/  STL.64 [R1+0xbf0], R32 ;  /* 0x000bf02001007387 */ /* 0x000fe80000100a00 */
[----:B------:R-:W-:Y:S04]  /*5fbd0*/  STL.64 [R1+0xbf8], R34 ;  /* 0x000bf82201007387 */ /* 0x000fe80000100a00 */
[----:B------:R-:W-:Y:S04]  /*5fbe0*/  STL.64 [R1+0xbc0], R28 ;  /* 0x000bc01c01007387 */ /* 0x000fe80000100a00 */
[----:B------:R-:W-:Y:S09]  /*5fbf0*/  STL.64 [R1+0xbc8], R30 ;  /* 0x000bc81e01007387 */ /* 0x000ff20000100a00 */
[----:B------:R-:W-:Y:S04]  /*5fc00*/  STL.64 [R1+0xba0], R4 ;  /* 0x000ba00401007387 */ /* 0x000fe80000100a00 */
[----:B------:R3:W-:Y:S02]  /*5fc10*/  STL.64 [R1+0xba8], R6 ;  /* 0x000ba80601007387 */ /* 0x0007e40000100a00 */
[C---:B---3--:R-:W-:Y:S08]  /*5fc20*/  HMMA.1688.F32.TF32 R4, R232.reuse, R128, R24 ;  /* 0x00000080e804723c */ /* 0x048ff00000081018 */
[C---:B------:R-:W-:Y:S11]  /*5fc30*/  HMMA.1688.F32.TF32 R20, R232.reuse, R124, R20 ;  /* 0x0000007ce814723c */ /* 0x040ff60000081014 */
[----:B------:R-:W-:Y:S04]  /*5fc40*/  @!UPT UIADD3 URZ, URZ, URZ, URZ ;  /* 0x0000003f3f3ff290 */ /* 0x000fe8000fffe03f */
[----:B------:R-:W-:Y:S04]  /*5fc50*/  STL.64 [R1+0xb80], R4 ;  /* 0x000b800401007387 */ /* 0x000fe80000100a00 */
[----:B------:R3:W-:Y:S02]  /*5fc60*/  STL.64 [R1+0xb88], R6 ;  /* 0x000b880601007387 */ /* 0x0007e40000100a00 */
[C---:B---3--:R-:W-:Y:S02]  /*5fc70*/  HMMA.1688.F32.TF32 R4, R232.reuse, R120, R16 ;  /* 0x00000078e804723c */ /* 0x048fe40000081010 */
[----:B------:R-:W-:Y:S04]  /*5fc80*/  STL.64 [R1+0xb60], R20 ;  /* 0x000b601401007387 */ /* 0x000fe80000100a00 */
[----:B------:R-:W-:Y:S02]  /*5fc90*/  STL.64 [R1+0xb68], R22 ;  /* 0x000b681601007387 */ /* 0x000fe40000100a00 */
[C---:B------:R-:W-:Y:S08]  /*5fca0*/  HMMA.1688.F32.TF32 R16, R232.reuse, R116, R8 ;  /* 0x00000074e810723c */ /* 0x040ff00000081008 */
[C---:B------:R-:W-:Y:S07]  /*5fcb0*/  HMMA.1688.F32.TF32 R8, R232.reuse, R112, R176 ;  /* 0x00000070e808723c */ /* 0x040fee00000810b0 */
[----:B------:R-:W-:Y:S04]  /*5fcc0*/  STL.64 [R1+0xb40], R4 ;  /* 0x000b400401007387 */ /* 0x000fe80000100a00 */
[----:B------:R3:W-:Y:S02]  /*5fcd0*/  STL.64 [R1+0xb48], R6 ;  /* 0x000b480601007387 */ /* 0x0007e40000100a00 */
[----:B---3--:R-:W-:Y:S02]  /*5fce0*/  HMMA.1688.F32.TF32 R4, R232, R100, R12 ;  /* 0x00000064e804723c */ /* 0x008fe4000008100c */
[----:B------:R3:W-:Y:S04]  /*5fcf0*/  STL.64 [R1+0xb20], R16 ;  /* 0x000b201001007387 */ /* 0x0007e80000100a00 */
[----:B------:R4:W-:Y:S04]  /*5fd00*/  STL.64 [R1+0xb28], R18 ;  /* 0x000b281201007387 */ /* 0x0009e80000100a00 */
[----:B------:R-:W5:Y:S04]  /*5fd10*/  LDL.LU R12, [R1+0xa20] ;  /* 0x000a2000010c7983 */ /* 0x000f680000300800 */
[----:B------:R-:W-:Y:S04]  /*5fd20*/  STL.64 [R1+0xb00], R8 ;  /* 0x000b000801007387 */ /* 0x000fe80000100a00 */
[----:B------:R-:W-:Y:S05]  /*5fd30*/  STL.64 [R1+0xb08], R10 ;  /* 0x000b080a01007387 */ /* 0x000fea0000100a00 */
[----:B------:R1:W-:Y:S04]  /*5fd40*/  STL.64 [R1+0xad0], R4 ;  /* 0x000ad00401007387 */ /* 0x0003e80000100a00 */
        /* <DEDUP_REMOVED lines=100> */
[----:B--2---:R-:W-:Y:S08]  /*60390*/  HMMA.1688.F32.TF32 R28, R240, R92, R28 ;  /* 0x0000005cf01c723c */ /* 0x004ff0000008101c */
[C---:B---3--:R-:W-:Y:S11]  /*603a0*/  HMMA.1688.F32.TF32 R4, R232.reuse, R96, R4 ;  /* 0x00000060e804723c */ /* 0x048ff60000081004 */
[----:B------:R-:W-:Y:S11]  /*603b0*/  @!UPT UIADD3 URZ, URZ, URZ, URZ ;  /* 0x0000003f3f3ff290 */ /* 0x000ff6000fffe03f */
[----:B------:R-:W-:Y:S01]  /*603c0*/  @!UPT UIADD3 URZ, URZ, URZ, URZ ;  /* 0x0000003f3f3ff290 */ /* 0x000fe2000fffe03f */
[----:B------:R-:W-:Y:S04]  /*603d0*/  STL.64 [R1+0xac0], R4 ;  /* 0x000ac00401007387 */ /* 0x000fe80000100a00 */
[----:B------:R1:W-:Y:S02]  /*603e0*/  STL.64 [R1+0xac8], R6 ;  /* 0x000ac80601007387 */ /* 0x0003e40000100a00 */
[C---:B-1----:R-:W-:Y:S08]  /*603f0*/  HMMA.1688.F32.TF32 R4, R232.reuse, R92, R140 ;  /* 0x0000005ce804723c */ /* 0x042ff0000008108c */
[C---:B----4-:R-:W-:Y:S11]  /*60400*/  HMMA.1688.F32.TF32 R140, R232.reuse, R72, R136 ;  /* 0x00000048e88c723c */ /* 0x050ff60000081088 */
[----:B------:R-:W-:Y:S04]  /*60410*/  @!UPT UIADD3 URZ, URZ, URZ, URZ ;  /* 0x0000003f3f3ff290 */ /* 0x000fe8000fffe03f */
        /* <DEDUP_REMOVED lines=8> */
[----:B------:R1:W-:Y:S02]  /*604a0*/  STL.64 [R1+0xa98], R6 ;  /* 0x000a980601007387 */ /* 0x0003e40000100a00 */
[----:B-1----:R-:W-:Y:S02]  /*604b0*/  HMMA.1688.F32.TF32 R4, R232, R108, R64 ;  /* 0x0000006ce804723c */ /* 0x002fe40000081040 */
[----:B------:R-:W-:Y:S04]  /*604c0*/  STL.64 [R1+0xa80], R136 ;  /* 0x000a808801007387 */ /* 0x000fe80000100a00 */
[----:B------:R-:W-:Y:S02]  /*604d0*/  STL.64 [R1+0xa88], R138 ;  /* 0x000a888a01007387 */ /* 0x000fe40000100a00 */
[C---:B-----5:R-:W-:Y:S02]  /*604e0*/  HMMA.1688.F32.TF32 R60, R240.reuse, R68, R60 ;  /* 0x00000044f03c723c */ /* 0x060fe4000008103c */
[----:B------:R-:W-:Y:S04]  /*604f0*/  STL.64 [R1+0xa70], R104 ;  /* 0x000a706801007387 */ /* 0x000fe80000100a00 */
[----:B------:R-:W-:Y:S02]  /*60500*/  STL.64 [R1+0xa78], R106 ;  /* 0x000a786a01007387 */ /* 0x000fe40000100a00 */
[C---:B------:R-:W-:Y:S02]  /*60510*/  HMMA.1688.F32.TF32 R56, R240.reuse, R88, R56 ;  /* 0x00000058f038723c */ /* 0x040fe40000081038 */
[----:B------:R-:W-:Y:S04]  /*60520*/  LDS R232, [R161+0x14000] ;  /* 0x01400000a1e87984 */ /* 0x000fe80000000800 */
[----:B------:R-:W-:Y:S04]  /*60530*/  LDS R234, [R161+0x16000] ;  /* 0x01600000a1ea7984 */ /* 0x000fe80000000800 */
        /* <DEDUP_REMOVED lines=8> */
[----:B------:R-:W-:Y:S01]  /*605c0*/  STL.64 [R1+0xae0], R56 ;  /* 0x000ae03801007387 */ /* 0x000fe20000100a00 */
[C---:B------:R-:W-:Y:S03]  /*605d0*/  HMMA.1688.F32.TF32 R36, R240.reuse, R124, R52 ;  /* 0x0000007cf024723c */ /* 0x040fe60000081034 */
[----:B------:R-:W-:Y:S08]  /*605e0*/  STL.64 [R1+0xae8], R58 ;  /* 0x000ae83a01007387 */ /* 0x000ff00000100a00 */
        /* <DEDUP_REMOVED lines=29> */
[C---:B-1----:R-:W-:Y:S06]  /*607c0*/  HMMA.1688.F32.TF32 R4, R240.reuse, R84, R16 ;  /* 0x00000054f004723c */ /* 0x042fec0000081010 */
[----:B------:R-:W-:Y:S04]  /*607d0*/  STL.64 [R1+0xc40], R24 ;  /* 0x000c401801007387 */ /* 0x000fe80000100a00 */
[----:B------:R-:W-:Y:S01]  /*607e0*/  STL.64 [R1+0xc48], R26 ;  /* 0x000c481a01007387 */ /* 0x000fe20000100a00 */
[----:B------:R-:W-:Y:S03]  /*607f0*/  HMMA.1688.F32.TF32 R16, R240, R108, R8 ;  /* 0x0000006cf010723c */ /* 0x000fe60000081008 */
        /* <DEDUP_REMOVED lines=8> */
[----:B------:R-:W-:Y:S01]  /*60880*/  LDS R243, [R189+0x16100] ;  /* 0x01610000bdf37984 */ /* 0x000fe20000000800 */
[C---:B-1----:R-:W-:Y:S03]  /*60890*/  HMMA.1688.F32.TF32 R4, R236.reuse, R88, R12 ;  /* 0x00000058ec04723c */ /* 0x042fe6000008100c */
[----:B------:R1:W-:Y:S04]  /*608a0*/  STL.64 [R1+0xc60], R16 ;  /* 0x000c601001007387 */ /* 0x0003e80000100a00 */
[----:B------:R3:W-:Y:S04]  /*608b0*/  STL.64 [R1+0xc68], R18 ;  /* 0x000c681201007387 */ /* 0x0007e80000100a00 */
[----:B------:R-:W4:Y:S04]  /*608c0*/  LDL.LU R212, [R1+0x2e0] ;  /* 0x0002e00001d47983 */ /* 0x000f280000300800 */
[----:B------:R5:W-:Y:S04]  /*608d0*/  STL.64 [R1+0xa40], R8 ;  /* 0x000a400801007387 */ /* 0x000be80000100a00 */
[----:B------:R1:W-:Y:S04]  /*608e0*/  STL.64 [R1+0xa48], R10 ;  /* 0x000a480a01007387 */ /* 0x0003e80000100a00 */
        /* <DEDUP_REMOVED lines=51> */
[----:B------:R-:W2:Y:S01]  /*60c20*/  LDL.LU R22, [R1+0x108] ;  /* 0x0001080001167983 */ /* 0x000ea20000300800 */
[C---:B----4-:R-:W-:Y:S03]  /*60c30*/  HMMA.1688.F32.TF32 R4, R236.reuse, R128, R16 ;  /* 0x00000080ec04723c */ /* 0x050fe60000081010 */
[----:B------:R-:W2:Y:S04]  /*60c40*/  LDL.LU R23, [R1+0x10c] ;  /* 0x00010c0001177983 */ /* 0x000ea80000300800 */
[----:B------:R-:W4:Y:S11]  /*60c50*/  LDL.LU R16, [R1+0x80] ;  /* 0x0000800001107983 */ /* 0x000f360000300800 */
[----:B------:R-:W-:Y:S05]  /*60c60*/  @!UPT UIADD3 URZ, URZ, URZ, URZ ;  /* 0x0000003f3f3ff290 */ /* 0x000fea000fffe03f */
[----:B------:R-:W-:Y:S04]  /*60c70*/  STL.64 [R1+0xa00], R4 ;  /* 0x000a000401007387 */ /* 0x000fe80000100a00 */
[----:B------:R5:W-:Y:S04]  /*60c80*/  STL.64 [R1+0xa08], R6 ;  /* 0x000a080601007387 */ /* 0x000be80000100a00 */
[----:B------:R-:W4:Y:S04]  /*60c90*/  LDL.LU R17, [R1+0x84] ;  /* 0x0000840001117983 */ /* 0x000f280000300800 */
[----:B------:R-:W4:Y:S01]  /*60ca0*/  LDL.LU R18, [R1+0x88] ;  /* 0x0000880001127983 */ /* 0x000f220000300800 */
[C---:B-----5:R-:W-:Y:S03]  /*60cb0*/  HMMA.1688.F32.TF32 R4, R236.reuse, R124, R8 ;  /* 0x0000007cec04723c */ /* 0x060fe60000081008 */
[----:B------:R-:W4:Y:S04]  /*60cc0*/  LDL.LU R19, [R1+0x8c] ;  /* 0x00008c0001137983 */ /* 0x000f280000300800 */
[----:B------:R-:W5:Y:S11]  /*60cd0*/  LDL.LU R8, [R1+0x20] ;  /* 0x0000200001087983 */ /* 0x000f760000300800 */
[----:B------:R-:W-:Y:S05]  /*60ce0*/  @!UPT UIADD3 URZ, URZ, URZ, URZ ;  /* 0x0000003f3f3ff290 */ /* 0x000fea000fffe03f */
[----:B------:R-:W-:Y:S04]  /*60cf0*/  STL.64 [R1+0x9e0], R4 ;  /* 0x0009e00401007387 */ /* 0x000fe80000100a00 */
[----:B------:R3:W-:Y:S04]  /*60d00*/  STL.64 [R1+0x9e8], R6 ;  /* 0x0009e80601007387 */ /* 0x0007e80000100a00 */
[----:B------:R-:W5:Y:S04]  /*60d10*/  LDL.LU R9, [R1+0x24] ;  /* 0x0000240001097983 */ /* 0x000f680000300800 */
[----:B------:R-:W5:Y:S01]  /*60d20*/  LDL.LU R10, [R1+0x28] ;  /* 0x00002800010a7983 */ /* 0x000f620000300800 */
[C---:B---3--:R-:W-:Y:S03]  /*60d30*/  HMMA.1688.F32.TF32 R4, R236.reuse, R120, R176 ;  /* 0x00000078ec04723c */ /* 0x048fe600000810b0 */
[----:B------:R-:W5:Y:S04]  /*60d40*/  LDL.LU R11, [R1+0x2c] ;  /* 0x00002c00010b7983 */ /* 0x000f680000300800 */
[----:B------:R-:W3:Y:S11]  /*60d50*/  LDL.LU R176, [R1+0x10] ;  /* 0x0000100001b07983 */ /* 0x000ef60000300800 */
[----:B------:R-:W-:Y:S05]  /*60d60*/  @!UPT UIADD3 URZ, URZ, URZ, URZ ;  /* 0x0000003f3f3ff290 */ /* 0x000fea000fffe03f */
[----:B------:R-:W-:Y:S04]  /*60d70*/  STL.64 [R1+0x9c0], R4 ;  /* 0x0009c00401007387 */ /* 0x000fe80000100a00 */
[----:B------:R1:W-:Y:S01]  /*60d80*/  STL.64 [R1+0x9c8], R6 ;  /* 0x0009c80601007387 */ /* 0x0003e20000100a00 */
[----:B------:R-:W-:Y:S01]  /*60d90*/  MOV R178, R90 ;  /* 0x0000005a00b27202 */ /* 0x000fe20000000f00 */
[----:B------:R-:W-:Y:S02]  /*60da0*/  IMAD.MOV.U32 R179, RZ, RZ, R91 ;  /* 0x000000ffffb37224 */ /* 0x000fe400078e005b */
[----:B------:R-:W3:Y:S04]  /*60db0*/  LDL.LU R177, [R1+0x14] ;  /* 0x0000140001b17983 */ /* 0x000ee80000300800 */
[----:B------:R-:W3:Y:S01]  /*60dc0*/  LDL.LU R90, [R1+0x47f4] ;  /* 0x0047f400015a7983 */ /* 0x000ee20000300800 */
[----:B-1----:R-:W-:Y:S03]  /*60dd0*/  HMMA.1688.F32.TF32 R4, R236, R116, R12 ;  /* 0x00000074ec04723c */ /* 0x002fe6000008100c */
[----:B------:R-:W3:Y:S04]  /*60de0*/  LDL.LU R91, [R1+0x47f0] ;  /* 0x0047f000015b7983 */ /* 0x000ee80000300800 */
[----:B------:R-:W-:-:S02]  /*60df0*/  IMAD.MOV.U32 R12, RZ, RZ, R70 ;  /* 0x000000ffff0c7224 */ /* 0x000fc400078e0046 */
[----:B------:R-:W3:Y:S01]  /*60e00*/  LDL.LU R70, [R1+0x47ec] ;  /* 0x0047ec0001467983 */ /* 0x000ee20000300800 */
[----:B------:R-:W-:Y:S11]  /*60e10*/  MOV R13, R71 ;  /* 0x00000047000d7202 */ /* 0x000ff60000000f00 */
[----:B------:R-:W-:Y:S02]  /*60e20*/  @!UPT UIADD3 URZ, URZ, URZ, URZ ;  /* 0x0000003f3f3ff290 */ /* 0x000fe4000fffe03f */
[----:B------:R-:W-:Y:S04]  /*60e30*/  STL.64 [R1+0x940], R4 ;  /* 0x0009400401007387 */ /* 0x000fe80000100a00 */
[----:B------:R1:W-:Y:S04]  /*60e40*/  STL.64 [R1+0x948], R6 ;  /* 0x0009480601007387 */ /* 0x0003e80000100a00 */
[----:B------:R-:W3:Y:S01]  /*60e50*/  LDL.LU R71, [R1+0x47e8] ;  /* 0x0047e80001477983 */ /* 0x000ee20000300800 */
[C---:B------:R-:W-:Y:S08]  /*60e60*/  HMMA.1688.F32.TF32 R32, R236.reuse, R112, R40 ;  /* 0x00000070ec20723c */ /* 0x040ff00000081028 */
[C---:B------:R-:W-:Y:S08]  /*60e70*/  HMMA.1688.F32.TF32 R36, R236.reuse, R100, R132 ;  /* 0x00000064ec24723c */ /* 0x040ff00000081084 */
[C---:B-1----:R-:W-:Y:S07]  /*60e80*/  HMMA.1688.F32.TF32 R4, R236.reuse, R96, R208 ;  /* 0x00000060ec04723c */ /* 0x042fee00000810d0 */
[----:B------:R-:W-:Y:S04]  /*60e90*/  STL.64 [R1+0x630], R32 ;  /* 0x0006302001007387 */ /* 0x000fe80000100a00 */
[----:B------:R-:W-:Y:S04]  /*60ea0*/  STL.64 [R1+0x638], R34 ;  /* 0x0006382201007387 */ /* 0x000fe80000100a00 */
[----:B------:R-:W-:Y:S04]  /*60eb0*/  STL.64 [R1+0x610], R36 ;  /* 0x0006102401007387 */ /* 0x000fe80000100a00 */
[----:B------:R-:W-:Y:S04]  /*60ec0*/  STL.64 [R1+0x618], R38 ;  /* 0x0006182601007387 */ /* 0x000fe80000100a00 */
[----:B------:R-:W-:Y:S04]  /*60ed0*/  STL.64 [R1+0x320], R4 ;  /* 0x0003200401007387 */ /* 0x000fe80000100a00 */
[----:B------:R1:W-:Y:S02]  /*60ee0*/  STL.64 [R1+0x328], R6 ;  /* 0x0003280601007387 */ /* 0x0003e40000100a00 */
[----:B-1----:R-:W-:Y:S01]  /*60ef0*/  HMMA.1688.F32.TF32 R4, R236, R76, R24 ;  /* 0x0000004cec04723c */ /* 0x002fe20000081018 */
[----:B------:R-:W-:-:S02]  /*60f00*/  IMAD.MOV.U32 R14, RZ, RZ, R160 ;  /* 0x000000ffff0e7224 */ /* 0x000fc400078e00a0 */
[----:B------:R-:W-:Y:S11]  /*60f10*/  IMAD.MOV.U32 R15, RZ, RZ, R3 ;  /* 0x000000ffff0f7224 */ /* 0x000ff600078e0003 */
[----:B------:R-:W-:Y:S10]  /*60f20*/  @!UPT UIADD3 URZ, URZ, URZ, URZ ;  /* 0x0000003f3f3ff290 */ /* 0x000ff4000fffe03f */
[----:B------:R-:W-:Y:S01]  /*60f30*/  MOV R3, R4 ;  /* 0x0000000400037202 */ /* 0x000fe20000000f00 */
[----:B------:R-:W-:Y:S01]  /*60f40*/  IMAD.MOV.U32 R217, RZ, RZ, R5 ;  /* 0x000000ffffd97224 */ /* 0x000fe200078e0005 */
[----:B------:R-:W-:Y:S01]  /*60f50*/  MOV R160, R7 ;  /* 0x0000000700a07202 */ /* 0x000fe20000000f00 */
[----:B------:R-:W-:Y:S01]  /*60f60*/  IMAD.MOV.U32 R216, RZ, RZ, R6 ;  /* 0x000000ffffd87224 */ /* 0x000fe200078e0006 */
[C---:B------:R-:W-:Y:S08]  /*60f70*/  HMMA.1688.F32.TF32 R32, R236.reuse, R92, R28 ;  /* 0x0000005cec20723c */ /* 0x040ff0000008101c */
[C---:B------:R-:W-:Y:S08]  /*60f80*/  HMMA.1688.F32.TF32 R28, R236.reuse, R72, R212 ;  /* 0x00000048ec1c723c */ /* 0x040ff000000810d4 */
[C---:B--2---:R-:W-:Y:S11]  /*60f90*/  HMMA.1688.F32.TF32 R4, R236.reuse, R80, R20 ;  /* 0x00000050ec04723c */ /* 0x044ff60000081014 */
[----:B------:R-:W-:Y:S11]  /*60fa0*/  @!UPT UIADD3 URZ, URZ, URZ, URZ ;  /* 0x0000003f3f3ff290 */ /* 0x000ff6000fffe03f */
[----:B------:R-:W-:Y:S02]  /*60fb0*/  @!UPT UIADD3 URZ, URZ, URZ, URZ ;  /* 0x0000003f3f3ff290 */ /* 0x000fe4000fffe03f */
[----:B------:R-:W-:Y:S01]  /*60fc0*/  IMAD.MOV.U32 R125, RZ, RZ, R4 ;  /* 0x000000ffff7d7224 */ /* 0x000fe200078e0004 */
[----:B------:R-:W-:Y:S01]  /*60fd0*/  MOV R101, R6 ;  /* 0x0000000600657202 */ /* 0x000fe20000000f00 */
[----:B------:R-:W-:Y:S02]  /*60fe0*/  IMAD.MOV.U32 R124, RZ, RZ, R5 ;  /* 0x000000ffff7c7224 */ /* 0x000fe400078e0005 */
        /* <DEDUP_REMOVED lines=8> */
[----:B-----5:R-:W-:Y:S01]  /*61070*/  HMMA.1688.F32.TF32 R4, R236, R108, R8 ;  /* 0x0000006cec04723c */ /* 0x020fe20000081008 */
        /* <DEDUP_REMOVED lines=17> */
[----:B------:R-:W-:-:S03]  /*61190*/  IMAD.MOV.U32 R27, RZ, RZ, R123 ;  /* 0x000000ffff1b7224 */ /* 0x000fc600078e007b */
[----:B------:R-:W-:Y:S01]  /*611a0*/  LDS R238, [R161+0x16080] ;  /* 0x01608000a1ee7984 */ /* 0x000fe20000000800 */
[----:B------:R-:W-:Y:S01]  /*611b0*/  MOV R97, R4 ;  /* 0x0000000400617202 */ /* 0x000fe20000000f00 */
[----:B------:R-:W-:Y:S01]  /*611c0*/  IMAD.MOV.U32 R96, RZ, RZ, R5 ;  /* 0x000000ffff607224 */ /* 0x000fe200078e0005 */
[----:B------:R-:W-:Y:S01]  /*611d0*/  MOV R76, R7 ;  /* 0x00000007004c7202 */ /* 0x000fe20000000f00 */
[----:B------:R-:W-:Y:S01]  /*611e0*/  IMAD.MOV.U32 R77, RZ, RZ, R6 ;  /* 0x000000ffff4d7224 */ /* 0x000fe200078e0006 */
[----:B------:R-:W-:Y:S04]  /*611f0*/  STL.64 [R1+0x308], R34 ;  /* 0x0003082201007387 */ /* 0x000fe80000100a00 */
[----:B------:R1:W-:Y:S04]  /*61200*/  STL.64 [R1+0xd70], R28 ;  /* 0x000d701c01007387 */ /* 0x0003e80000100a00 */
[----:B------:R2:W-:Y:S01]  /*61210*/  STL.64 [R1+0xd78], R30 ;  /* 0x000d781e01007387 */ /* 0x0005e20000100a00 */
[----:B------:R-:W-:-:S03]  /*61220*/  IMAD.MOV.U32 R8, RZ, RZ, R79 ;  /* 0x000000ffff087224 */ /* 0x000fc600078e004f */
[----:B------:R-:W-:Y:S04]  /*61230*/  LDS R237, [R189+0x14080] ;  /* 0x01408000bded7984 */ /* 0x000fe80000000800 */
[----:B------:R-:W4:Y:S01]  /*61240*/  LDS R239, [R189+0x16080] ;  /* 0x01608000bdef7984 */ /* 0x000f220000000800 */
[C---:B---3--:R-:W-:Y:S01]  /*61250*/  HMMA.1688.F32.TF32 R4, R232.reuse, R70, R176 ;  /* 0x00000046e804723c */ /* 0x048fe200000810b0 */
[----:B------:R-:W-:Y:S01]  /*61260*/  IMAD.MOV.U32 R9, RZ, RZ, R78 ;  /* 0x000000ffff097224 */ /* 0x000fe200078e004e */
[----:B------:R-:W-:Y:S01]  /*61270*/  MOV R10, R83 ;  /* 0x00000053000a7202 */ /* 0x000fe20000000f00 */
[----:B------:R-:W-:Y:S11]  /*61280*/  IMAD.MOV.U32 R11, RZ, RZ, R82 ;  /* 0x000000ffff0b7224 */ /* 0x000ff600078e0052 */
[----:B------:R-:W-:Y:S10]  /*61290*/  @!UPT UIADD3 URZ, URZ, URZ, URZ ;  /* 0x0000003f3f3ff290 */ /* 0x000ff4000fffe03f */
[----:B------:R-:W-:Y:S01]  /*612a0*/  IMAD.MOV.U32 R93, RZ, RZ, R4 ;  /* 0x000000ffff5d7224 */ /* 0x000fe200078e0004 */
[----:B------:R-:W-:Y:S01]  /*612b0*/  MOV R81, R6 ;  /* 0x0000000600517202 */ /* 0x000fe20000000f00 */
[----:B------:R-:W-:Y:S02]  /*612c0*/  IMAD.MOV.U32 R92, RZ, RZ, R5 ;  /* 0x000000ffff5c7224 */ /* 0x000fe400078e0005 */
[----:B------:R-:W-:Y:S02]  /*612d0*/  IMAD.MOV.U32 R80, RZ, RZ, R7 ;  /* 0x000000ffff507224 */ /* 0x000fe400078e0007 */
[----:B------:R-:W-:Y:S07]  /*612e0*/  HMMA.1688.F32.TF32 R4, R232, R90, R12 ;  /* 0x0000005ae804723c */ /* 0x000fee000008100c */
[----:B------:R-:W-:Y:S01]  /*612f0*/  MOV R12, R103 ;  /* 0x00000067000c7202 */ /* 0x000fe20000000f00 */
[----:B------:R-:W-:Y:S01]  /*61300*/  IMAD.MOV.U32 R13, RZ, RZ, R102 ;  /* 0x000000ffff0d7224 */ /* 0x000fe200078e0066 */
[----:B------:R-:W3:Y:S01]  /*61310*/  LDL.LU R103, [R1+0x47e4] ;  /* 0x0047e40001677983 */ /* 0x000ee20000300800 */
[----:B------:R-:W-:Y:S01]  /*61320*/  IMAD.MOV.U32 R14, RZ, RZ, R99 ;  /* 0x000000ffff0e7224 */ /* 0x000fe200078e0063 */
[----:B------:R-:W-:-:S02]  /*61330*/  MOV R15, R98 ;  /* 0x00000062000f7202 */ /* 0x000fc40000000f00 */
        /* <DEDUP_REMOVED lines=15> */
[----:B-1----:R-:W-:Y:S01]  /*61430*/  IMAD.MOV.U32 R28, RZ, RZ, R248 ;  /* 0x000000ffff1c7224 */ /* 0x002fe200078e00f8 */
[----:B--2---:R-:W-:Y:S01]  /*61440*/  MOV R30, R250 ;  /* 0x000000fa001e7202 */ /* 0x004fe20000000f00 */
[----:B------:R-:W-:Y:S01]  /*61450*/  IMAD.MOV.U32 R29, RZ, RZ, R249 ;  /* 0x000000ffff1d7224 */ /* 0x000fe200078e00f9 */
[----:B------:R-:W2:Y:S01]  /*61460*/  LDL.LU R248, [R1+0x47a4] ;  /* 0x0047a40001f87983 */ /* 0x000ea20000300800 */
[----:B------:R-:W-:-:S03]  /*61470*/  IMAD.MOV.U32 R31, RZ, RZ, R251 ;  /* 0x000000ffff1f7224 */ /* 0x000fc600078e00fb */
[----:B------:R-:W2:Y:S04]  /*61480*/  LDL.LU R249, [R1+0x47a0] ;  /* 0x0047a00001f97983 */ /* 0x000ea80000300800 */
[----:B------:R-:W2:Y:S04]  /*61490*/  LDL.LU R250, [R1+0x479c] ;  /* 0x00479c0001fa7983 */ /* 0x000ea80000300800 */
[----:B------:R-:W2:Y:S01]  /*614a0*/  LDL.LU R251, [R1+0x4798] ;  /* 0x0047980001fb7983 */ /* 0x000ea20000300800 */
[----:B------:R-:W-:Y:S01]  /*614b0*/  IMAD.MOV.U32 R176, RZ, RZ, R126 ;  /* 0x000000ffffb07224 */ /* 0x000fe200078e007e */
[----:B------:R-:W-:Y:S01]  /*614c0*/  MOV R177, R130 ;  /* 0x0000008200b17202 */ /* 0x000fe20000000f00 */
[----:B------:R-:W-:-:S02]  /*614d0*/  IMAD.MOV.U32 R178, RZ, RZ, R131 ;  /* 0x000000ffffb27224 */ /* 0x000fc400078e0083 */
[----:B------:R-:W-:Y:S02]  /*614e0*/  IMAD.MOV.U32 R179, RZ, RZ, R127 ;  /* 0x000000ffffb37224 */ /* 0x000fe400078e007f */
[----:B---3--:R-:W-:Y:S02]  /*614f0*/  IMAD.MOV.U32 R211, RZ, RZ, R103 ;  /* 0x000000ffffd37224 */ /* 0x008fe400078e0067 */
[----:B-----5:R-:W-:Y:S01]  /*61500*/  IMAD.MOV.U32 R210, RZ, RZ, R102 ;  /* 0x000000ffffd27224 */ /* 0x020fe200078e0066 */
[----:B----4-:R-:W-:Y:S02]  /*61510*/  MOV R209, R99 ;  /* 0x0000006300d17202 */ /* 0x010fe40000000f00 */
        /* <DEDUP_REMOVED lines=8> */
[----:B------:R-:W-:Y:S02]  /*615a0*/  IMAD.MOV.U32 R47, RZ, RZ, R87 ;  /* 0x000000ffff2f7224 */ /* 0x000fe400078e0057 */
[----:B------:R-:W-:Y:S02]  /*615b0*/  IMAD.MOV.U32 R46, RZ, RZ, R86 ;  /* 0x000000ffff2e7224 */ /* 0x000fe400078e0056 */
[----:B------:R-:W-:Y:S02]  /*615c0*/  IMAD.MOV.U32 R44, RZ, RZ, R110 ;  /* 0x000000ffff2c7224 */ /* 0x000fe400078e006e */
[----:B------:R-:W3:Y:S01]  /*615d0*/  LDL.LU R110, [R1+0x4794] ;  /* 0x00479400016e7983 */ /* 0x000ee20000300800 */
[----:B------:R-:W-:-:S03]  /*615e0*/  MOV R45, R111 ;  /* 0x0000006f002d7202 */ /* 0x000fc60000000f00 */
[----:B------:R-:W3:Y:S04]  /*615f0*/  LDL.LU R111, [R1+0x4790] ;  /* 0x00479000016f7983 */ /* 0x000ee80000300800 */
[----:B------:R-:W4:Y:S04]  /*61600*/  LDL.LU R86, [R1+0x478c] ;  /* 0x00478c0001567983 */ /* 0x000f280000300800 */
[----:B------:R-:W4:Y:S01]  /*61610*/  LDL.LU R87, [R1+0x4788] ;  /* 0x0047880001577983 */ /* 0x000f220000300800 */
[----:B------:R-:W-:-:S03]  /*61620*/  IMAD.MOV.U32 R40, RZ, RZ, R74 ;  /* 0x000000ffff287224 */ /* 0x000fc600078e004a */
        /* <DEDUP_REMOVED lines=44> */
[----:B------:R-:W-:Y:S01]  /*618f0*/  @!UPT UIADD3 URZ, URZ, URZ, URZ ;  /* 0x0000003f3f3ff290 */ /* 0x000fe2000fffe03f */
[----:B------:R1:W-:Y:S01]  /*61900*/  STL.64 [R1+0xff0], R4 ;  /* 0x000ff00401007387 */ /* 0x0003e20000100a00 */
[----:B------:R-:W-:Y:S01]  /*61910*/  IMAD.MOV.U32 R129, RZ, RZ, R6 ;  /* 0x000000ffff817224 */ /* 0x000fe200078e0006 */
[----:B------:R-:W-:Y:S02]  /*61920*/  MOV R128, R7 ;  /* 0x0000000700807202 */ /* 0x000fe40000000f00 */
        /* <DEDUP_REMOVED lines=20> */
[C---:B-----5:R-:W-:Y:S02]  /*61a70*/  HMMA.1688.F32.TF32 R16, R232.reuse, R82, R8 ;  /* 0x00000052e810723c */ /* 0x060fe40000081008 */
[----:B------:R-:W-:Y:S04]  /*61a80*/  STL.64 [R1+0x1490], R20 ;  /* 0x0014901401007387 */ /* 0x000fe80000100a00 */
[----:B------:R-:W-:Y:S02]  /*61a90*/  STL.64 [R1+0x1498], R22 ;  /* 0x0014981601007387 */ /* 0x000fe40000100a00 */
[C---:B----4-:R-:W-:Y:S07]  /*61aa0*/  HMMA.1688.F32.TF32 R8, R232.reuse, R86, R176 ;  /* 0x00000056e808723c */ /* 0x050fee00000810b0 */
[----:B------:R-:W-:Y:S04]  /*61ab0*/  STL.64 [R1+0x1480], R4 ;  /* 0x0014800401007387 */ /* 0x000fe80000100a00 */
[----:B------:R1:W-:Y:S02]  /*61ac0*/  STL.64 [R1+0x1488], R6 ;  /* 0x0014880601007387 */ /* 0x0003e40000100a00 */
[----:B-1----:R-:W-:Y:S02]  /*61ad0*/  HMMA.1688.F32.TF32 R4, R232, R110, R12 ;  /* 0x0000006ee804723c */ /* 0x002fe4000008100c */
[----:B------:R1:W-:Y:S04]  /*61ae0*/  STL.64 [R1+0x1470], R16 ;  /* 0x0014701001007387 */ /* 0x0003e80000100a00 */
[----:B------:R2:W-:Y:S04]  /*61af0*/  STL.64 [R1+0x1478], R18 ;  /* 0x0014781201007387 */ /* 0x0005e80000100a00 */
[----:B------:R-:W3:Y:S04]  /*61b00*/  LDL.LU R248, [R1+0x110] ;  /* 0x0001100001f87983 */ /* 0x000ee80000300800 */
[----:B------:R-:W-:Y:S04]  /*61b10*/  STL.64 [R1+0x1460], R8 ;  /* 0x0014600801007387 */ /* 0x000fe80000100a00 */
[----:B------:R-:W-:Y:S04]  /*61b20*/  STL.64 [R1+0x1468], R10 ;  /* 0x0014680a01007387 */ /* 0x000fe80000100a00 */
[----:B------:R-:W-:Y:S04]  /*61b30*/  LDS R232, [R161+0x14180] ;  /* 0x01418000a1e87984 */ /* 0x000fe80000000800 */
        /* <DEDUP_REMOVED lines=111> */
[----:B------:R-:W1:Y:S01]  /*62230*/  LDS R235, [R189+0x16180] ;  /* 0x01618000bdeb7984 */ /* 0x000e620000000800 */
[C---:B--2---:R-:W-:Y:S08]  /*62240*/  HMMA.1688.F32.TF32 R44, R236.reuse, R82, R44 ;  /* 0x00000052ec2c723c */ /* 0x044ff0000008102c */
[C---:B---3--:R-:W-:Y:S08]  /*62250*/  HMMA.1688.F32.TF32 R48, R236.reuse, R78, R48 ;  /* 0x0000004eec30723c */ /* 0x048ff00000081030 */
        /* <DEDUP_REMOVED lines=8> */
[C---:B----4-:R-:W-:Y:S08]  /*622e0*/  HMMA.1688.F32.TF32 R4, R236.reuse, R70, R4 ;  /* 0x00000046ec04723c */ /* 0x050ff00000081004 */
[C---:B-----5:R-:W-:Y:S11]  /*622f0*/  HMMA.1688.F32.TF32 R136, R236.reuse, R218, R136 ;  /* 0x000000daec88723c */ /* 0x060ff60000081088 */
        /* <DEDUP_REMOVED lines=78> */
[----:B------:R-:W-:Y:S05]  /*627e0*/  STL.64 [R1+0xf80], R208 ;  /* 0x000f80d001007387 */ /* 0x000fea0000100a00 */
[C---:B------:R-:W-:Y:S01]  /*627f0*/  HMMA.1688.F32.TF32 R16, R240.reuse, R122, R16 ;  /* 0x0000007af010723c */ /* 0x040fe20000081010 */
[----:B------:R1:W-:Y:S07]  /*62800*/  STL.64 [R1+0xf88], R210 ;  /* 0x000f88d201007387 */ /* 0x0003ee0000100a00 */
[C---:B------:R-:W-:Y:S01]  /*62810*/  HMMA.1688.F32.TF32 R8, R240.reuse, R118, R8 ;  /* 0x00000076f008723c */ /* 0x040fe20000081008 */
[----:B-1----:R-:W3:Y:S04]  /*62820*/  LDL.LU.64 R210, [R1+0x4620] ;  /* 0x0046200001d27983 */ /* 0x002ee80000300a00 */
[----:B------:R-:W3:Y:S03]  /*62830*/  LDL.LU.64 R208, [R1+0x4618] ;  /* 0x0046180001d07983 */ /* 0x000ee60000300a00 */
[C---:B------:R-:W-:Y:S01]  /*62840*/  HMMA.1688.F32.TF32 R176, R240.reuse, R114, R176 ;  /* 0x00000072f0b0723c */ /* 0x040fe200000810b0 */
[----:B------:R-:W-:Y:S04]  /*62850*/  STL.64 [R1+0xf70], R28 ;  /* 0x000f701c01007387 */ /* 0x000fe80000100a00 */
[----:B------:R1:W-:Y:S03]  /*62860*/  STL.64 [R1+0xf78], R30 ;  /* 0x000f781e01007387 */ /* 0x0003e60000100a00 */
[C---:B------:R-:W-:Y:S01]  /*62870*/  HMMA.1688.F32.TF32 R12, R240.reuse, R102, R12 ;  /* 0x00000066f00c723c */ /* 0x040fe2000008100c */
        /* <DEDUP_REMOVED lines=29> */
[----:B------:R-:W4:Y:S01]  /*62a50*/  LDL.LU.64 R12, [R1+0x4598] ;  /* 0x00459800010c7983 */ /* 0x000f220000300a00 */
[C---:B--2---:R-:W-:Y:S11]  /*62a60*/  HMMA.1688.F32.TF32 R236, R240.reuse, R98, R236 ;  /* 0x00000062f0ec723c */ /* 0x044ff600000810ec */
[----:B------:R-:W-:Y:S11]  /*62a70*/  @!UPT UIADD3 URZ, URZ, URZ, URZ ;  /* 0x0000003f3f3ff290 */ /* 0x000ff6000fffe03f */
[----:B------:R-:W-:Y:S01]  /*62a80*/  @!UPT UIADD3 URZ, URZ, URZ, URZ ;  /* 0x0000003f3f3ff290 */ /* 0x000fe2000fffe03f */
[----:B------:R-:W-:Y:S04]  /*62a90*/  STL.64 [R1+0xef0], R236 ;  /* 0x000ef0ec01007387 */ /* 0x000fe80000100a00 */
[----:B------:R1:W-:Y:S02]  /*62aa0*/  STL.64 [R1+0xef8], R238 ;  /* 0x000ef8ee01007387 */ /* 0x0003e40000100a00 */
[C---:B-1----:R-:W-:Y:S08]  /*62ab0*/  HMMA.1688.F32.TF32 R236, R240.reuse, R94, R244 ;  /* 0x0000005ef0ec723c */ /* 0x042ff000000810f4 */
[C---:B------:R-:W-:Y:S11]  /*62ac0*/  HMMA.1688.F32.TF32 R244, R240.reuse, R74, R248 ;  /* 0x0000004af0f4723c */ /* 0x040ff600000810f8 */
[----:B------:R-:W-:Y:S04]  /*62ad0*/  @!UPT UIADD3 URZ, URZ, URZ, URZ ;  /* 0x0000003f3f3ff290 */ /* 0x000fe8000fffe03f */
[----:B------:R-:W-:Y:S04]  /*62ae0*/  STL.64 [R1+0xee0], R236 ;  /* 0x000ee0ec01007387 */ /* 0x000fe80000100a00 */
[----:B------:R4:W-:Y:S04]  /*62af0*/  STL.64 [R1+0xee8], R238 ;  /* 0x000ee8ee01007387 */ /* 0x0009e80000100a00 */
[----:B------:R-:W-:Y:S04]  /*62b00*/  STL.64 [R1+0xed0], R244 ;  /* 0x000ed0f401007387 */ /* 0x000fe80000100a00 */
[----:B------:R-:W-:Y:S01]  /*62b10*/  STL.64 [R1+0xed8], R246 ;  /* 0x000ed8f601007387 */ /* 0x000fe20000100a00 */
[C---:B---3--:R-:W-:Y:S08]  /*62b20*/  HMMA.1688.F32.TF32 R176, R240.reuse, R82, R176 ;  /* 0x00000052f0b0723c */ /* 0x048ff000000810b0 */
[C---:B----4-:R-:W-:Y:S08]  /*62b30*/  HMMA.1688.F32.TF32 R236, R240.reuse, R78, R12 ;  /* 0x0000004ef0ec723c */ /* 0x050ff0000008100c */
[C---:B------:R-:W-:Y:S08]  /*62b40*/  HMMA.1688.F32.TF32 R12, R240.reuse, R86, R8 ;  /* 0x00000056f00c723c */ /* 0x040ff00000081008 */
[----:B------:R-:W-:Y:S07]  /*62b50*/  HMMA.1688.F32.TF32 R8, R240, R110, R16 ;  /* 0x0000006ef008723c */ /* 0x000fee0000081010 */
[----:B------:R-:W-:Y:S01]  /*62b60*/  STL.64 [R1+0xec0], R236 ;  /* 0x000ec0ec01007387 */ /* 0x000fe20000100a00 */
[C---:B------:R-:W-:Y:S03]  /*62b70*/  HMMA.1688.F32.TF32 R16, R232.reuse, R70, R20 ;  /* 0x00000046e810723c */ /* 0x040fe60000081014 */
[----:B------:R-:W-:Y:S04]  /*62b80*/  STL.64 [R1+0xec8], R238 ;  /* 0x000ec8ee01007387 */ /* 0x000fe80000100a00 */
[----:B------:R-:W-:Y:S04]  /*62b90*/  STL.64 [R1+0xeb0], R176 ;  /* 0x000eb0b001007387 */ /* 0x000fe80000100a00 */
        /* <DEDUP_REMOVED lines=8> */
[----:B------:R-:W-:Y:S03]  /*62c20*/  STL.64 [R1+0xe08], R18 ;  /* 0x000e081201007387 */ /* 0x000fe60000100a00 */
[C---:B------:R-:W-:Y:S01]  /*62c30*/  HMMA.1688.F32.TF32 R20, R232.reuse, R126, R208 ;  /* 0x0000007ee814723c */ /* 0x040fe200000810d0 */
[----:B------:R-:W-:Y:S04]  /*62c40*/  LDS R16, [R161+0x14200] ;  /* 0x01420000a1107984 */ /* 0x000fe80000000800 */
[----:B------:R-:W-:Y:S04]  /*62c50*/  LDS R18, [R161+0x16200] ;  /* 0x01620000a1127984 */ /* 0x000fe80000000800 */
        /* <DEDUP_REMOVED lines=11> */
[----:B------:R1:W-:Y:S04]  /*62d10*/  STL.64 [R1+0xe98], R10 ;  /* 0x000e980a01007387 */ /* 0x0003e80000100a00 */
[----:B------:R-:W-:Y:S04]  /*62d20*/  STL.64 [R1+0xe80], R20 ;  /* 0x000e801401007387 */ /* 0x000fe80000100a00 */
[----:B------:R3:W-:Y:S01]  /*62d30*/  STL.64 [R1+0xe88], R22 ;  /* 0x000e881601007387 */ /* 0x0007e20000100a00 */
[C---:B-1----:R-:W-:Y:S08]  /*62d40*/  HMMA.1688.F32.TF32 R8, R232.reuse, R122, R132 ;  /* 0x0000007ae808723c */ /* 0x042ff00000081084 */
[C---:B---3--:R-:W-:Y:S11]  /*62d50*/  HMMA.1688.F32.TF32 R20, R232.reuse, R114, R44 ;  /* 0x00000072e814723c */ /* 0x048ff6000008102c */
[----:B------:R-:W-:Y:S04]  /*62d60*/  @!UPT UIADD3 URZ, URZ, URZ, URZ ;  /* 0x0000003f3f3ff290 */ /* 0x000fe8000fffe03f */
[----:B------:R-:W-:Y:S04]  /*62d70*/  STL.64 [R1+0xe70], R8 ;  /* 0x000e700801007387 */ /* 0x000fe80000100a00 */
[----:B------:R1:W-:Y:S04]  /*62d80*/  STL.64 [R1+0xe78], R10 ;  /* 0x000e780a01007387 */ /* 0x0003e80000100a00 */
[----:B------:R-:W-:Y:S04]  /*62d90*/  STL.64 [R1+0xe60], R12 ;  /* 0x000e600c01007387 */ /* 0x000fe80000100a00 */
[----:B------:R-:W-:Y:S01]  /*62da0*/  STL.64 [R1+0xe68], R14 ;  /* 0x000e680e01007387 */ /* 0x000fe20000100a00 */
[----:B-1----:R-:W-:Y:S03]  /*62db0*/  HMMA.1688.F32.TF32 R8, R232, R102, R48 ;  /* 0x00000066e808723c */ /* 0x002fe60000081030 */
[----:B------:R-:W-:Y:S04]  /*62dc0*/  STL.64 [R1+0xe50], R20 ;  /* 0x000e501401007387 */ /* 0x000fe80000100a00 */
[----:B------:R1:W-:Y:S01]  /*62dd0*/  STL.64 [R1+0xe58], R22 ;  /* 0x000e581601007387 */ /* 0x0003e20000100a00 */
[----:B--2---:R-:W-:Y:S01]  /*62de0*/  HMMA.1688.F32.TF32 R28, R16, R70, R220 ;  /* 0x00000046101c723c */ /* 0x004fe200000810dc */
[----:B------:R-:W-:Y:S01]  /*62df0*/  IMAD.MOV.U32 R176, RZ, RZ, R196 ;  /* 0x000000ffffb07224 */ /* 0x000fe200078e00c4 */
[----:B------:R-:W-:Y:S01]  /*62e00*/  MOV R178, R198 ;  /* 0x000000c600b27202 */ /* 0x000fe20000000f00 */
[----:B------:R-:W-:-:S02]  /*62e10*/  IMAD.MOV.U32 R177, RZ, RZ, R197 ;  /* 0x000000ffffb17224 */ /* 0x000fc400078e00c5 */
[----:B------:R-:W-:Y:S01]  /*62e20*/  IMAD.MOV.U32 R179, RZ, RZ, R199 ;  /* 0x000000ffffb37224 */ /* 0x000fe200078e00c7 */
[----:B------:R-:W-:Y:S01]  /*62e30*/  MOV R241, R193 ;  /* 0x000000c100f17202 */ /* 0x000fe20000000f00 */
[----:B------:R-:W-:Y:S02]  /*62e40*/  IMAD.MOV.U32 R240, RZ, RZ, R192 ;  /* 0x000000fffff07224 */ /* 0x000fe400078e00c0 */
[----:B------:R-:W-:Y:S01]  /*62e50*/  IMAD.MOV.U32 R242, RZ, RZ, R194 ;  /* 0x000000fffff27224 */ /* 0x000fe200078e00c2 */
[----:B-1----:R-:W-:Y:S01]  /*62e60*/  HMMA.1688.F32.TF32 R20, R232, R98, R52 ;  /* 0x00000062e814723c */ /* 0x002fe20000081034 */
[----:B------:R-:W-:Y:S01]  /*62e70*/  IMAD.MOV.U32 R243, RZ, RZ, R195 ;  /* 0x000000fffff37224 */ /* 0x000fe200078e00c3 */
[----:B------:R-:W-:Y:S01]  /*62e80*/  MOV R212, R184 ;  /* 0x000000b800d47202 */ /* 0x000fe20000000f00 */
[----:B------:R-:W-:Y:S01]  /*62e90*/  IMAD.MOV.U32 R213, RZ, RZ, R185 ;  /* 0x000000ffffd57224 */ /* 0x000fe200078e00b9 */
[----:B------:R-:W-:Y:S01]  /*62ea0*/  MOV R215, R187 ;  /* 0x000000bb00d77202 */ /* 0x000fe20000000f00 */
        /* <DEDUP_REMOVED lines=12> */
[----:B-1----:R-:W-:Y:S01]  /*62f70*/  HMMA.1688.F32.TF32 R8, R232, R94, R32 ;  /* 0x0000005ee808723c */ /* 0x002fe20000081020 */
[----:B------:R-:W-:Y:S01]  /*62f80*/  IMAD.MOV.U32 R249, RZ, RZ, R230 ;  /* 0x000000fffff97224 */ /* 0x000fe200078e00e6 */
[----:B------:R-:W-:Y:S04]  /*62f90*/  STL.64 [R1+0x1360], R20 ;  /* 0x0013601401007387 */ /* 0x000fe80000100a00 */
[----:B------:R1:W-:Y:S01]  /*62fa0*/  STL.64 [R1+0x1368], R22 ;  /* 0x0013681601007387 */ /* 0x0003e20000100a00 */
[----:B------:R-:W-:Y:S01]  /*62fb0*/  IMAD.MOV.U32 R250, RZ, RZ, R231 ;  /* 0x000000fffffa7224 */ /* 0x000fe200078e00e7 */
[----:B------:R-:W-:-:S02]  /*62fc0*/  MOV R251, R183 ;  /* 0x000000b700fb7202 */ /* 0x000fc40000000f00 */
[----:B------:R-:W-:Y:S04]  /*62fd0*/  LDS R12, [R161+0x14280] ;  /* 0x01428000a10c7984 */ /* 0x000fe80000000800 */
[----:B------:R-:W-:Y:S01]  /*62fe0*/  LDS R14, [R161+0x16280] ;  /* 0x01628000a10e7984 */ /* 0x000fe20000000800 */
[C---:B-1----:R-:W-:Y:S03]  /*62ff0*/  HMMA.1688.F32.TF32 R20, R232.reuse, R78, R56 ;  /* 0x0000004ee814723c */ /* 0x042fe60000081038 */
[----:B------:R-:W-:Y:S05]  /*63000*/  LDS R13, [R189+0x14280] ;  /* 0x01428000bd0d7984 */ /* 0x000fea0000000800 */
[----:B------:R-:W-:Y:S04]  /*63010*/  STL.64 [R1+0x1350], R8 ;  /* 0x0013500801007387 */ /* 0x000fe80000100a00 */
[----:B------:R1:W-:Y:S04]  /*63020*/  STL.64 [R1+0x1358], R10 ;  /* 0x0013580a01007387 */ /* 0x0003e80000100a00 */
[----:B------:R-:W-:Y:S04]  /*63030*/  STL.64 [R1+0x1340], R24 ;  /* 0x0013401801007387 */ /* 0x000fe80000100a00 */
[----:B------:R2:W-:Y:S01]  /*63040*/  STL.64 [R1+0x1348], R26 ;  /* 0x0013481a01007387 */ /* 0x0005e20000100a00 */
[C---:B-1----:R-:W-:Y:S03]  /*63050*/  HMMA.1688.F32.TF32 R8, R232.reuse, R82, R60 ;  /* 0x00000052e808723c */ /* 0x042fe6000008103c */
[----:B------:R-:W1:Y:S04]  /*63060*/  LDS R15, [R189+0x16280] ;  /* 0x01628000bd0f7984 */ /* 0x000e680000000800 */
[----:B------:R-:W-:Y:S01]  /*63070*/  STL.64 [R1+0x1330], R20 ;  /* 0x0013301401007387 */ /* 0x000fe20000100a00 */
[C---:B--2---:R-:W-:Y:S03]  /*63080*/  HMMA.1688.F32.TF32 R24, R232.reuse, R86, R64 ;  /* 0x00000056e818723c */ /* 0x044fe60000081040 */
[----:B------:R2:W-:Y:S04]  /*63090*/  STL.64 [R1+0x1338], R22 ;  /* 0x0013381601007387 */ /* 0x0005e80000100a00 */
[----:B------:R-:W-:Y:S04]  /*630a0*/  LDS R52, [R161+0x14400] ;  /* 0x01440000a1347984 */ /* 0x000fe80000000800 */
[----:B------:R-:W-:Y:S01]  /*630b0*/  LDS R54, [R161+0x16400] ;  /* 0x01640000a1367984 */ /* 0x000fe20000000800 */
[----:B--2---:R-:W-:Y:S03]  /*630c0*/  HMMA.1688.F32.TF32 R20, R232, R110, R104 ;  /* 0x0000006ee814723c */ /* 0x004fe60000081068 */
[----:B------:R-:W-:Y:S04]  /*630d0*/  LDS R53, [R189+0x14400] ;  /* 0x01440000bd357984 */ /* 0x000fe80000000800 */
[----:B------:R-:W-:Y:S04]  /*630e0*/  STL.64 [R1+0x1320], R8 ;  /* 0x0013200801007387 */ /* 0x000fe80000100a00 */
[----:B------:R-:W-:Y:S04]  /*630f0*/  STL.64 [R1+0x1328], R10 ;  /* 0x0013280a01007387 */ /* 0x000fe80000100a00 */
[----:B------:R-:W-:Y:S04]  /*63100*/  STL.64 [R1+0x1310], R24 ;  /* 0x0013101801007387 */ /* 0x000fe80000100a00 */
[----:B------:R5:W-:Y:S04]  /*63110*/  STL.64 [R1+0x1318], R26 ;  /* 0x0013181a01007387 */ /* 0x000be80000100a00 */
[----:B------:R-:W-:Y:S04]  /*63120*/  LDS R8, [R161+0x14300] ;  /* 0x01430000a1087984 */ /* 0x000fe80000000800 */
[----:B------:R-:W-:Y:S01]  /*63130*/  STL.64 [R1+0xe30], R20 ;  /* 0x000e301401007387 */ /* 0x000fe20000100a00 */
[C---:B-----5:R-:W-:Y:S03]  /*63140*/  HMMA.1688.F32.TF32 R24, R16.reuse, R90, R224 ;  /* 0x0000005a1018723c */ /* 0x060fe600000810e0 */
[----:B------:R2:W-:Y:S04]  /*63150*/  STL.64 [R1+0xe38], R22 ;  /* 0x000e381601007387 */ /* 0x0005e80000100a00 */
[----:B------:R-:W-:Y:S04]  /*63160*/  LDS R10, [R161+0x16300] ;  /* 0x01630000a10a7984 */ /* 0x000fe80000000800 */
[----:B------:R-:W-:Y:S01]  /*63170*/  LDS R9, [R189+0x14300] ;  /* 0x01430000bd097984 */ /* 0x000fe20000000800 */
[C---:B--2---:R-:W-:Y:S03]  /*63180*/  HMMA.1688.F32.TF32 R20, R16.reuse, R218, R136 ;  /* 0x000000da1014723c */ /* 0x044fe60000081088 */
[----:B------:R-:W-:Y:S04]  /*63190*/  STL.64 [R1+0x1300], R28 ;  /* 0x0013001c01007387 */ /* 0x000fe80000100a00 */
[----:B------:R2:W-:Y:S04]  /*631a0*/  STL.64 [R1+0x1308], R30 ;  /* 0x0013081e01007387 */ /* 0x0005e80000100a00 */
[----:B------:R-:W3:Y:S04]  /*631b0*/  LDS R11, [R189+0x16300] ;  /* 0x01630000bd0b7984 */ /* 0x000ee80000000800 */
[----:B------:R-:W-:Y:S01]  /*631c0*/  STL.64 [R1+0x12f0], R24 ;  /* 0x0012f01801007387 */ /* 0x000fe20000100a00 */
[C---:B--2---:R-:W-:Y:S03]  /*631d0*/  HMMA.1688.F32.TF32 R28, R16.reuse, R130, R140 ;  /* 0x00000082101c723c */ /* 0x044fe6000008108c */
[----:B------:R2:W-:Y:S04]  /*631e0*/  STL.64 [R1+0x12f8], R26 ;  /* 0x0012f81a01007387 */ /* 0x0005e80000100a00 */
[----:B------:R-:W-:Y:S04]  /*631f0*/  LDS R55, [R189+0x16400] ;  /* 0x01640000bd377984 */ /* 0x000fe80000000800 */
[----:B------:R-:W-:Y:S01]  /*63200*/  STL.64 [R1+0x12e0], R20 ;  /* 0x0012e01401007387 */ /* 0x000fe20000100a00 */
[C---:B--2---:R-:W-:Y:S03]  /*63210*/  HMMA.1688.F32.TF32 R24, R16.reuse, R126, R4 ;  /* 0x0000007e1018723c */ /* 0x044fe60000081004 */
[----:B------:R2:W-:Y:S05]  /*63220*/  STL.64 [R1+0x12e8], R22 ;  /* 0x0012e81601007387 */ /* 0x0005ea0000100a00 */
[C---:B------:R-:W-:Y:S08]  /*63230*/  HMMA.1688.F32.TF32 R4, R16.reuse, R118, R200 ;  /* 0x000000761004723c */ /* 0x040ff000000810c8 */
[C---:B--2---:R-:W-:Y:S01]  /*63240*/  HMMA.1688.F32.TF32 R20, R16.reuse, R122, R144 ;  /* 0x0000007a1014723c */ /* 0x044fe20000081090 */
[----:B------:R-:W-:Y:S04]  /*63250*/  STL.64 [R1+0x12d0], R28 ;  /* 0x0012d01c01007387 */ /* 0x000fe80000100a00 */
[----:B------:R-:W-:Y:S04]  /*63260*/  STL.64 [R1+0x12d8], R30 ;  /* 0x0012d81e01007387 */ /* 0x000fe80000100a00 */
[----:B------:R-:W-:Y:S04]  /*63270*/  STL.64 [R1+0x12c0], R24 ;  /* 0x0012c01801007387 */ /* 0x000fe80000100a00 */
[----:B------:R2:W-:Y:S10]  /*63280*/  STL.64 [R1+0x12c8], R26 ;  /* 0x0012c81a01007387 */ /* 0x0005f40000100a00 */
[----:B------:R-:W-:Y:S01]  /*63290*/  STL.64 [R1+0x12b0], R20 ;  /* 0x0012b01401007387 */ /* 0x000fe20000100a00 */
[C---:B--2---:R-:W-:Y:S03]  /*632a0*/  HMMA.1688.F32.TF32 R24, R16.reuse, R114, R204 ;  /* 0x000000721018723c */ /* 0x044fe600000810cc */
[----:B------:R2:W-:Y:S04]  /*632b0*/  STL.64 [R1+0x12b8], R22 ;  /* 0x0012b81601007387 */ /* 0x0005e80000100a00 */
[----:B------:R-:W-:Y:S04]  /*632c0*/  STL.64 [R1+0x12a0], R4 ;  /* 0x0012a00401007387 */ /* 0x000fe80000100a00 */
[----:B------:R4:W-:Y:S01]  /*632d0*/  STL.64 [R1+0x12a8], R6 ;  /* 0x0012a80601007387 */ /* 0x0009e20000100a00 */
[C---:B--2---:R-:W-:Y:S01]  /*632e0*/  HMMA.1688.F32.TF32 R20, R16.reuse, R102, R156 ;  /* 0x000000661014723c */ /* 0x044fe2000008109c */
[----:B------:R-:W-:Y:S01]  /*632f0*/  IMAD.MOV.U32 R28, RZ, RZ, R180 ;  /* 0x000000ffff1c7224 */ /* 0x000fe200078e00b4 */
[----:B------:R-:W-:Y:S01]  /*63300*/  MOV R30, R182 ;  /* 0x000000b6001e7202 */ /* 0x000fe20000000f00 */
[----:B------:R-:W-:Y:S01]  /*63310*/  IMAD.MOV.U32 R29, RZ, RZ, R181 ;  /* 0x000000ffff1d7224 */ /* 0x000fe200078e00b5 */
[----:B------:R-:W-:Y:S04]  /*63320*/  LDS R156, [R161+0x14480] ;  /* 0x01448000a19c7984 */ /* 0x000fe80000000800 */
[----:B----4-:R-:W-:Y:S03]  /*63330*/  HMMA.1688.F32.TF32 R4, R16, R98, R164 ;  /* 0x000000621004723c */ /* 0x010fe600000810a4 */
[----:B------:R-:W-:Y:S04]  /*63340*/  STL.64 [R1+0x1290], R24 ;  /* 0x0012901801007387 */ /* 0x000fe80000100a00 */
[----:B------:R-:W-:Y:S01]  /*63350*/  STL.64 [R1+0x1298], R26 ;  /* 0x0012981a01007387 */ /* 0x000fe20000100a00 */
[----:B------:R-:W-:-:S03]  /*63360*/  IMAD.MOV.U32 R31, RZ, RZ, R228 ;  /* 0x000000ffff1f7224 */ /* 0x000fc600078e00e4 */
[----:B------:R-:W-:Y:S04]  /*63370*/  LDS R158, [R161+0x16480] ;  /* 0x01648000a19e7984 */ /* 0x000fe80000000800 */
[----:B------:R-:W-:Y:S04]  /*63380*/  LDS R157, [R189+0x14480] ;  /* 0x01448000bd9d7984 */ /* 0x000fe80000000800 */
[----:B------:R2:W-:Y:S04]  /*63390*/  STL.64 [R1+0x1280], R20 ;  /* 0x0012801401007387 */ /* 0x0005e80000100a00 */
[----:B------:R4:W-:Y:S04]  /*633a0*/  STL.64 [R1+0x1288], R22 ;  /* 0x0012881601007387 */ /* 0x0009e80000100a00 */
[----:B------:R-:W5:Y:S04]  /*633b0*/  LDL.LU R196, [R1+0x4590] ;  /* 0x0045900001c47983 */ /* 0x000f680000300800 */
[----:B------:R-:W-:Y:S04]  /*633c0*/  STL.64 [R1+0x1020], R4 ;  /* 0x0010200401007387 */ /* 0x000fe80000100a00 */
[----:B------:R1:W-:Y:S04]  /*633d0*/  STL.64 [R1+0x1028], R6 ;  /* 0x0010280601007387 */ /* 0x0003e80000100a00 */
        /* <DEDUP_REMOVED lines=23> */
[----:B--2---:R-:W-:-:S03]  /*63550*/  IMAD.MOV.U32 R20, RZ, RZ, R173 ;  /* 0x000000ffff147224 */ /* 0x004fc600078e00ad */
[----:B------:R-:W1:Y:S01]  /*63560*/  LDL.LU R148, [R1+0x4540] ;  /* 0x0045400001947983 */ /* 0x000e620000300800 */
[----:B------:R-:W-:-:S03]  /*63570*/  IMAD.MOV.U32 R21, RZ, RZ, R174 ;  /* 0x000000ffff157224 */ /* 0x000fc600078e00ae */
[----:B------:R-:W1:Y:S01]  /*63580*/  LDL.LU R149, [R1+0x453c] ;  /* 0x00453c0001957983 */ /* 0x000e620000300800 */
[----:B----4-:R-:W-:-:S03]  /*63590*/  MOV R22, R175 ;  /* 0x000000af00167202 */ /* 0x010fc60000000f00 */
[----:B------:R-:W1:Y:S01]  /*635a0*/  LDL.LU R150, [R1+0x4538] ;  /* 0x0045380001967983 */ /* 0x000e620000300800 */
[----:B------:R-:W-:-:S03]  /*635b0*/  IMAD.MOV.U32 R23, RZ, RZ, R168 ;  /* 0x000000ffff177224 */ /* 0x000fc600078e00a8 */
[----:B------:R-:W2:Y:S01]  /*635c0*/  LDL.LU R172, [R1+0x4534] ;  /* 0x0045340001ac7983 */ /* 0x000ea20000300800 */
[----:B------:R-:W-:-:S03]  /*635d0*/  IMAD.MOV.U32 R24, RZ, RZ, R169 ;  /* 0x000000ffff187224 */ /* 0x000fc600078e00a9 */
[----:B------:R-:W2:Y:S01]  /*635e0*/  LDL.LU R173, [R1+0x4530] ;  /* 0x0045300001ad7983 */ /* 0x000ea20000300800 */
[----:B------:R-:W-:-:S03]  /*635f0*/  MOV R25, R170 ;  /* 0x000000aa00197202 */ /* 0x000fc60000000f00 */
[----:B------:R-:W2:Y:S01]  /*63600*/  LDL.LU R174, [R1+0x452c] ;  /* 0x00452c0001ae7983 */ /* 0x000ea20000300800 */
[----:B------:R-:W-:-:S03]  /*63610*/  IMAD.MOV.U32 R26, RZ, RZ, R171 ;  /* 0x000000ffff1a7224 */ /* 0x000fc600078e00ab */
[----:B------:R-:W2:Y:S04]  /*63620*/  LDL.LU R175, [R1+0x4528] ;  /* 0x0045280001af7983 */ /* 0x000ea80000300800 */
[----:B------:R-:W4:Y:S04]  /*63630*/  LDL.LU R168, [R1+0x4524] ;  /* 0x0045240001a87983 */ /* 0x000f280000300800 */
[----:B------:R-:W4:Y:S04]  /*63640*/  LDL.LU R169, [R1+0x4520] ;  /* 0x0045200001a97983 */ /* 0x000f280000300800 */
[----:B------:R-:W4:Y:S01]  /*63650*/  LDL.LU R170, [R1+0x451c] ;  /* 0x00451c0001aa7983 */ /* 0x000f220000300800 */
[----:B------:R-:W-:-:S03]  /*63660*/  IMAD.MOV.U32 R27, RZ, RZ, R151 ;  /* 0x000000ffff1b7224 */ /* 0x000fc600078e0097 */
[----:B------:R-:W4:Y:S04]  /*63670*/  LDL.LU R171, [R1+0x4518] ;  /* 0x0045180001ab7983 */ /* 0x000f280000300800 */
[----:B------:R-:W1:Y:S04]  /*63680*/  LDL.LU R151, [R1+0x4514] ;  /* 0x0045140001977983 */ /* 0x000e680000300800 */
[----:B------:R-:W3:Y:S04]  /*63690*/  LDL.LU R155, [R1+0x4510] ;  /* 0x00451000019b7983 */ /* 0x000ee80000300800 */
[----:B------:R-:W3:Y:S04]  /*636a0*/  LDL.LU R230, [R1+0x450c] ;  /* 0x00450c0001e67983 */ /* 0x000ee80000300800 */
[----:B------:R-:W3:Y:S04]  /*636b0*/  LDL.LU R231, [R1+0x4508] ;  /* 0x0045080001e77983 */ /* 0x000ee80000300800 */
[----:B------:R-:W3:Y:S04]  /*636c0*/  LDL.LU R183, [R1+0x4504] ;  /* 0x0045040001b77983 */ /* 0x000ee80000300800 */
[----:B------:R-:W-:Y:S04]  /*636d0*/  LDS R159, [R189+0x16480] ;  /* 0x01648000bd9f7984 */ /* 0x000fe80000000800 */
[----:B------:R-:W-:Y:S04]  /*636e0*/  LDS R164, [R161+0x14500] ;  /* 0x01450000a1a47984 */ /* 0x000fe80000000800 */
[----:B------:R-:W-:Y:S04]  /*636f0*/  LDS R166, [R161+0x16500] ;  /* 0x01650000a1a67984 */ /* 0x000fe80000000800 */
[----:B------:R-:W-:Y:S04]  /*63700*/  LDS R165, [R189+0x14500] ;  /* 0x01450000bda57984 */ /* 0x000fe80000000800 */
[----:B------:R-:W-:Y:S01]  /*63710*/  LDS R167, [R189+0x16500] ;  /* 0x01650000bda77984 */ /* 0x000fe20000000800 */
[C---:B--2---:R-:W-:Y:S08]  /*63720*/  HMMA.1688.F32.TF32 R36, R16.reuse, R74, R172 ;  /* 0x0000004a1024723c */ /* 0x044ff000000810ac */
[C---:B----4-:R-:W-:Y:S08]  /*63730*/  HMMA.1688.F32.TF32 R32, R16.reuse, R94, R168 ;  /* 0x0000005e1020723c */ /* 0x050ff000000810a8 */
[C---:B-1----:R-:W-:Y:S11]  /*63740*/  HMMA.1688.F32.TF32 R4, R16.reuse, R78, R148 ;  /* 0x0000004e1004723c */ /* 0x042ff60000081094 */
[----:B------:R-:W-:Y:S04]  /*63750*/  @!UPT UIADD3 URZ, URZ, URZ, URZ ;  /* 0x0000003f3f3ff290 */ /* 0x000fe8000fffe03f */
[----:B------:R-:W-:Y:S04]  /*63760*/  STL.64 [R1+0x1010], R32 ;  /* 0x0010102001007387 */ /* 0x000fe80000100a00 */
[----:B------:R3:W-:Y:S04]  /*63770*/  STL.64 [R1+0x1018], R34 ;  /* 0x0010182201007387 */ /* 0x0007e80000100a00 */
[----:B------:R-:W-:Y:S04]  /*63780*/  STL.64 [R1+0x1270], R36 ;  /* 0x0012702401007387 */ /* 0x000fe80000100a00 */
[----:B------:R1:W-:Y:S01]  /*63790*/  STL.64 [R1+0x1278], R38 ;  /* 0x0012782601007387 */ /* 0x0003e20000100a00 */
[C---:B---3--:R-:W-:Y:S03]  /*637a0*/  HMMA.1688.F32.TF32 R32, R16.reuse, R82, R152 ;  /* 0x000000521020723c */ /* 0x048fe60000081098 */
[----:B------:R-:W-:Y:S04]  /*637b0*/  STL.64 [R1+0x1260], R4 ;  /* 0x0012600401007387 */ /* 0x000fe80000100a00 */
[----:B------:R2:W-:Y:S01]  /*637c0*/  STL.64 [R1+0x1268], R6 ;  /* 0x0012680601007387 */ /* 0x0005e20000100a00 */
[C---:B-1----:R-:W-:Y:S08]  /*637d0*/  HMMA.1688.F32.TF32 R36, R16.reuse, R86, R228 ;  /* 0x000000561024723c */ /* 0x042ff000000810e4 */
[----:B--2---:R-:W-:Y:S07]  /*637e0*/  HMMA.1688.F32.TF32 R4, R16, R110, R180 ;  /* 0x0000006e1004723c */ /* 0x004fee00000810b4 */
[----:B------:R-:W-:Y:S04]  /*637f0*/  STL.64 [R1+0x1250], R32 ;  /* 0x0012502001007387 */ /* 0x000fe80000100a00 */
[----:B------:R1:W-:Y:S01]  /*63800*/  STL.64 [R1+0x1258], R34 ;  /* 0x0012582201007387 */ /* 0x0003e20000100a00 */
[C---:B------:R-:W-:Y:S03]  /*63810*/  HMMA.1688.F32.TF32 R16, R12.reuse, R90, R192 ;  /* 0x0000005a0c10723c */ /* 0x040fe600000810c0 */
[----:B------:R-:W-:Y:S04]  /*63820*/  STL.64 [R1+0x1240], R36 ;  /* 0x0012402401007387 */ /* 0x000fe80000100a00 */
[----:B------:R-:W-:Y:S01]  /*63830*/  STL.64 [R1+0x1248], R38 ;  /* 0x0012482601007387 */ /* 0x000fe20000100a00 */
[C---:B-1----:R-:W-:Y:S03]  /*63840*/  HMMA.1688.F32.TF32 R32, R12.reuse, R70, R184 ;  /* 0x000000460c20723c */ /* 0x042fe600000810b8 */
[----:B------:R-:W-:Y:S04]  /*63850*/  STL.64 [R1+0x1e0], R4 ;  /* 0x0001e00401007387 */ /* 0x000fe80000100a00 */
[----:B------:R5:W-:Y:S02]  /*63860*/  STL.64 [R1+0x1e8], R6 ;  /* 0x0001e80601007387 */ /* 0x000be40000100a00 */
[C---:B-----5:R-:W-:Y:S11]  /*63870*/  HMMA.1688.F32.TF32 R4, R12.reuse, R218, R196 ;  /* 0x000000da0c04723c */ /* 0x060ff600000810c4 */
[----:B------:R-:W-:Y:S03]  /*63880*/  @!UPT UIADD3 URZ, URZ, URZ, URZ ;  /* 0x0000003f3f3ff290 */ /* 0x000fe6000fffe03f */
        /* <DEDUP_REMOVED lines=19> */
[----:B------:R-:W-:Y:S04]  /*639c0*/  STL.64 [R1+0x98], R30 ;  /* 0x0000981e01007387 */ /* 0x000fe80000100a00 */
[----:B------:R-:W2:Y:S06]  /*639d0*/  LDL.LU R176, [R1+0x3e0] ;  /* 0x0003e00001b07983 */ /* 0x000eac0000300800 */
[----:B------:R-:W-:Y:S04]  /*639e0*/  STL.64 [R1+0x80], R16 ;  /* 0x0000801001007387 */ /* 0x000fe80000100a00 */
[----:B------:R-:W-:Y:S04]  /*639f0*/  STL.64 [R1+0x88], R18 ;  /* 0x0000881201007387 */ /* 0x000fe80000100a00 */
        /* <DEDUP_REMOVED lines=13> */
[C---:B-1----:R-:W-:Y:S08]  /*63ad0*/  HMMA.1688.F32.TF32 R4, R12.reuse, R98, R24 ;  /* 0x000000620c04723c */ /* 0x042ff00000081018 */
[C---:B------:R-:W-:Y:S08]  /*63ae0*/  HMMA.1688.F32.TF32 R20, R12.reuse, R94, R20 ;  /* 0x0000005e0c14723c */ /* 0x040ff00000081014 */
[C---:B------:R-:W-:Y:S07]  /*63af0*/  HMMA.1688.F32.TF32 R16, R12.reuse, R74, R244 ;  /* 0x0000004a0c10723c */ /* 0x040fee00000810f4 */
[----:B------:R-:W-:Y:S04]  /*63b00*/  STL.64 [R1+0x60], R4 ;  /* 0x0000600401007387 */ /* 0x000fe80000100a00 */
[----:B------:R1:W-:Y:S02]  /*63b10*/  STL.64 [R1+0x68], R6 ;  /* 0x0000680601007387 */ /* 0x0003e40000100a00 */
[C---:B-1----:R-:W-:Y:S02]  /*63b20*/  HMMA.1688.F32.TF32 R4, R12.reuse, R78, R248 ;  /* 0x0000004e0c04723c */ /* 0x042fe400000810f8 */
[----:B------:R1:W-:Y:S04]  /*63b30*/  STL.64 [R1+0x50], R20 ;  /* 0x0000501401007387 */ /* 0x0003e80000100a00 */
[----:B------:R5:W-:Y:S04]  /*63b40*/  STL.64 [R1+0x58], R22 ;  /* 0x0000581601007387 */ /* 0x000be80000100a00 */
[----:B------:R-:W4:Y:S04]  /*63b50*/  LDL.LU R28, [R1+0x410] ;  /* 0x00041000011c7983 */ /* 0x000f280000300800 */
[----:B------:R-:W-:Y:S04]  /*63b60*/  STL.64 [R1+0x40], R16 ;  /* 0x0000401001007387 */ /* 0x000fe80000100a00 */
[----:B------:R2:W-:Y:S05]  /*63b70*/  STL.64 [R1+0x48], R18 ;  /* 0x0000481201007387 */ /* 0x0005ea0000100a00 */
[----:B------:R-:W-:Y:S04]  /*63b80*/  STL.64 [R1+0x30], R4 ;  /* 0x0000300401007387 */ /* 0x000fe80000100a00 */
[----:B------:R4:W-:Y:S04]  /*63b90*/  STL.64 [R1+0x38], R6 ;  /* 0x0000380601007387 */ /* 0x0009e80000100a00 */
        /* <DEDUP_REMOVED lines=21> */
[----:B-----5:R-:W5:Y:S04]  /*63cf0*/  LDL.LU R22, [R1+0x448] ;  /* 0x0004480001167983 */ /* 0x020f680000300800 */
[----:B------:R-:W5:Y:S01]  /*63d00*/  LDL.LU R23, [R1+0x44c] ;  /* 0x00044c0001177983 */ /* 0x000f620000300800 */
[C---:B--2---:R-:W-:Y:S08]  /*63d10*/  HMMA.1688.F32.TF32 R16, R12.reuse, R86, R176 ;  /* 0x000000560c10723c */ /* 0x044ff000000810b0 */
[C---:B---3--:R-:W-:Y:S08]  /*63d20*/  HMMA.1688.F32.TF32 R32, R12.reuse, R82, R240 ;  /* 0x000000520c20723c */ /* 0x048ff000000810f0 */
[----:B----4-:R-:W-:Y:S11]  /*63d30*/  HMMA.1688.F32.TF32 R4, R12, R110, R236 ;  /* 0x0000006e0c04723c */ /* 0x010ff600000810ec */
[----:B------:R-:W-:Y:S04]  /*63d40*/  @!UPT UIADD3 URZ, URZ, URZ, URZ ;  /* 0x0000003f3f3ff290 */ /* 0x000fe8000fffe03f */
[----:B------:R-:W-:Y:S04]  /*63d50*/  STL.64 [R1+0x20], R32 ;  /* 0x0000202001007387 */ /* 0x000fe80000100a00 */
[----:B------:R-:W-:Y:S04]  /*63d60*/  STL.64 [R1+0x28], R34 ;  /* 0x0000282201007387 */ /* 0x000fe80000100a00 */
[----:B------:R-:W2:Y:S04]  /*63d70*/  LDL.LU R240, [R1+0x450] ;  /* 0x0004500001f07983 */ /* 0x000ea80000300800 */
[----:B------:R-:W-:Y:S04]  /*63d80*/  STL.64 [R1+0x10], R16 ;  /* 0x0000101001007387 */ /* 0x000fe80000100a00 */
[----:B------:R-:W-:Y:S04]  /*63d90*/  STL.64 [R1+0x18], R18 ;  /* 0x0000181201007387 */ /* 0x000fe80000100a00 */
[----:B------:R-:W-:Y:S04]  /*63da0*/  STL.64 [R1], R4 ;  /* 0x0000000401007387 */ /* 0x000fe80000100a00 */
        /* <DEDUP_REMOVED lines=12> */
[C---:B------:R-:W-:Y:S03]  /*63e70*/  HMMA.1688.F32.TF32 R232, R8.reuse, R218, R28 ;  /* 0x000000da08e8723c */ /* 0x040fe6000008101c */
[----:B------:R-:W-:Y:S04]  /*63e80*/  LDS R4, [R161+0x14380] ;  /* 0x01438000a1047984 */ /* 0x000fe80000000800 */
[----:B------:R-:W-:Y:S04]  /*63e90*/  LDS R6, [R161+0x16380] ;  /* 0x01638000a1067984 */ /* 0x000fe80000000800 */
[----:B------:R-:W-:Y:S04]  /*63ea0*/  LDS R5, [R189+0x14380] ;  /* 0x01438000bd057984 */ /* 0x000fe80000000800 */
[----:B------:R-:W1:Y:S01]  /*63eb0*/  LDS R7, [R189+0x16380] ;  /* 0x01638000bd077984 */ /* 0x000e620000000800 */
[C---:B------:R-:W-:Y:S08]  /*63ec0*/  HMMA.1688.F32.TF32 R248, R8.reuse, R70, R248 ;  /* 0x0000004608f8723c */ /* 0x040ff000000810f8 */
[C---:B------:R-:W-:Y:S11]  /*63ed0*/  HMMA.1688.F32.TF32 R244, R8.reuse, R90, R244 ;  /* 0x0000005a08f4723c */ /* 0x040ff600000810f4 */
[----:B------:R-:W-:Y:S04]  /*63ee0*/  @!UPT UIADD3 URZ, URZ, URZ, URZ ;  /* 0x0000003f3f3ff290 */ /* 0x000fe8000fffe03f */
[----:B------:R-:W-:Y:S04]  /*63ef0*/  STL.64 [R1+0x4420], R250 ;  /* 0x004420fa01007387 */ /* 0x000fe80000100a00 */
[----:B------:R-:W-:Y:S01]  /*63f00*/  STL.64 [R1+0x4418], R248 ;  /* 0x004418f801007387 */ /* 0x000fe20000100a00 */
[C---:B------:R-:W-:Y:S03]  /*63f10*/  HMMA.1688.F32.TF32 R12, R8.reuse, R130, R212 ;  /* 0x00000082080c723c */ /* 0x040fe600000810d4 */
[----:B------:R-:W-:Y:S04]  /*63f20*/  STL.64 [R1+0x4430], R246 ;  /* 0x004430f601007387 */ /* 0x000fe80000100a00 */
[----:B------:R-:W-:Y:S04]  /*63f30*/  STL.64 [R1+0x4428], R244 ;  /* 0x004428f401007387 */ /* 0x000fe80000100a00 */
[----:B------:R-:W-:Y:S04]  /*63f40*/  STL.64 [R1+0x4440], R234 ;  /* 0x004440ea01007387 */ /* 0x000fe80000100a00 */
[----:B------:R-:W-:Y:S08]  /*63f50*/  STL.64 [R1+0x4438], R232 ;  /* 0x004438e801007387 */ /* 0x000ff00000100a00 */
[----:B------:R-:W-:Y:S04]  /*63f60*/  STL.64 [R1+0x150], R12 ;  /* 0x0001500c01007387 */ /* 0x000fe80000100a00 */
[----:B------:R5:W-:Y:S02]  /*63f70*/  STL.64 [R1+0x158], R14 ;  /* 0x0001580e01007387 */ /* 0x000be40000100a00 */
[C---:B-----5:R-:W-:Y:S11]  /*63f80*/  HMMA.1688.F32.TF32 R12, R8.reuse, R122, R20 ;  /* 0x0000007a080c723c */ /* 0x060ff60000081014 */
[----:B------:R-:W-:Y:S11]  /*63f90*/  @!UPT UIADD3 URZ, URZ, URZ, URZ ;  /* 0x0000003f3f3ff290 */ /* 0x000ff6000fffe03f */
[----:B------:R-:W-:Y:S02]  /*63fa0*/  @!UPT UIADD3 URZ, URZ, URZ, URZ ;  /* 0x0000003f3f3ff290 */ /* 0x000fe4000fffe03f */
[----:B------:R-:W-:Y:S01]  /*63fb0*/  IMAD.MOV.U32 R235, RZ, RZ, R12 ;  /* 0x000000ffffeb7224 */ /* 0x000fe200078e000c */
[----:B------:R-:W-:Y:S01]  /*63fc0*/  MOV R233, R14 ;  /* 0x0000000e00e97202 */ /* 0x000fe20000000f00 */
[----:B------:R-:W-:Y:S02]  /*63fd0*/  IMAD.MOV.U32 R234, RZ, RZ, R13 ;  /* 0x000000ffffea7224 */ /* 0x000fe400078e000d */
[----:B------:R-:W-:Y:S01]  /*63fe0*/  IMAD.MOV.U32 R232, RZ, RZ, R15 ;  /* 0x000000ffffe87224 */ /* 0x000fe200078e000f */
[C---:B------:R-:W-:Y:S11]  /*63ff0*/  HMMA.1688.F32.TF32 R16, R8.reuse, R126, R24 ;  /* 0x0000007e0810723c */ /* 0x040ff60000081018 */
[----:B------:R-:W-:Y:S11]  /*64000*/  @!UPT UIADD3 URZ, URZ, URZ, URZ ;  /* 0x0000003f3f3ff290 */ /* 0x000ff6000fffe03f */
[----:B------:R-:W-:Y:S01]  /*64010*/  @!UPT UIADD3 URZ, URZ, URZ, URZ ;  /* 0x0000003f3f3ff290 */ /* 0x000fe2000fffe03f */
[----:B------:R-:W-:Y:S04]  /*64020*/  STL.64 [R1+0x130], R16 ;  /* 0x0001301001007387 */ /* 0x000fe80000100a00 */
[----:B------:R-:W-:Y:S04]  /*64030*/  STL.64 [R1+0x138], R18 ;  /* 0x0001381201007387 */ /* 0x000fe80000100a00 */
[----:B------:R-:W-:Y:S04]  /*64040*/  STL.64 [R1+0x4450], R234 ;  /* 0x004450ea01007387 */ /* 0x000fe80000100a00 */
[----:B------:R-:W-:Y:S01]  /*64050*/  STL.64 [R1+0x4448], R232 ;  /* 0x004448e801007387 */ /* 0x000fe20000100a00 */
[C---:B--2---:R-:W-:Y:S11]  /*64060*/  HMMA.1688.F32.TF32 R12, R8.reuse, R118, R240 ;  /* 0x00000076080c723c */ /* 0x044ff600000810f0 */
[----:B------:R-:W-:Y:S11]  /*64070*/  @!UPT UIADD3 URZ, URZ, URZ, URZ ;  /* 0x0000003f3f3ff290 */ /* 0x000ff6000fffe03f */
[----:B------:R-:W-:Y:S02]  /*64080*/  @!UPT UIADD3 URZ, URZ, URZ, URZ ;  /* 0x0000003f3f3ff290 */ /* 0x000fe4000fffe03f */
[----:B------:R-:W-:Y:S01]  /*64090*/  IMAD.MOV.U32 R247, RZ, RZ, R12 ;  /* 0x000000fffff77224 */ /* 0x000fe200078e000c */
[----:B------:R-:W-:Y:S01]  /*640a0*/  MOV R246, R13 ;  /* 0x0000000d00f67202 */ /* 0x000fe20000000f00 */
[----:B------:R-:W-:Y:S02]  /*640b0*/  IMAD.MOV.U32 R245, RZ, RZ, R14 ;  /* 0x000000fffff57224 */ /* 0x000fe400078e000e */
[----:B------:R-:W-:Y:S02]  /*640c0*/  IMAD.MOV.U32 R244, RZ, RZ, R15 ;  /* 0x000000fffff47224 */ /* 0x000fe400078e000f */
[C---:B---3--:R-:W-:Y:S01]  /*640d0*/  HMMA.1688.F32.TF32 R12, R8.reuse, R114, R176 ;  /* 0x00000072080c723c */ /* 0x048fe200000810b0 */
[----:B------:R-:W-:Y:S04]  /*640e0*/  STL.64 [R1+0x4460], R246 ;  /* 0x004460f601007387 */ /* 0x000fe80000100a00 */
[----:B------:R-:W-:Y:S03]  /*640f0*/  STL.64 [R1+0x4458], R244 ;  /* 0x004458f401007387 */ /* 0x000fe60000100a00 */
[C---:B----4-:R-:W-:Y:S01]  /*64100*/  HMMA.1688.F32.TF32 R228, R8.reuse, R102, R236 ;  /* 0x0000006608e4723c */ /* 0x050fe200000810ec */
[----:B------:R-:W2:Y:S11]  /*64110*/  LDL.LU R236, [R1+0x510] ;  /* 0x0005100001ec7983 */ /* 0x000eb60000300800 */
[----:B------:R-:W-:Y:S03]  /*64120*/  @!UPT UIADD3 URZ, URZ, URZ, URZ ;  /* 0x0000003f3f3ff290 */ /* 0x000fe6000fffe03f */
        /* <DEDUP_REMOVED lines=69> */
[----:B------:R-:W1:Y:S04]  /*64580*/  LDL.LU R56, [R1+0x5f0] ;  /* 0x0005f00001387983 */ /* 0x000e680000300800 */
[----:B------:R-:W1:Y:S04]  /*64590*/  LDL.LU R57, [R1+0x5f4] ;  /* 0x0005f40001397983 */ /* 0x000e680000300800 */
[----:B------:R-:W1:Y:S04]  /*645a0*/  LDL.LU R58, [R1+0x5f8] ;  /* 0x0005f800013a7983 */ /* 0x000e680000300800 */
[----:B------:R-:W1:Y:S04]  /*645b0*/  LDL.LU R59, [R1+0x5fc] ;  /* 0x0005fc00013b7983 */ /* 0x000e680000300800 */
        /* <DEDUP_REMOVED lines=18> */
[C---:B---3--:R-:W-:Y:S08]  /*646e0*/  HMMA.1688.F32.TF32 R12, R8.reuse, R98, R140 ;  /* 0x00000062080c723c */ /* 0x048ff0000008108c */
[C---:B--2---:R-:W-:Y:S11]  /*646f0*/  HMMA.1688.F32.TF32 R16, R8.reuse, R94, R136 ;  /* 0x0000005e0810723c */ /* 0x044ff60000081088 */
[----:B------:R-:W-:Y:S04]  /*64700*/  @!UPT UIADD3 URZ, URZ, URZ, URZ ;  /* 0x0000003f3f3ff290 */ /* 0x000fe8000fffe03f */
[----:B------:R-:W-:Y:S04]  /*64710*/  STL.64 [R1+0x1230], R12 ;  /* 0x0012300c01007387 */ /* 0x000fe80000100a00 */
[----:B------:R2:W-:Y:S02]  /*64720*/  STL.64 [R1+0x1238], R14 ;  /* 0x0012380e01007387 */ /* 0x0005e40000100a00 */
[C---:B--2---:R-:W-:Y:S02]  /*64730*/  HMMA.1688.F32.TF32 R12, R8.reuse, R74, R224 ;  /* 0x0000004a080c723c */ /* 0x044fe400000810e0 */
[----:B------:R-:W-:Y:S04]  /*64740*/  STL.64 [R1+0x1220], R16 ;  /* 0x0012201001007387 */ /* 0x000fe80000100a00 */
[----:B------:R4:W-:Y:S02]  /*64750*/  STL.64 [R1+0x1228], R18 ;  /* 0x0012281201007387 */ /* 0x0009e40000100a00 */
[C---:B------:R-:W-:Y:S08]  /*64760*/  HMMA.1688.F32.TF32 R136, R8.reuse, R78, R220 ;  /* 0x0000004e0888723c */ /* 0x040ff000000810dc */
[C---:B----4-:R-:W-:Y:S07]  /*64770*/  HMMA.1688.F32.TF32 R16, R8.reuse, R82, R104 ;  /* 0x000000520810723c */ /* 0x050fee0000081068 */
[----:B------:R-:W-:Y:S04]  /*64780*/  STL.64 [R1+0x1210], R12 ;  /* 0x0012100c01007387 */ /* 0x000fe80000100a00 */
[----:B------:R2:W-:Y:S02]  /*64790*/  STL.64 [R1+0x1218], R14 ;  /* 0x0012180e01007387 */ /* 0x0005e40000100a00 */
[C---:B--2---:R-:W-:Y:S08]  /*647a0*/  HMMA.1688.F32.TF32 R12, R8.reuse, R86, R64 ;  /* 0x00000056080c723c */ /* 0x044ff00000081040 */
        /* <DEDUP_REMOVED lines=10> */
[C---:B-----5:R-:W-:Y:S08]  /*64850*/  HMMA.1688.F32.TF32 R12, R4.reuse, R90, R36 ;  /* 0x0000005a040c723c */ /* 0x060ff00000081024 */
        /* <DEDUP_REMOVED lines=38> */
[----:B------:R-:W-:Y:S04]  /*64ac0*/  STL.64 [R1+0x598], R18 ;  /* 0x0005981201007387 */ /* 0x000fe80000100a00 */
[----:B------:R-:W2:Y:S04]  /*64ad0*/  LDL.LU R20, [R1+0x670] ;  /* 0x0006700001147983 */ /* 0x000ea80000300800 */
        /* <DEDUP_REMOVED lines=27> */
[----:B------:R-:W1:Y:S04]  /*64c90*/  LDL.LU R212, [R1+0x650] ;  /* 0x0006500001d47983 */ /* 0x000e680000300800 */
[----:B------:R-:W1:Y:S04]  /*64ca0*/  LDL.LU R213, [R1+0x654] ;  /* 0x0006540001d57983 */ /* 0x000e680000300800 */
[----:B------:R-:W1:Y:S04]  /*64cb0*/  LDL.LU R214, [R1+0x658] ;  /* 0x0006580001d67983 */ /* 0x000e680000300800 */
[----:B------:R-:W1:Y:S04]  /*64cc0*/  LDL.LU R215, [R1+0x65c] ;  /* 0x00065c0001d77983 */ /* 0x000e680000300800 */
        /* <DEDUP_REMOVED lines=12> */
[----:B------:R-:W-:Y:S01]  /*64d90*/  MOV R236, R252 ;  /* 0x000000fc00ec7202 */ /* 0x000fe20000000f00 */
[----:B------:R-:W-:Y:S01]  /*64da0*/  IMAD.MOV.U32 R237, RZ, RZ, R191 ;  /* 0x000000ffffed7224 */ /* 0x000fe200078e00bf */
[----:B------:R-:W-:Y:S01]  /*64db0*/  MOV R239, R163 ;  /* 0x000000a300ef7202 */ /* 0x000fe20000000f00 */
[----:B------:R-:W-:Y:S01]  /*64dc0*/  IMAD.MOV.U32 R238, RZ, RZ, R190 ;  /* 0x000000ffffee7224 */ /* 0x000fe200078e00be */
[----:B----4-:R-:W-:Y:S11]  /*64dd0*/  HMMA.1688.F32.TF32 R4, R4, R110, R44 ;  /* 0x0000006e0404723c */ /* 0x010ff6000008102c */
[----:B------:R-:W-:Y:S11]  /*64de0*/  @!UPT UIADD3 URZ, URZ, URZ, URZ ;  /* 0x0000003f3f3ff290 */ /* 0x000ff6000fffe03f */
[----:B------:R-:W-:Y:S02]  /*64df0*/  @!UPT UIADD3 URZ, URZ, URZ, URZ ;  /* 0x0000003f3f3ff290 */ /* 0x000fe4000fffe03f */
[----:B------:R-:W-:Y:S01]  /*64e00*/  IMAD.MOV.U32 R252, RZ, RZ, R4 ;  /* 0x000000fffffc7224 */ /* 0x000fe200078e0004 */
[----:B------:R-:W-:Y:S01]  /*64e10*/  MOV R190, R6 ;  /* 0x0000000600be7202 */ /* 0x000fe20000000f00 */
[----:B------:R-:W-:Y:S02]  /*64e20*/  IMAD.MOV.U32 R191, RZ, RZ, R5 ;  /* 0x000000ffffbf7224 */ /* 0x000fe400078e0005 */
[----:B------:R-:W-:Y:S02]  /*64e30*/  IMAD.MOV.U32 R163, RZ, RZ, R7 ;  /* 0x000000ffffa37224 */ /* 0x000fe400078e0007 */
[C---:B-----5:R-:W-:Y:S08]  /*64e40*/  HMMA.1688.F32.TF32 R4, R52.reuse, R70, R40 ;  /* 0x000000463404723c */ /* 0x060ff00000081028 */
[C---:B--2---:R-:W-:Y:S08]  /*64e50*/  HMMA.1688.F32.TF32 R224, R52.reuse, R90, R132 ;  /* 0x0000005a34e0723c */ /* 0x044ff00000081084 */
[C---:B---3--:R-:W-:Y:S11]  /*64e60*/  HMMA.1688.F32.TF32 R220, R52.reuse, R218, R208 ;  /* 0x000000da34dc723c */ /* 0x048ff600000810d0 */
[----:B------:R-:W-:Y:S04]  /*64e70*/  @!UPT UIADD3 URZ, URZ, URZ, URZ ;  /* 0x0000003f3f3ff290 */ /* 0x000fe8000fffe03f */
[----:B------:R-:W-:Y:S04]  /*64e80*/  STL.64 [R1+0x42e0], R226 ;  /* 0x0042e0e201007387 */ /* 0x000fe80000100a00 */
[----:B------:R-:W-:Y:S01]  /*64e90*/  STL.64 [R1+0x160], R4 ;  /* 0x0001600401007387 */ /* 0x000fe20000100a00 */
[C---:B-1----:R-:W-:Y:S03]  /*64ea0*/  HMMA.1688.F32.TF32 R8, R52.reuse, R126, R212 ;  /* 0x0000007e3408723c */ /* 0x042fe600000810d4 */
[----:B------:R1:W-:Y:S05]  /*64eb0*/  STL.64 [R1+0x168], R6 ;  /* 0x0001680601007387 */ /* 0x0003ea0000100a00 */
[C---:B------:R-:W-:Y:S08]  /*64ec0*/  HMMA.1688.F32.TF32 R16, R52.reuse, R118, R20 ;  /* 0x000000763410723c */ /* 0x040ff00000081014 */
[C---:B-1----:R-:W-:Y:S08]  /*64ed0*/  HMMA.1688.F32.TF32 R4, R52.reuse, R130, R28 ;  /* 0x000000823404723c */ /* 0x042ff0000008101c */
[C---:B------:R-:W-:Y:S08]  /*64ee0*/  HMMA.1688.F32.TF32 R12, R52.reuse, R122, R24 ;  /* 0x0000007a340c723c */ /* 0x040ff00000081018 */
[C---:B------:R-:W-:Y:S01]  /*64ef0*/  HMMA.1688.F32.TF32 R20, R52.reuse, R114, R240 ;  /* 0x000000723414723c */ /* 0x040fe200000810f0 */
[----:B------:R-:W-:Y:S07]  /*64f00*/  STL.64 [R1+0x42d8], R224 ;  /* 0x0042d8e001007387 */ /* 0x000fee0000100a00 */
[C---:B------:R-:W-:Y:S01]  /*64f10*/  HMMA.1688.F32.TF32 R24, R52.reuse, R102, R176 ;  /* 0x000000663418723c */ /* 0x040fe200000810b0 */
[----:B------:R-:W-:Y:S04]  /*64f20*/  STL.64 [R1+0x42f0], R222 ;  /* 0x0042f0de01007387 */ /* 0x000fe80000100a00 */
[----:B------:R-:W-:Y:S04]  /*64f30*/  STL.64 [R1+0x42e8], R220 ;  /* 0x0042e8dc01007387 */ /* 0x000fe80000100a00 */
        /* <DEDUP_REMOVED lines=20> */
[C---:B------:R-:W-:Y:S03]  /*65080*/  HMMA.1688.F32.TF32 R28, R52.reuse, R98, R236 ;  /* 0x00000062341c723c */ /* 0x040fe600000810ec */
        /* <DEDUP_REMOVED lines=26> */
[C---:B--2---:R-:W-:Y:S03]  /*65230*/  HMMA.1688.F32.TF32 R32, R52.reuse, R94, R176 ;  /* 0x0000005e3420723c */ /* 0x044fe600000810b0 */
[----:B------:R-:W2:Y:S04]  /*65240*/  LDL.LU R176, [R1+0x730] ;  /* 0x0007300001b07983 */ /* 0x000ea80000300800 */
[----:B------:R-:W2:Y:S04]  /*65250*/  LDL.LU R177, [R1+0x734] ;  /* 0x0007340001b17983 */ /* 0x000ea80000300800 */
[----:B------:R-:W2:Y:S04]  /*65260*/  LDL.LU R178, [R1+0x738] ;  /* 0x0007380001b27983 */ /* 0x000ea80000300800 */
[----:B------:R-:W2:Y:S01]  /*65270*/  LDL.LU R179, [R1+0x73c] ;  /* 0x00073c0001b37983 */ /* 0x000ea20000300800 */
[C---:B---3--:R-:W-:Y:S07]  /*65280*/  HMMA.1688.F32.TF32 R36, R52.reuse, R74, R40 ;  /* 0x0000004a3424723c */ /* 0x048fee0000081028 */
[----:B------:R-:W-:Y:S04]  /*65290*/  STL.64 [R1+0x4370], R34 ;  /* 0x0043702201007387 */ /* 0x000fe80000100a00 */
[----:B------:R-:W-:Y:S01]  /*652a0*/  STL.64 [R1+0x4368], R32 ;  /* 0x0043682001007387 */ /* 0x000fe20000100a00 */
[C---:B----4-:R-:W-:Y:S11]  /*652b0*/  HMMA.1688.F32.TF32 R40, R52.reuse, R78, R236 ;  /* 0x0000004e3428723c */ /* 0x050ff600000810ec */
[----:B------:R-:W-:Y:S04]  /*652c0*/  STL.64 [R1+0x4380], R38 ;  /* 0x0043802601007387 */ /* 0x000fe80000100a00 */
[----:B------:R-:W-:Y:S04]  /*652d0*/  STL.64 [R1+0x4378], R36 ;  /* 0x0043782401007387 */ /* 0x000fe80000100a00 */
[----:B------:R-:W3:Y:S04]  /*652e0*/  LDL.LU R236, [R1+0x740] ;  /* 0x0007400001ec7983 */ /* 0x000ee80000300800 */
[----:B------:R-:W3:Y:S04]  /*652f0*/  LDL.LU R237, [R1+0x744] ;  /* 0x0007440001ed7983 */ /* 0x000ee80000300800 */
[----:B------:R-:W3:Y:S04]  /*65300*/  LDL.LU R238, [R1+0x748] ;  /* 0x0007480001ee7983 */ /* 0x000ee80000300800 */
[----:B------:R-:W3:Y:S01]  /*65310*/  LDL.LU R239, [R1+0x74c] ;  /* 0x00074c0001ef7983 */ /* 0x000ee20000300800 */
[C---:B-----5:R-:W-:Y:S08]  /*65320*/  HMMA.1688.F32.TF32 R44, R52.reuse, R82, R44 ;  /* 0x00000052342c723c */ /* 0x060ff0000008102c */
[C---:B------:R-:W-:Y:S08]  /*65330*/  HMMA.1688.F32.TF32 R48, R52.reuse, R86, R132 ;  /* 0x000000563430723c */ /* 0x040ff00000081084 */
[----:B------:R-:W-:Y:S08]  /*65340*/  HMMA.1688.F32.TF32 R52, R52, R110, R208 ;  /* 0x0000006e3434723c */ /* 0x000ff000000810d0 */
[C---:B------:R-:W-:Y:S01]  /*65350*/  HMMA.1688.F32.TF32 R56, R156.reuse, R70, R212 ;  /* 0x000000469c38723c */ /* 0x040fe200000810d4 */
        /* <DEDUP_REMOVED lines=15> */
[----:B------:R-:W-:Y:S04]  /*65450*/  STL.64 [R1+0x43e0], R62 ;  /* 0x0043e03e01007387 */ /* 0x000fe80000100a00 */
[----:B------:R-:W-:Y:S01]  /*65460*/  STL.64 [R1+0x43d8], R60 ;  /* 0x0043d83c01007387 */ /* 0x000fe20000100a00 */
[C---:B--2---:R-:W-:Y:S03]  /*65470*/  HMMA.1688.F32.TF32 R64, R156.reuse, R218, R176 ;  /* 0x000000da9c40723c */ /* 0x044fe600000810b0 */
[----:B------:R-:W2:Y:S04]  /*65480*/  LDL.LU R176, [R1+0x760] ;  /* 0x0007600001b07983 */ /* 0x000ea80000300800 */
[----:B------:R-:W2:Y:S04]  /*65490*/  LDL.LU R177, [R1+0x764] ;  /* 0x0007640001b17983 */ /* 0x000ea80000300800 */
[----:B------:R-:W2:Y:S04]  /*654a0*/  LDL.LU R178, [R1+0x768] ;  /* 0x0007680001b27983 */ /* 0x000ea80000300800 */
[----:B------:R-:W2:Y:S08]  /*654b0*/  LDL.LU R179, [R1+0x76c] ;  /* 0x00076c0001b37983 */ /* 0x000eb00000300800 */
[----:B------:R-:W-:Y:S04]  /*654c0*/  STL.64 [R1+0x43f0], R66 ;  /* 0x0043f04201007387 */ /* 0x000fe80000100a00 */
[----:B------:R-:W-:Y:S04]  /*654d0*/  STL.64 [R1+0x43e8], R64 ;  /* 0x0043e84001007387 */ /* 0x000fe80000100a00 */
        /* <DEDUP_REMOVED lines=13> */
[----:B------:R-:W-:Y:S04]  /*655b0*/  STL [R1+0x4268], R132 ;  /* 0x0042688401007387 */ /* 0x000fe80000100800 */
[----:B------:R-:W-:Y:S04]  /*655c0*/  STL [R1+0x4264], R133 ;  /* 0x0042648501007387 */ /* 0x000fe80000100800 */
[----:B------:R-:W-:Y:S04]  /*655d0*/  STL [R1+0x4260], R134 ;  /* 0x0042608601007387 */ /* 0x000fe80000100800 */
[----:B------:R-:W-:Y:S01]  /*655e0*/  STL [R1+0x425c], R135 ;  /* 0x00425c8701007387 */ /* 0x000fe20000100800 */
[C---:B----4-:R-:W-:Y:S03]  /*655f0*/  HMMA.1688.F32.TF32 R136, R156.reuse, R126, R240 ;  /* 0x0000007e9c88723c */ /* 0x050fe600000810f0 */
[----:B------:R-:W1:Y:S04]  /*65600*/  LDL.LU R240, [R1+0x810] ;  /* 0x0008100001f07983 */ /* 0x000e680000300800 */
[----:B------:R-:W1:Y:S04]  /*65610*/  LDL.LU R241, [R1+0x814] ;  /* 0x0008140001f17983 */ /* 0x000e680000300800 */
[----:B------:R-:W1:Y:S04]  /*65620*/  LDL.LU R242, [R1+0x818] ;  /* 0x0008180001f27983 */ /* 0x000e680000300800 */
[----:B------:R-:W1:Y:S08]  /*65630*/  LDL.LU R243, [R1+0x81c] ;  /* 0x00081c0001f37983 */ /* 0x000e700000300800 */
[----:B------:R-:W-:Y:S04]  /*65640*/  STL [R1+0x4274], R136 ;  /* 0x0042748801007387 */ /* 0x000fe80000100800 */
[----:B------:R-:W-:Y:S04]  /*65650*/  STL [R1+0x4270], R137 ;  /* 0x0042708901007387 */ /* 0x000fe80000100800 */
[----:B------:R-:W-:Y:S04]  /*65660*/  STL [R1+0x426c], R138 ;  /* 0x00426c8a01007387 */ /* 0x000fe80000100800 */
[----:B------:R-:W-:Y:S01]  /*65670*/  STL [R1+0x4258], R139 ;  /* 0x0042588b01007387 */ /* 0x000fe20000100800 */
[C---:B--2---:R-:W-:Y:S03]  /*65680*/  HMMA.1688.F32.TF32 R140, R156.reuse, R122, R176 ;  /* 0x0000007a9c8c723c */ /* 0x044fe600000810b0 */
[----:B------:R-:W2:Y:S04]  /*65690*/  LDL.LU R176, [R1+0x800] ;  /* 0x0008000001b07983 */ /* 0x000ea80000300800 */
[----:B------:R-:W2:Y:S04]  /*656a0*/  LDL.LU R177, [R1+0x804] ;  /* 0x0008040001b17983 */ /* 0x000ea80000300800 */
[----:B------:R-:W2:Y:S04]  /*656b0*/  LDL.LU R178, [R1+0x808] ;  /* 0x0008080001b27983 */ /* 0x000ea80000300800 */
[----:B------:R-:W2:Y:S01]  /*656c0*/  LDL.LU R179, [R1+0x80c] ;  /* 0x00080c0001b37983 */ /* 0x000ea20000300800 */
[C---:B-----5:R-:W-:Y:S07]  /*656d0*/  HMMA.1688.F32.TF32 R144, R156.reuse, R118, R208 ;  /* 0x000000769c90723c */ /* 0x060fee00000810d0 */
[----:B------:R-:W-:Y:S01]  /*656e0*/  STL [R1+0x4280], R140 ;  /* 0x0042808c01007387 */ /* 0x000fe20000100800 */
[C---:B---3--:R-:W-:Y:S03]  /*656f0*/  HMMA.1688.F32.TF32 R148, R156.reuse, R114, R212 ;  /* 0x000000729c94723c */ /* 0x048fe600000810d4 */
[----:B------:R-:W-:Y:S05]  /*65700*/  STL [R1+0x427c], R141 ;  /* 0x00427c8d01007387 */ /* 0x000fea0000100800 */
[C---:B------:R-:W-:Y:S01]  /*65710*/  HMMA.1688.F32.TF32 R152, R156.reuse, R102, R236 ;  /* 0x000000669c98723c */ /* 0x040fe200000810ec */
        /* <DEDUP_REMOVED lines=15> */
[----:B------:R-:W-:Y:S04]  /*65810*/  LDS R236, [R161+0x14580] ;  /* 0x01458000a1ec7984 */ /* 0x000fe80000000800 */
[----:B------:R-:W-:Y:S04]  /*65820*/  LDS R238, [R161+0x16580] ;  /* 0x01658000a1ee7984 */ /* 0x000fe80000000800 */
[----:B------:R-:W-:Y:S04]  /*65830*/  LDS R237, [R189+0x14580] ;  /* 0x01458000bded7984 */ /* 0x000fe80000000800 */
[----:B------:R-:W4:Y:S01]  /*65840*/  LDS R239, [R189+0x16580] ;  /* 0x01658000bdef7984 */ /* 0x000f220000000800 */
[C---:B-1----:R-:W-:Y:S11]  /*65850*/  HMMA.1688.F32.TF32 R4, R156.reuse, R98, R240 ;  /* 0x000000629c04723c */ /* 0x042ff600000810f0 */
[----:B------:R-:W-:Y:S11]  /*65860*/  @!UPT UIADD3 URZ, URZ, URZ, URZ ;  /* 0x0000003f3f3ff290 */ /* 0x000ff6000fffe03f */
[----:B------:R-:W-:Y:S01]  /*65870*/  @!UPT UIADD3 URZ, URZ, URZ, URZ ;  /* 0x0000003f3f3ff290 */ /* 0x000fe2000fffe03f */
        /* <DEDUP_REMOVED lines=26> */
[----:B------:R-:W-:Y:S01]  /*65a20*/  IMAD.MOV.U32 R151, RZ, RZ, R4 ;  /* 0x000000ffff977224 */ /* 0x000fe200078e0004 */
[----:B------:R-:W-:Y:S01]  /*65a30*/  MOV R144, R5 ;  /* 0x0000000500907202 */ /* 0x000fe20000000f00 */
[----:B------:R-:W-:-:S02]  /*65a40*/  IMAD.MOV.U32 R145, RZ, RZ, R6 ;  /* 0x000000ffff917224 */ /* 0x000fc400078e0006 */
[----:B------:R-:W-:-:S05]  /*65a50*/  IMAD.MOV.U32 R146, RZ, RZ, R7 ;  /* 0x000000ffff927224 */ /* 0x000fca00078e0007 */
[----:B------:R-:W-:Y:S04]  /*65a60*/  STL [R1+0x42c0], R146 ;  /* 0x0042c09201007387 */ /* 0x000fe80000100800 */
[----:B------:R-:W-:Y:S04]  /*65a70*/  STL [R1+0x42bc], R145 ;  /* 0x0042bc9101007387 */ /* 0x000fe80000100800 */
[----:B------:R-:W-:Y:S04]  /*65a80*/  STL [R1+0x42b8], R144 ;  /* 0x0042b89001007387 */ /* 0x000fe80000100800 */
[----:B------:R1:W-:Y:S01]  /*65a90*/  STL [R1+0x42b4], R151 ;  /* 0x0042b49701007387 */ /* 0x0003e20000100800 */
[C---:B---3--:R-:W-:Y:S11]  /*65aa0*/  HMMA.1688.F32.TF32 R4, R156.reuse, R74, R200 ;  /* 0x0000004a9c04723c */ /* 0x048ff600000810c8 */
[----:B------:R-:W-:Y:S11]  /*65ab0*/  @!UPT UIADD3 URZ, URZ, URZ, URZ ;  /* 0x0000003f3f3ff290 */ /* 0x000ff6000fffe03f */
[----:B------:R-:W-:Y:S02]  /*65ac0*/  @!UPT UIADD3 URZ, URZ, URZ, URZ ;  /* 0x0000003f3f3ff290 */ /* 0x000fe4000fffe03f */
[----:B------:R-:W-:Y:S01]  /*65ad0*/  MOV R155, R4 ;  /* 0x00000004009b7202 */ /* 0x000fe20000000f00 */
[----:B------:R-:W-:Y:S01]  /*65ae0*/  IMAD.MOV.U32 R148, RZ, RZ, R5 ;  /* 0x000000ffff947224 */ /* 0x000fe200078e0005 */
[----:B------:R-:W-:Y:S01]  /*65af0*/  MOV R150, R7 ;  /* 0x0000000700967202 */ /* 0x000fe20000000f00 */
[----:B------:R-:W-:Y:S02]  /*65b00*/  IMAD.MOV.U32 R149, RZ, RZ, R6 ;  /* 0x000000ffff957224 */ /* 0x000fe400078e0006 */
[----:B-----5:R-:W-:Y:S01]  /*65b10*/  HMMA.1688.F32.TF32 R4, R156, R78, R104 ;  /* 0x0000004e9c04723c */ /* 0x020fe20000081068 */
[----:B------:R-:W-:Y:S04]  /*65b20*/  LDS R104, [R161+0x14600] ;  /* 0x01460000a1687984 */ /* 0x000fe80000000800 */
[----:B------:R-:W-:Y:S04]  /*65b30*/  STL [R1+0x42d0], R150 ;  /* 0x0042d09601007387 */ /* 0x000fe80000100800 */
[----:B------:R-:W-:Y:S04]  /*65b40*/  LDS R106, [R161+0x16600] ;  /* 0x01660000a16a7984 */ /* 0x000fe80000000800 */
[----:B------:R-:W-:Y:S04]  /*65b50*/  LDS R105, [R189+0x14600] ;  /* 0x01460000bd697984 */ /* 0x000fe80000000800 */
[----:B------:R-:W3:Y:S07]  /*65b60*/  LDS R107, [R189+0x16600] ;  /* 0x01660000bd6b7984 */ /* 0x000eee0000000800 */
[----:B-1----:R-:W-:Y:S01]  /*65b70*/  IMAD.MOV.U32 R151, RZ, RZ, R4 ;  /* 0x000000ffff977224 */ /* 0x002fe200078e0004 */
[----:B------:R-:W-:Y:S01]  /*65b80*/  MOV R153, R6 ;  /* 0x0000000600997202 */ /* 0x000fe20000000f00 */
[----:B------:R-:W-:-:S02]  /*65b90*/  IMAD.MOV.U32 R152, RZ, RZ, R5 ;  /* 0x000000ffff987224 */ /* 0x000fc400078e0005 */
[----:B------:R-:W-:Y:S02]  /*65ba0*/  IMAD.MOV.U32 R154, RZ, RZ, R7 ;  /* 0x000000ffff9a7224 */ /* 0x000fe400078e0007 */
[C---:B----4-:R-:W-:Y:S01]  /*65bb0*/  HMMA.1688.F32.TF32 R4, R156.reuse, R82, R208 ;  /* 0x000000529c04723c */ /* 0x050fe200000810d0 */
[----:B------:R-:W-:Y:S11]  /*65bc0*/  STL [R1+0x42cc], R149 ;  /* 0x0042cc9501007387 */ /* 0x000ff60000100800 */
[----:B------:R-:W-:Y:S11]  /*65bd0*/  @!UPT UIADD3 URZ, URZ, URZ, URZ ;  /* 0x0000003f3f3ff290 */ /* 0x000ff6000fffe03f */
[----:B------:R-:W-:Y:S01]  /*65be0*/  @!UPT UIADD3 URZ, URZ, URZ, URZ ;  /* 0x0000003f3f3ff290 */ /* 0x000fe2000fffe03f */
[----:B------:R-:W-:Y:S01]  /*65bf0*/  IMAD.MOV.U32 R147, RZ, RZ, R4 ;  /* 0x000000ffff937224 */ /* 0x000fe200078e0004 */
[----:B------:R-:W-:Y:S01]  /*65c00*/  MOV R140, R5 ;  /* 0x00000005008c7202 */ /* 0x000fe20000000f00 */
[----:B------:R-:W-:Y:S02]  /*65c10*/  IMAD.MOV.U32 R141, RZ, RZ, R6 ;  /* 0x000000ffff8d7224 */ /* 0x000fe400078e0006 */
[----:B------:R-:W-:Y:S02]  /*65c20*/  IMAD.MOV.U32 R142, RZ, RZ, R7 ;  /* 0x000000ffff8e7224 */ /* 0x000fe400078e0007 */
[C---:B------:R-:W-:Y:S08]  /*65c30*/  HMMA.1688.F32.TF32 R4, R156.reuse, R86, R212 ;  /* 0x000000569c04723c */ /* 0x040ff000000810d4 */
[----:B------:R-:W-:Y:S01]  /*65c40*/  HMMA.1688.F32.TF32 R156, R156, R110, R240 ;  /* 0x0000006e9c9c723c */ /* 0x000fe200000810f0 */
[----:B------:R-:W-:Y:S04]  /*65c50*/  STL [R1+0x42c8], R148 ;  /* 0x0042c89401007387 */ /* 0x000fe80000100800 */
[----:B------:R1:W-:Y:S04]  /*65c60*/  STL [R1+0x42c4], R155 ;  /* 0x0042c49b01007387 */ /* 0x0003e80000100800 */
[----:B------:R4:W-:Y:S07]  /*65c70*/  STL [R1+0x42d4], R151 ;  /* 0x0042d49701007387 */ /* 0x0009ee0000100800 */
[----:B------:R-:W-:Y:S01]  /*65c80*/  MOV R136, R4 ;  /* 0x0000000400887202 */ /* 0x000fe20000000f00 */
[----:B------:R-:W-:Y:S01]  /*65c90*/  IMAD.MOV.U32 R137, RZ, RZ, R5 ;  /* 0x000000ffff897224 */ /* 0x000fe200078e0005 */
[----:B------:R-:W-:Y:S01]  /*65ca0*/  MOV R132, R7 ;  /* 0x0000000700847202 */ /* 0x000fe20000000f00 */
[----:B------:R-:W-:-:S04]  /*65cb0*/  IMAD.MOV.U32 R138, RZ, RZ, R6 ;  /* 0x000000ffff8a7224 */ /* 0x000fc800078e0006 */
[----:B------:R-:W-:Y:S04]  /*65cc0*/  STL.64 [R1+0x4400], R158 ;  /* 0x0044009e01007387 */ /* 0x000fe80000100a00 */
[----:B------:R-:W-:Y:S01]  /*65cd0*/  STL.64 [R1+0x43f8], R156 ;  /* 0x0043f89c01007387 */ /* 0x000fe20000100a00 */
[----:B--2---:R-:W-:Y:S03]  /*65ce0*/  HMMA.1688.F32.TF32 R4, R164, R70, R176 ;  /* 0x00000046a404723c */ /* 0x004fe600000810b0 */
[----:B------:R-:W2:Y:S04]  /*65cf0*/  LDL.LU R176, [R1+0x7b0] ;  /* 0x0007b00001b07983 */ /* 0x000ea80000300800 */
[----:B------:R-:W-:Y:S01]  /*65d00*/  IMAD.MOV.U32 R177, RZ, RZ, R162 ;  /* 0x000000ffffb17224 */ /* 0x000fe200078e00a2 */
[----:B------:R-:W-:Y:S01]  /*65d10*/  MOV R178, R2 ;  /* 0x0000000200b27202 */ /* 0x000fe20000000f00 */
[----:B------:R-:W5:Y:S01]  /*65d20*/  LDL.LU R162, [R1+0x4500] ;  /* 0x0045000001a27983 */ /* 0x000f620000300800 */
[----:B------:R-:W-:-:S03]  /*65d30*/  IMAD.MOV.U32 R179, RZ, RZ, R0 ;  /* 0x000000ffffb37224 */ /* 0x000fc600078e0000 */
[----:B------:R-:W2:Y:S04]  /*65d40*/  LDL.LU R2, [R1+0x44fc] ;  /* 0x0044fc0001027983 */ /* 0x000ea80000300800 */
[----:B------:R-:W3:Y:S04]  /*65d50*/  LDL.LU R0, [R1+0x44f8] ;  /* 0x0044f80001007983 */ /* 0x000ee80000300800 */
[----:B------:R-:W4:Y:S04]  /*65d60*/  LDL.LU R240, [R1+0x830] ;  /* 0x0008300001f07983 */ /* 0x000f280000300800 */
[----:B------:R-:W4:Y:S04]  /*65d70*/  LDL.LU R241, [R1+0x834] ;  /* 0x0008340001f17983 */ /* 0x000f280000300800 */
[----:B------:R-:W4:Y:S04]  /*65d80*/  LDL.LU R242, [R1+0x838] ;  /* 0x0008380001f27983 */ /* 0x000f280000300800 */
[----:B------:R-:W4:Y:S04]  /*65d90*/  LDL.LU R243, [R1+0x83c] ;  /* 0x00083c0001f37983 */ /* 0x000f280000300800 */
[----:B------:R-:W4:Y:S01]  /*65da0*/  LDL.LU R212, [R1+0x840] ;  /* 0x0008400001d47983 */ /* 0x000f220000300800 */
[----:B-----5:R-:W-:Y:S01]  /*65db0*/  IMAD.MOV.U32 R215, RZ, RZ, R162 ;  /* 0x000000ffffd77224 */ /* 0x020fe200078e00a2 */
[----:B--2---:R-:W-:Y:S01]  /*65dc0*/  MOV R214, R2 ;  /* 0x0000000200d67202 */ /* 0x004fe20000000f00 */
[----:B---3--:R-:W-:-:S02]  /*65dd0*/  IMAD.MOV.U32 R213, RZ, RZ, R0 ;  /* 0x000000ffffd57224 */ /* 0x008fc400078e0000 */
[----:B------:R-:W2:Y:S04]  /*65de0*/  LDL.LU R0, [R1+0x44f4] ;  /* 0x0044f40001007983 */ /* 0x000ea80000300800 */
[----:B------:R-:W3:Y:S04]  /*65df0*/  LDL.LU R2, [R1+0x44f0] ;  /* 0x0044f00001027983 */ /* 0x000ee80000300800 */
[----:B------:R-:W5:Y:S04]  /*65e00*/  LDL.LU R162, [R1+0x44ec] ;  /* 0x0044ec0001a27983 */ /* 0x000f680000300800 */
[----:B------:R-:W4:Y:S04]  /*65e10*/  LDL.LU R208, [R1+0x850] ;  /* 0x0008500001d07983 */ /* 0x000f280000300800 */
[----:B------:R-:W4:Y:S04]  /*65e20*/  LDL.LU R209, [R1+0x854] ;  /* 0x0008540001d17983 */ /* 0x000f280000300800 */
[----:B------:R-:W4:Y:S04]  /*65e30*/  LDL.LU R210, [R1+0x858] ;  /* 0x0008580001d27983 */ /* 0x000f280000300800 */
[----:B------:R-:W4:Y:S04]  /*65e40*/  LDL.LU R211, [R1+0x85c] ;  /* 0x00085c0001d37983 */ /* 0x000f280000300800 */
[----:B------:R-:W4:Y:S01]  /*65e50*/  LDL.LU R200, [R1+0x860] ;  /* 0x0008600001c87983 */ /* 0x000f220000300800 */
[----:B--2---:R-:W-:Y:S01]  /*65e60*/  IMAD.MOV.U32 R203, RZ, RZ, R0 ;  /* 0x000000ffffcb7224 */ /* 0x004fe200078e0000 */
[----:B---3--:R-:W-:Y:S01]  /*65e70*/  MOV R202, R2 ;  /* 0x0000000200ca7202 */ /* 0x008fe20000000f00 */
[----:B-----5:R-:W-:-:S02]  /*65e80*/  IMAD.MOV.U32 R201, RZ, RZ, R162 ;  /* 0x000000ffffc97224 */ /* 0x020fc400078e00a2 */
        /* <DEDUP_REMOVED lines=45> */
[----:B------:R-:W-:-:S02]  /*66160*/  IMAD.MOV.U32 R134, RZ, RZ, R5 ;  /* 0x000000ffff867224 */ /* 0x000fc400078e0005 */
[----:B------:R-:W-:-:S05]  /*66170*/  IMAD.MOV.U32 R139, RZ, RZ, R7 ;  /* 0x000000ffff8b7224 */ /* 0x000fca00078e0007 */
[----:B------:R-:W-:Y:S04]  /*66180*/  STL.64 [R1+0x4480], R138 ;  /* 0x0044808a01007387 */ /* 0x000fe80000100a00 */
[----:B------:R-:W-:Y:S04]  /*66190*/  STL.64 [R1+0x4478], R136 ;  /* 0x0044788801007387 */ /* 0x000fe80000100a00 */
[----:B------:R-:W-:Y:S04]  /*661a0*/  STL.64 [R1+0x4410], R134 ;  /* 0x0044108601007387 */ /* 0x000fe80000100a00 */
[----:B------:R-:W-:Y:S01]  /*661b0*/  STL.64 [R1+0x4408], R132 ;  /* 0x0044088401007387 */ /* 0x000fe20000100a00 */
[C---:B--2---:R-:W-:Y:S11]  /*661c0*/  HMMA.1688.F32.TF32 R4, R164.reuse, R90, R244 ;  /* 0x0000005aa404723c */ /* 0x044ff600000810f4 */
[----:B------:R-:W-:Y:S11]  /*661d0*/  @!UPT UIADD3 URZ, URZ, URZ, URZ ;  /* 0x0000003f3f3ff290 */ /* 0x000ff6000fffe03f */
[----:B------:R-:W-:Y:S02]  /*661e0*/  @!UPT UIADD3 URZ, URZ, URZ, URZ ;  /* 0x0000003f3f3ff290 */ /* 0x000fe4000fffe03f */
[----:B-1----:R-:W-:Y:S01]  /*661f0*/  IMAD.MOV.U32 R155, RZ, RZ, R4 ;  /* 0x000000ffff9b7224 */ /* 0x002fe200078e0004 */
[----:B------:R-:W-:Y:S01]  /*66200*/  MOV R146, R5 ;  /* 0x0000000500927202 */ /* 0x000fe20000000f00 */
[----:B------:R-:W-:Y:S02]  /*66210*/  IMAD.MOV.U32 R145, RZ, RZ, R6 ;  /* 0x000000ffff917224 */ /* 0x000fe400078e0006 */
[----:B------:R-:W-:Y:S02]  /*66220*/  IMAD.MOV.U32 R144, RZ, RZ, R7 ;  /* 0x000000ffff907224 */ /* 0x000fe400078e0007 */
[C---:B---3--:R-:W-:Y:S01]  /*66230*/  HMMA.1688.F32.TF32 R4, R164.reuse, R218, R232 ;  /* 0x000000daa404723c */ /* 0x048fe200000810e8 */
[----:B-----5:R-:W-:Y:S01]  /*66240*/  IMAD.MOV.U32 R181, RZ, RZ, R162 ;  /* 0x000000ffffb57224 */ /* 0x020fe200078e00a2 */
[----:B------:R-:W-:Y:S01]  /*66250*/  MOV R182, R2 ;  /* 0x0000000200b67202 */ /* 0x000fe20000000f00 */
[----:B------:R-:W-:Y:S11]  /*66260*/  IMAD.MOV.U32 R183, RZ, RZ, R0 ;  /* 0x000000ffffb77224 */ /* 0x000ff600078e0000 */
[----:B------:R-:W-:Y:S10]  /*66270*/  @!UPT UIADD3 URZ, URZ, URZ, URZ ;  /* 0x0000003f3f3ff290 */ /* 0x000ff4000fffe03f */
[----:B------:R-:W-:Y:S01]  /*66280*/  MOV R143, R4 ;  /* 0x00000004008f7202 */ /* 0x000fe20000000f00 */
[----:B------:R-:W-:Y:S01]  /*66290*/  IMAD.MOV.U32 R162, RZ, RZ, R5 ;  /* 0x000000ffffa27224 */ /* 0x000fe200078e0005 */
[----:B------:R-:W-:Y:S01]  /*662a0*/  MOV R0, R7 ;  /* 0x0000000700007202 */ /* 0x000fe20000000f00 */
[----:B------:R-:W-:Y:S02]  /*662b0*/  IMAD.MOV.U32 R2, RZ, RZ, R6 ;  /* 0x000000ffff027224 */ /* 0x000fe400078e0006 */
[C---:B----4-:R-:W-:Y:S01]  /*662c0*/  HMMA.1688.F32.TF32 R4, R164.reuse, R130, R248 ;  /* 0x00000082a404723c */ /* 0x050fe200000810f8 */
[----:B------:R-:W-:Y:S04]  /*662d0*/  STL.64 [R1+0x44a0], R146 ;  /* 0x0044a09201007387 */ /* 0x000fe80000100a00 */
[----:B------:R-:W-:Y:S04]  /*662e0*/  STL.64 [R1+0x4498], R144 ;  /* 0x0044989001007387 */ /* 0x000fe80000100a00 */
[----:B------:R-:W-:Y:S11]  /*662f0*/  STL.64 [R1+0x4490], R154 ;  /* 0x0044909a01007387 */ /* 0x000ff60000100a00 */
[----:B------:R-:W-:Y:S04]  /*66300*/  @!UPT UIADD3 URZ, URZ, URZ, URZ ;  /* 0x0000003f3f3ff290 */ /* 0x000fe8000fffe03f */
[----:B------:R-:W-:Y:S01]  /*66310*/  IMAD.MOV.U32 R151, RZ, RZ, R4 ;  /* 0x000000ffff977224 */ /* 0x000fe200078e0004 */
[----:B------:R-:W-:Y:S01]  /*66320*/  MOV R149, R6 ;  /* 0x0000000600957202 */ /* 0x000fe20000000f00 */
[----:B------:R-:W-:Y:S02]  /*66330*/  IMAD.MOV.U32 R150, RZ, RZ, R5 ;  /* 0x000000ffff967224 */ /* 0x000fe400078e0005 */
[----:B------:R-:W-:Y:S01]  /*66340*/  IMAD.MOV.U32 R148, RZ, RZ, R7 ;  /* 0x000000ffff947224 */ /* 0x000fe200078e0007 */
        /* <DEDUP_REMOVED lines=24> */
[----:B------:R1:W-:Y:S08]  /*664d0*/  STL.64 [R1+0x478], R14 ;  /* 0x0004780e01007387 */ /* 0x0003f00000100a00 */
        /* <DEDUP_REMOVED lines=11> */
[----:B------:R-:W2:Y:S04]  /*66590*/  LDL.LU R248, [R1+0xa10] ;  /* 0x000a100001f87983 */ /* 0x000ea80000300800 */
        /* <DEDUP_REMOVED lines=33> */
[----:B------:R-:W-:Y:S03]  /*667b0*/  HMMA.1688.F32.TF32 R164, R164, R110, R176 ;  /* 0x0000006ea4a4723c */ /* 0x000fe600000810b0 */
        /* <DEDUP_REMOVED lines=29> */
[C---:B---3--:R-:W-:Y:S08]  /*66990*/  HMMA.1688.F32.TF32 R168, R236.reuse, R70, R168 ;  /* 0x00000046eca8723c */ /* 0x048ff000000810a8 */
[C---:B----4-:R-:W-:Y:S11]  /*669a0*/  HMMA.1688.F32.TF32 R172, R236.reuse, R90, R172 ;  /* 0x0000005aecac723c */ /* 0x050ff600000810ac */
[----:B------:R-:W-:Y:S04]  /*669b0*/  @!UPT UIADD3 URZ, URZ, URZ, URZ ;  /* 0x0000003f3f3ff290 */ /* 0x000fe8000fffe03f */
[----:B------:R-:W-:Y:S04]  /*669c0*/  STL [R1+0x4234], R168 ;  /* 0x004234a801007387 */ /* 0x000fe80000100800 */
[----:B------:R-:W-:Y:S04]  /*669d0*/  STL [R1+0x4230], R169 ;  /* 0x004230a901007387 */ /* 0x000fe80000100800 */
[----:B------:R-:W-:Y:S01]  /*669e0*/  STL [R1+0x422c], R170 ;  /* 0x00422caa01007387 */ /* 0x000fe20000100800 */
[C---:B-----5:R-:W-:Y:S03]  /*669f0*/  HMMA.1688.F32.TF32 R176, R236.reuse, R218, R176 ;  /* 0x000000daecb0723c */ /* 0x060fe600000810b0 */
[----:B------:R-:W-:Y:S04]  /*66a00*/  STL [R1+0x4228], R171 ;  /* 0x004228ab01007387 */ /* 0x000fe80000100800 */
[----:B------:R-:W-:Y:S04]  /*66a10*/  STL [R1+0x4244], R172 ;  /* 0x004244ac01007387 */ /* 0x000fe80000100800 */
[----:B------:R-:W-:Y:S04]  /*66a20*/  STL [R1+0x4240], R173 ;  /* 0x004240ad01007387 */ /* 0x000fe80000100800 */
[----:B------:R-:W-:Y:S04]  /*66a30*/  STL [R1+0x423c], R174 ;  /* 0x00423cae01007387 */ /* 0x000fe80000100800 */
[----:B------:R-:W-:Y:S04]  /*66a40*/  STL [R1+0x4238], R175 ;  /* 0x004238af01007387 */ /* 0x000fe80000100800 */
[----:B------:R-:W-:Y:S04]  /*66a50*/  STL [R1+0x4250], R177 ;  /* 0x004250b101007387 */ /* 0x000fe80000100800 */
[----:B------:R-:W-:Y:S01]  /*66a60*/  STL [R1+0x424c], R178 ;  /* 0x00424cb201007387 */ /* 0x000fe20000100800 */
[----:B------:R-:W-:Y:S03]  /*66a70*/  HMMA.1688.F32.TF32 R8, R236, R74, R232 ;  /* 0x0000004aec08723c */ /* 0x000fe600000810e8 */
[----:B------:R-:W-:Y:S04]  /*66a80*/  STL [R1+0x4248], R179 ;  /* 0x004248b301007387 */ /* 0x000fe80000100800 */
[----:B------:R-:W-:Y:S11]  /*66a90*/  IMAD.MOV.U32 R235, RZ, RZ, R188 ;  /* 0x000000ffffeb7224 */ /* 0x000ff600078e00bc */
[----:B------:R-:W-:Y:S05]  /*66aa0*/  @!UPT UIADD3 URZ, URZ, URZ, URZ ;  /* 0x0000003f3f3ff290 */ /* 0x000fea000fffe03f */
[----:B------:R1:W-:Y:S04]  /*66ab0*/  STL.64 [R1+0xa0], R8 ;  /* 0x0000a00801007387 */ /* 0x0003e80000100a00 */
[----:B------:R2:W-:Y:S04]  /*66ac0*/  STL.64 [R1+0xa8], R10 ;  /* 0x0000a80a01007387 */ /* 0x0005e80000100a00 */
[----:B------:R-:W3:Y:S04]  /*66ad0*/  LDL.LU R248, [R1+0xbd0] ;  /* 0x000bd00001f87983 */ /* 0x000ee80000300800 */
[----:B------:R-:W3:Y:S04]  /*66ae0*/  LDL.LU R249, [R1+0xbd4] ;  /* 0x000bd40001f97983 */ /* 0x000ee80000300800 */
[----:B------:R-:W3:Y:S04]  /*66af0*/  LDL.LU R250, [R1+0xbd8] ;  /* 0x000bd80001fa7983 */ /* 0x000ee80000300800 */
[----:B------:R-:W3:Y:S04]  /*66b00*/  LDL.LU R251, [R1+0xbdc] ;  /* 0x000bdc0001fb7983 */ /* 0x000ee80000300800 */
[----:B------:R-:W4:Y:S04]  /*66b10*/  LDL.LU R232, [R1+0xc10] ;  /* 0x000c100001e87983 */ /* 0x000f280000300800 */
[----:B------:R-:W4:Y:S04]  /*66b20*/  LDL.LU R233, [R1+0xc14] ;  /* 0x000c140001e97983 */ /* 0x000f280000300800 */
[----:B------:R-:W4:Y:S04]  /*66b30*/  LDL.LU R234, [R1+0xc18] ;  /* 0x000c180001ea7983 */ /* 0x000f280000300800 */
        /* <DEDUP_REMOVED lines=46> */
[----:B------:R-:W-:Y:S01]  /*66e20*/  MOV R174, R5 ;  /* 0x0000000500ae7202 */ /* 0x000fe20000000f00 */
[----:B------:R-:W-:Y:S01]  /*66e30*/  IMAD.MOV.U32 R175, RZ, RZ, R6 ;  /* 0x000000ffffaf7224 */ /* 0x000fe200078e0006 */
[----:B------:R-:W4:Y:S01]  /*66e40*/  LDL.LU R24, [R1+0xd50] ;  /* 0x000d500001187983 */ /* 0x000f220000300800 */
[----:B------:R-:W-:-:S02]  /*66e50*/  IMAD.MOV.U32 R168, RZ, RZ, R7 ;  /* 0x000000ffffa87224 */ /* 0x000fc400078e0007 */
[----:B------:R-:W-:Y:S01]  /*66e60*/  HMMA.1688.F32.TF32 R4, R236, R82, R240 ;  /* 0x00000052ec04723c */ /* 0x000fe200000810f0 */
[----:B------:R-:W4:Y:S04]  /*66e70*/  LDL.LU R25, [R1+0xd54] ;  /* 0x000d540001197983 */ /* 0x000f280000300800 */
[----:B------:R-:W4:Y:S04]  /*66e80*/  LDL.LU R26, [R1+0xd58] ;  /* 0x000d5800011a7983 */ /* 0x000f280000300800 */
[----:B------:R-:W4:Y:S04]  /*66e90*/  LDL.LU R27, [R1+0xd5c] ;  /* 0x000d5c00011b7983 */ /* 0x000f280000300800 */
[----:B------:R-:W4:Y:S04]  /*66ea0*/  LDL.LU R20, [R1+0xd40] ;  /* 0x000d400001147983 */ /* 0x000f280000300800 */
[----:B------:R-:W4:Y:S04]  /*66eb0*/  LDL.LU R21, [R1+0xd44] ;  /* 0x000d440001157983 */ /* 0x000f280000300800 */
[----:B------:R-:W4:Y:S04]  /*66ec0*/  LDL.LU R22, [R1+0xd48] ;  /* 0x000d480001167983 */ /* 0x000f280000300800 */
[----:B------:R-:W4:Y:S01]  /*66ed0*/  LDL.LU R23, [R1+0xd4c] ;  /* 0x000d4c0001177983 */ /* 0x000f220000300800 */
[----:B------:R-:W-:-:S03]  /*66ee0*/  MOV R177, R4 ;  /* 0x0000000400b17202 */ /* 0x000fc60000000f00 */
[----:B------:R-:W4:Y:S01]  /*66ef0*/  LDL.LU R240, [R1+0xd00] ;  /* 0x000d000001f07983 */ /* 0x000f220000300800 */
[----:B------:R-:W-:-:S03]  /*66f00*/  IMAD.MOV.U32 R178, RZ, RZ, R5 ;  /* 0x000000ffffb27224 */ /* 0x000fc600078e0005 */
[----:B------:R-:W4:Y:S01]  /*66f10*/  LDL.LU R241, [R1+0xd04] ;  /* 0x000d040001f17983 */ /* 0x000f220000300800 */
[----:B------:R-:W-:-:S03]  /*66f20*/  IMAD.MOV.U32 R179, RZ, RZ, R6 ;  /* 0x000000ffffb37224 */ /* 0x000fc600078e0006 */
[----:B------:R-:W4:Y:S01]  /*66f30*/  LDL.LU R242, [R1+0xd08] ;  /* 0x000d080001f27983 */ /* 0x000f220000300800 */
[----:B------:R-:W-:-:S03]  /*66f40*/  MOV R172, R7 ;  /* 0x0000000700ac7202 */ /* 0x000fc60000000f00 */
        /* <DEDUP_REMOVED lines=8> */
[----:B-----5:R-:W-:Y:S01]  /*66fd0*/  IMAD.MOV.U32 R231, RZ, RZ, R188 ;  /* 0x000000ffffe77224 */ /* 0x020fe200078e00bc */
[C---:B--2---:R-:W-:Y:S08]  /*66fe0*/  HMMA.1688.F32.TF32 R28, R104.reuse, R218, R28 ;  /* 0x000000da681c723c */ /* 0x044ff0000008101c */
[C---:B---3--:R-:W-:Y:S08]  /*66ff0*/  HMMA.1688.F32.TF32 R32, R104.reuse, R90, R32 ;  /* 0x0000005a6820723c */ /* 0x048ff00000081020 */
[C---:B----4-:R-:W-:Y:S11]  /*67000*/  HMMA.1688.F32.TF32 R36, R104.reuse, R70, R36 ;  /* 0x000000466824723c */ /* 0x050ff60000081024 */
[----:B------:R-:W-:Y:S11]  /*67010*/  @!UPT UIADD3 URZ, URZ, URZ, URZ ;  /* 0x0000003f3f3ff290 */ /* 0x000ff6000fffe03f */
[----:B------:R-:W-:Y:S01]  /*67020*/  @!UPT UIADD3 URZ, URZ, URZ, URZ ;  /* 0x0000003f3f3ff290 */ /* 0x000fe2000fffe03f */
[----:B------:R-:W-:Y:S04]  /*67030*/  STL.64 [R1+0x1d0], R36 ;  /* 0x0001d02401007387 */ /* 0x000fe80000100a00 */
[----:B------:R-:W-:Y:S04]  /*67040*/  STL.64 [R1+0x1d8], R38 ;  /* 0x0001d82601007387 */ /* 0x000fe80000100a00 */
[----:B------:R-:W-:Y:S04]  /*67050*/  STL.64 [R1+0x1f0], R32 ;  /* 0x0001f02001007387 */ /* 0x000fe80000100a00 */
[----:B------:R-:W-:Y:S04]  /*67060*/  STL.64 [R1+0x1f8], R34 ;  /* 0x0001f82201007387 */ /* 0x000fe80000100a00 */
        /* <DEDUP_REMOVED lines=38> */
[-C--:B--2---:R-:W-:Y:S01]  /*672d0*/  HMMA.1688.F32.TF32 R4, R104, R110.reuse, R248 ;  /* 0x0000006e6804723c */ /* 0x084fe200000810f8 */
[----:B------:R-:W-:Y:S04]  /*672e0*/  LDS R104, [R161+0x14780] ;  /* 0x01478000a1687984 */ /* 0x000fe80000000800 */
[----:B------:R-:W-:Y:S04]  /*672f0*/  LDS R106, [R161+0x16780] ;  /* 0x01678000a16a7984 */ /* 0x000fe80000000800 */
        /* <DEDUP_REMOVED lines=26> */
[----:B------:R-:W2:Y:S01]  /*674a0*/  LDL.LU R223, [R1+0xb9c] ;  /* 0x000b9c0001df7983 */ /* 0x000ea20000300800 */
[----:B------:R-:W-:Y:S03]  /*674b0*/  HMMA.1688.F32.TF32 R44, R236, R86, R44 ;  /* 0x00000056ec2c723c */ /* 0x000fe6000008102c */
        /* <DEDUP_REMOVED lines=20> */
[----:B------:R-:W-:-:S03]  /*67600*/  IMAD.MOV.U32 R165, RZ, RZ, R40 ;  /* 0x000000ffffa57224 */ /* 0x000fc600078e0028 */
[----:B------:R-:W2:Y:S01]  /*67610*/  LDL.LU R32, [R1+0xa50] ;  /* 0x000a500001207983 */ /* 0x000ea20000300800 */
[----:B------:R-:W-:-:S03]  /*67620*/  IMAD.MOV.U32 R166, RZ, RZ, R41 ;  /* 0x000000ffffa67224 */ /* 0x000fc600078e0029 */
[----:B------:R-:W2:Y:S01]  /*67630*/  LDL.LU R33, [R1+0xa54] ;  /* 0x000a540001217983 */ /* 0x000ea20000300800 */
[----:B------:R-:W-:-:S03]  /*67640*/  MOV R167, R42 ;  /* 0x0000002a00a77202 */ /* 0x000fc60000000f00 */
[----:B------:R-:W2:Y:S01]  /*67650*/  LDL.LU R34, [R1+0xa58] ;  /* 0x000a580001227983 */ /* 0x000ea20000300800 */
[----:B------:R-:W-:-:S03]  /*67660*/  IMAD.MOV.U32 R188, RZ, RZ, R43 ;  /* 0x000000ffffbc7224 */ /* 0x000fc600078e002b */
[----:B------:R-:W2:Y:S01]  /*67670*/  LDL.LU R35, [R1+0xa5c] ;  /* 0x000a5c0001237983 */ /* 0x000ea20000300800 */
[----:B------:R-:W-:-:S03]  /*67680*/  MOV R169, R44 ;  /* 0x0000002c00a97202 */ /* 0x000fc60000000f00 */
[----:B------:R-:W2:Y:S01]  /*67690*/  LDL.LU R40, [R1+0xa80] ;  /* 0x000a800001287983 */ /* 0x000ea20000300800 */
[----:B------:R-:W-:-:S03]  /*676a0*/  IMAD.MOV.U32 R170, RZ, RZ, R45 ;  /* 0x000000ffffaa7224 */ /* 0x000fc600078e002d */
[----:B------:R-:W2:Y:S01]  /*676b0*/  LDL.LU R41, [R1+0xa84] ;  /* 0x000a840001297983 */ /* 0x000ea20000300800 */
[----:B------:R-:W-:-:S03]  /*676c0*/  IMAD.MOV.U32 R171, RZ, RZ, R46 ;  /* 0x000000ffffab7224 */ /* 0x000fc600078e002e */
[----:B------:R-:W2:Y:S01]  /*676d0*/  LDL.LU R42, [R1+0xa88] ;  /* 0x000a8800012a7983 */ /* 0x000ea20000300800 */
[----:B------:R-:W-:-:S03]  /*676e0*/  MOV R164, R47 ;  /* 0x0000002f00a47202 */ /* 0x000fc60000000f00 */
        /* <DEDUP_REMOVED lines=63> */
[----:B-1----:R-:W5:Y:S04]  /*67ae0*/  LDL.LU R6, [R1+0xb78] ;  /* 0x000b780001067983 */ /* 0x002f680000300800 */
[----:B------:R-:W5:Y:S04]  /*67af0*/  LDL.LU R7, [R1+0xb7c] ;  /* 0x000b7c0001077983 */ /* 0x000f680000300800 */
[----:B------:R-:W5:Y:S04]  /*67b00*/  LDL.LU R244, [R1+0xc00] ;  /* 0x000c000001f47983 */ /* 0x000f680000300800 */
[----:B------:R-:W5:Y:S04]  /*67b10*/  LDL.LU R245, [R1+0xc04] ;  /* 0x000c040001f57983 */ /* 0x000f680000300800 */
[----:B------:R-:W5:Y:S04]  /*67b20*/  LDL.LU R246, [R1+0xc08] ;  /* 0x000c080001f67983 */ /* 0x000f680000300800 */
[----:B------:R-:W5:Y:S01]  /*67b30*/  LDL.LU R247, [R1+0xc0c] ;  /* 0x000c0c0001f77983 */ /* 0x000f620000300800 */
[C---:B------:R-:W-:Y:S03]  /*67b40*/  HMMA.1688.F32.TF32 R180, R236.reuse, R130, R180 ;  /* 0x00000082ecb4723c */ /* 0x040fe600000810b4 */
[----:B------:R-:W-:Y:S04]  /*67b50*/  LDS R105, [R189+0x14780] ;  /* 0x01478000bd697984 */ /* 0x000fe80000000800 */
[----:B------:R-:W-:Y:S01]  /*67b60*/  LDS R107, [R189+0x16780] ;  /* 0x01678000bd6b7984 */ /* 0x000fe20000000800 */
[C---:B------:R-:W-:Y:S08]  /*67b70*/  HMMA.1688.F32.TF32 R184, R236.reuse, R126, R184 ;  /* 0x0000007eecb8723c */ /* 0x040ff000000810b8 */
[C---:B------:R-:W-:Y:S08]  /*67b80*/  HMMA.1688.F32.TF32 R192, R236.reuse, R122, R192 ;  /* 0x0000007aecc0723c */ /* 0x040ff000000810c0 */
[C---:B------:R-:W-:Y:S08]  /*67b90*/  HMMA.1688.F32.TF32 R196, R236.reuse, R118, R196 ;  /* 0x00000076ecc4723c */ /* 0x040ff000000810c4 */
[C---:B------:R-:W-:Y:S08]  /*67ba0*/  HMMA.1688.F32.TF32 R200, R236.reuse, R114, R200 ;  /* 0x00000072ecc8723c */ /* 0x040ff000000810c8 */
[C---:B------:R-:W-:Y:S08]  /*67bb0*/  HMMA.1688.F32.TF32 R204, R236.reuse, R102, R204 ;  /* 0x00000066eccc723c */ /* 0x040ff000000810cc */
[C---:B------:R-:W-:Y:S08]  /*67bc0*/  HMMA.1688.F32.TF32 R208, R236.reuse, R98, R208 ;  /* 0x00000062ecd0723c */ /* 0x040ff000000810d0 */
[----:B------:R-:W-:Y:S01]  /*67bd0*/  HMMA.1688.F32.TF32 R212, R236, R94, R212 ;  /* 0x0000005eecd4723c */ /* 0x000fe200000810d4 */
[----:B------:R-:W-:Y:S04]  /*67be0*/  LDS R236, [R161+0x14680] ;  /* 0x01468000a1ec7984 */ /* 0x000fe80000000800 */
[----:B------:R-:W-:Y:S04]  /*67bf0*/  LDS R238, [R161+0x16680] ;  /* 0x01668000a1ee7984 */ /* 0x000fe80000000800 */
[----:B------:R-:W-:Y:S04]  /*67c00*/  LDS R237, [R189+0x14680] ;  /* 0x01468000bded7984 */ /* 0x000fe80000000800 */
[----:B------:R-:W3:Y:S01]  /*67c10*/  LDS R239, [R189+0x16680] ;  /* 0x01668000bdef7984 */ /* 0x000ee20000000800 */
[C---:B--2---:R-:W-:Y:S08]  /*67c20*/  HMMA.1688.F32.TF32 R28, R240.reuse, R70, R28 ;  /* 0x00000046f01c723c */ /* 0x044ff0000008101c */
[----:B------:R-:W-:Y:S08]  /*67c30*/  HMMA.1688.F32.TF32 R24, R240, R90, R24 ;  /* 0x0000005af018723c */ /* 0x000ff00000081018 */
[C---:B---3--:R-:W-:Y:S08]  /*67c40*/  HMMA.1688.F32.TF32 R64, R236.reuse, R114, R64 ;  /* 0x00000072ec40723c */ /* 0x048ff00000081040 */
[C---:B------:R-:W-:Y:S08]  /*67c50*/  HMMA.1688.F32.TF32 R60, R236.reuse, R102, R60 ;  /* 0x00000066ec3c723c */ /* 0x040ff0000008103c */
[C---:B----4-:R-:W-:Y:S08]  /*67c60*/  HMMA.1688.F32.TF32 R136, R236.reuse, R122, R136 ;  /* 0x0000007aec88723c */ /* 0x050ff00000081088 */
[C---:B------:R-:W-:Y:S08]  /*67c70*/  HMMA.1688.F32.TF32 R140, R236.reuse, R90, R140 ;  /* 0x0000005aec8c723c */ /* 0x040ff0000008108c */
[C---:B------:R-:W-:Y:S08]  /*67c80*/  HMMA.1688.F32.TF32 R148, R236.reuse, R70, R148 ;  /* 0x00000046ec94723c */ /* 0x040ff00000081094 */
[C---:B------:R-:W-:Y:S11]  /*67c90*/  HMMA.1688.F32.TF32 R152, R236.reuse, R218, R152 ;  /* 0x000000daec98723c */ /* 0x040ff60000081098 */
[----:B------:R-:W-:Y:S04]  /*67ca0*/  @!UPT UIADD3 URZ, URZ, URZ, URZ ;  /* 0x0000003f3f3ff290 */ /* 0x000fe8000fffe03f */
[----:B------:R-:W-:Y:S04]  /*67cb0*/  STL.64 [R1+0x1110], R148 ;  /* 0x0011109401007387 */ /* 0x000fe80000100a00 */
[----:B------:R1:W-:Y:S04]  /*67cc0*/  STL.64 [R1+0x1118], R150 ;  /* 0x0011189601007387 */ /* 0x0003e80000100a00 */
[----:B-1----:R-:W2:Y:S04]  /*67cd0*/  LDL.LU.64 R150, [R1+0x44c8] ;  /* 0x0044c80001967983 */ /* 0x002ea80000300a00 */
[----:B------:R-:W3:Y:S04]  /*67ce0*/  LDL.LU.64 R148, [R1+0x44c0] ;  /* 0x0044c00001947983 */ /* 0x000ee80000300a00 */
[----:B------:R-:W-:Y:S04]  /*67cf0*/  STL.64 [R1+0x1100], R140 ;  /* 0x0011008c01007387 */ /* 0x000fe80000100a00 */
[----:B------:R1:W-:Y:S04]  /*67d00*/  STL.64 [R1+0x1108], R142 ;  /* 0x0011088e01007387 */ /* 0x0003e80000100a00 */
[----:B-1----:R-:W4:Y:S04]  /*67d10*/  LDL.LU.64 R142, [R1+0x44b8] ;  /* 0x0044b800018e7983 */ /* 0x002f280000300a00 */
[----:B------:R-:W2:Y:S04]  /*67d20*/  LDL.LU.64 R140, [R1+0x44b0] ;  /* 0x0044b000018c7983 */ /* 0x000ea80000300a00 */
[----:B------:R-:W-:Y:S04]  /*67d30*/  STL.64 [R1+0x10f0], R152 ;  /* 0x0010f09801007387 */ /* 0x000fe80000100a00 */
[----:B------:R1:W-:Y:S02]  /*67d40*/  STL.64 [R1+0x10f8], R154 ;  /* 0x0010f89a01007387 */ /* 0x0003e40000100a00 */
[C---:B-1----:R-:W-:Y:S08]  /*67d50*/  HMMA.1688.F32.TF32 R152, R236.reuse, R130, R144 ;  /* 0x00000082ec98723c */ /* 0x042ff00000081090 */
[C---:B------:R-:W-:Y:S08]  /*67d60*/  HMMA.1688.F32.TF32 R144, R236.reuse, R126, R132 ;  /* 0x0000007eec90723c */ /* 0x040ff00000081084 */
[C---:B------:R-:W-:Y:S08]  /*67d70*/  HMMA.1688.F32.TF32 R132, R236.reuse, R118, R156 ;  /* 0x00000076ec84723c */ /* 0x040ff0000008109c */
[C---:B------:R-:W-:Y:S08]  /*67d80*/  HMMA.1688.F32.TF32 R56, R236.reuse, R98, R56 ;  /* 0x00000062ec38723c */ /* 0x040ff00000081038 */
        /* <DEDUP_REMOVED lines=10> */
[----:B------:R-:W-:Y:S01]  /*67e30*/  HMMA.1688.F32.TF32 R32, R236, R110, R32 ;  /* 0x0000006eec20723c */ /* 0x000fe20000081020 */
        /* <DEDUP_REMOVED lines=14> */
[C---:B-----5:R-:W-:Y:S01]  /*67f20*/  HMMA.1688.F32.TF32 R4, R240.reuse, R118, R4 ;  /* 0x00000076f004723c */ /* 0x060fe20000081004 */
        /* <DEDUP_REMOVED lines=26> */
[C---:B-----5:R-:W-:Y:S03]  /*680d0*/  HMMA.1688.F32.TF32 R8, R240.reuse, R102, R224 ;  /* 0x00000066f008723c */ /* 0x060fe600000810e0 */
        /* <DEDUP_REMOVED lines=14> */
[----:B------:R1:W-:Y:S04]  /*681c0*/  STL.64 [R1+0x730], R12 ;  /* 0x0007300c01007387 */ /* 0x0003e80000100a00 */
[----:B------:R5:W-:Y:S04]  /*681d0*/  STL.64 [R1+0x738], R14 ;  /* 0x0007380e01007387 */ /* 0x000be80000100a00 */
        /* <DEDUP_REMOVED lines=14> */
[----:B-----5:R-:W2:Y:S04]  /*682c0*/  LDL.LU R14, [R1+0x9c8] ;  /* 0x0009c800010e7983 */ /* 0x020ea80000300800 */
        /* <DEDUP_REMOVED lines=46> */
[----:B-----5:R-:W-:Y:S08]  /*685b0*/  HMMA.1688.F32.TF32 R28, R104, R70, R232 ;  /* 0x00000046681c723c */ /* 0x020ff000000810e8 */
[C---:B---3--:R-:W-:Y:S08]  /*685c0*/  HMMA.1688.F32.TF32 R40, R240.reuse, R82, R32 ;  /* 0x00000052f028723c */ /* 0x048ff00000081020 */
[----:B----4-:R-:W-:Y:S01]  /*685d0*/  HMMA.1688.F32.TF32 R32, R240, R110, R228 ;  /* 0x0000006ef020723c */ /* 0x010fe200000810e4 */
[----:B------:R-:W-:-:S07]  /*685e0*/  IMAD.MOV.U32 R232, RZ, RZ, R3 ;  /* 0x000000ffffe87224 */ /* 0x000fce00078e0003 */
[----:B------:R-:W-:Y:S07]  /*685f0*/  HMMA.1688.F32.TF32 R24, R104, R90, R24 ;  /* 0x0000005a6818723c */ /* 0x000fee0000081018 */
[----:B------:R-:W-:Y:S04]  /*68600*/  STL.64 [R1+0x7f0], R40 ;  /* 0x0007f02801007387 */ /* 0x000fe80000100a00 */
[----:B------:R-:W-:Y:S04]  /*68610*/  STL.64 [R1+0x7f8], R42 ;  /* 0x0007f82a01007387 */ /* 0x000fe80000100a00 */
[----:B------:R-:W-:Y:S04]  /*68620*/  STL.64 [R1+0x840], R36 ;  /* 0x0008402401007387 */ /* 0x000fe80000100a00 */
[----:B------:R-:W-:Y:S04]  /*68630*/  STL.64 [R1+0x848], R38 ;  /* 0x0008482601007387 */ /* 0x000fe80000100a00 */
[----:B------:R-:W2:Y:S04]  /*68640*/  LDL.LU R228, [R1+0xd70] ;  /* 0x000d700001e47983 */ /* 0x000ea80000300800 */
[----:B------:R-:W-:Y:S04]  /*68650*/  STL.64 [R1+0x830], R32 ;  /* 0x0008302001007387 */ /* 0x000fe80000100a00 */
[----:B------:R-:W-:Y:S04]  /*68660*/  STL.64 [R1+0x838], R34 ;  /* 0x0008382201007387 */ /* 0x000fe80000100a00 */
[----:B------:R-:W-:Y:S04]  /*68670*/  STL.64 [R1+0x820], R28 ;  /* 0x0008201c01007387 */ /* 0x000fe80000100a00 */
[----:B------:R-:W-:Y:S04]  /*68680*/  STL.64 [R1+0x828], R30 ;  /* 0x0008281e01007387 */ /* 0x000fe80000100a00 */
[----:B------:R-:W2:Y:S04]  /*68690*/  LDL.LU R229, [R1+0xd74] ;  /* 0x000d740001e57983 */ /* 0x000ea80000300800 */
[----:B------:R-:W2:Y:S04]  /*686a0*/  LDL.LU R230, [R1+0xd78] ;  /* 0x000d780001e67983 */ /* 0x000ea80000300800 */
[----:B------:R-:W2:Y:S04]  /*686b0*/  LDL.LU R231, [R1+0xd7c] ;  /* 0x000d7c0001e77983 */ /* 0x000ea80000300800 */
[----:B------:R-:W3:Y:S01]  /*686c0*/  LDL.LU R3, [R1+0x44a8] ;  /* 0x0044a80001037983 */ /* 0x000ee20000300800 */
[----:B------:R-:W-:Y:S01]  /*686d0*/  IMAD.MOV.U32 R235, RZ, RZ, R160 ;  /* 0x000000ffffeb7224 */ /* 0x000fe200078e00a0 */
[----:B------:R-:W-:-:S02]  /*686e0*/  MOV R160, R27 ;  /* 0x0000001b00a07202 */ /* 0x000fc40000000f00 */
[----:B------:R-:W-:Y:S04]  /*686f0*/  STL.64 [R1+0x7e0], R24 ;  /* 0x0007e01801007387 */ /* 0x000fe80000100a00 */
[----:B------:R1:W-:Y:S01]  /*68700*/  STL [R1+0x7e8], R26 ;  /* 0x0007e81a01007387 */ /* 0x0003e20000100800 */
[----:B------:R-:W-:Y:S01]  /*68710*/  MOV R233, R217 ;  /* 0x000000d900e97202 */ /* 0x000fe20000000f00 */
[----:B------:R-:W-:Y:S02]  /*68720*/  IMAD.MOV.U32 R234, RZ, RZ, R216 ;  /* 0x000000ffffea7224 */ /* 0x000fe400078e00d8 */
[----:B------:R-:W-:Y:S04]  /*68730*/  LDS R216, [R161+0x18000] ;  /* 0x01800000a1d87984 */ /* 0x000fe80000000800 */
[----:B------:R-:W-:Y:S01]  /*68740*/  LDS R217, [R189+0x18000] ;  /* 0x01800000bdd97984 */ /* 0x000fe20000000800 */
[C---:B-1----:R-:W-:Y:S03]  /*68750*/  HMMA.1688.F32.TF32 R24, R104.reuse, R218, R20 ;  /* 0x000000da6818723c */ /* 0x042fe60000081014 */
[----:B------:R-:W-:Y:S04]  /*68760*/  LDS R218, [R161+0x1a000] ;  /* 0x01a00000a1da7984 */ /* 0x000fe80000000800 */
[----:B------:R-:W-:Y:S01]  /*68770*/  LDS R219, [R189+0x1a000] ;  /* 0x01a00000bddb7984 */ /* 0x000fe20000000800 */
[C---:B------:R-:W-:Y:S03]  /*68780*/  HMMA.1688.F32.TF32 R20, R104.reuse, R130, R248 ;  /* 0x000000826814723c */ /* 0x040fe600000810f8 */
[----:B------:R-:W-:Y:S04]  /*68790*/  LDS R240, [R161+0x18080] ;  /* 0x01808000a1f07984 */ /* 0x000fe80000000800 */
[----:B------:R-:W-:Y:S04]  /*687a0*/  LDS R242, [R161+0x1a080] ;  /* 0x01a08000a1f27984 */ /* 0x000fe80000000800 */
[----:B------:R-:W-:Y:S04]  /*687b0*/  LDS R241, [R189+0x18080] ;  /* 0x01808000bdf17984 */ /* 0x000fe80000000800 */
[----:B------:R-:W-:Y:S04]  /*687c0*/  LDS R243, [R189+0x1a080] ;  /* 0x01a08000bdf37984 */ /* 0x000fe80000000800 */
[----:B------:R-:W-:Y:S04]  /*687d0*/  STL.64 [R1+0x7a0], R24 ;  /* 0x0007a01801007387 */ /* 0x000fe80000100a00 */
[----:B------:R-:W-:Y:S04]  /*687e0*/  STL.64 [R1+0x7a8], R26 ;  /* 0x0007a81a01007387 */ /* 0x000fe80000100a00 */
        /* <DEDUP_REMOVED lines=15> */
[C---:B----4-:R-:W-:Y:S08]  /*688e0*/  HMMA.1688.F32.TF32 R8, R104.reuse, R98, R220 ;  /* 0x000000626808723c */ /* 0x050ff000000810dc */
[----:B------:R-:W-:Y:S01]  /*688f0*/  HMMA.1688.F32.TF32 R4, R104, R94, R224 ;  /* 0x0000005e6804723c */ /* 0x000fe200000810e0 */
[----:B------:R-:W-:-:S02]  /*68900*/  IMAD.MOV.U32 R246, RZ, RZ, R69 ;  /* 0x000000fffff67224 */ /* 0x000fc400078e0045 */
[----:B------:R-:W-:-:S04]  /*68910*/  IMAD.MOV.U32 R247, RZ, RZ, R68 ;  /* 0x000000fffff77224 */ /* 0x000fc800078e0044 */
[----:B------:R-:W-:Y:S04]  /*68920*/  STL.64 [R1+0x3c0], R12 ;  /* 0x0003c00c01007387 */ /* 0x000fe80000100a00 */
[----:B------:R-:W-:Y:S04]  /*68930*/  STL.64 [R1+0x3c8], R14 ;  /* 0x0003c80e01007387 */ /* 0x000fe80000100a00 */
[----:B------:R-:W-:Y:S01]  /*68940*/  STL.64 [R1+0x3a0], R8 ;  /* 0x0003a00801007387 */ /* 0x000fe20000100a00 */
[----:B------:R-:W-:-:S03]  /*68950*/  IMAD.MOV.U32 R244, RZ, RZ, R73 ;  /* 0x000000fffff47224 */ /* 0x000fc600078e0049 */
[----:B------:R-:W-:Y:S01]  /*68960*/  STL.64 [R1+0x3a8], R10 ;  /* 0x0003a80a01007387 */ /* 0x000fe20000100a00 */
[----:B------:R-:W-:-:S03]  /*68970*/  MOV R245, R72 ;  /* 0x0000004800f57202 */ /* 0x000fc60000000f00 */
[----:B------:R-:W-:Y:S04]  /*68980*/  STL.64 [R1+0x370], R4 ;  /* 0x0003700401007387 */ /* 0x000fe80000100a00 */
[----:B------:R2:W-:Y:S01]  /*68990*/  STL.64 [R1+0x378], R6 ;  /* 0x0003780601007387 */ /* 0x0005e20000100a00 */
[----:B------:R-:W-:Y:S01]  /*689a0*/  IMAD.MOV.U32 R248, RZ, RZ, R125 ;  /* 0x000000fffff87224 */ /* 0x000fe200078e007d */
[----:B------:R-:W-:Y:S01]  /*689b0*/  MOV R250, R101 ;  /* 0x0000006500fa7202 */ /* 0x000fe20000000f00 */
[----:B------:R-:W-:Y:S02]  /*689c0*/  IMAD.MOV.U32 R249, RZ, RZ, R124 ;  /* 0x000000fffff97224 */ /* 0x000fe400078e007c */
[----:B------:R-:W-:Y:S01]  /*689d0*/  IMAD.MOV.U32 R251, RZ, RZ, R100 ;  /* 0x000000fffffb7224 */ /* 0x000fe200078e0064 */
[C---:B--2---:R-:W-:Y:S01]  /*689e0*/  HMMA.1688.F32.TF32 R4, R104.reuse, R74, R228 ;  /* 0x0000004a6804723c */ /* 0x044fe200000810e4 */
[----:B---3--:R-:W1:Y:S04]  /*689f0*/  LDSM.16.M88.4 R68, [R3+0x80080] ;  /* 0x080080000344783b */ /* 0x008e680000000200 */
[----:B------:R-:W2:Y:S04]  /*68a00*/  LDSM.16.M88.4 R72, [R3+0x82080] ;  /* 0x082080000348783b */ /* 0x000ea80000000200 */
[----:B------:R-:W-:Y:S04]  /*68a10*/  LDSM.16.M88.4 R100, [R3+0x90080] ;  /* 0x090080000364783b */ /* 0x000fe80000000200 */
[----:B------:R-:W-:Y:S04]  /*68a20*/  LDSM.16.M88.4 R124, [R3+0x9c080] ;  /* 0x09c08000037c783b */ /* 0x000fe80000000200 */
[----:B-1----:R-:W-:Y:S04]  /*68a30*/  STL [R1+0x40cc], R70 ;  /* 0x0040cc4601007387 */ /* 0x002fe80000100800 */
[----:B------:R-:W-:Y:S04]  /*68a40*/  STL [R1+0x40c8], R71 ;  /* 0x0040c84701007387 */ /* 0x000fe80000100800 */
[----:B--2---:R-:W-:Y:S04]  /*68a50*/  STL [R1+0x40d4], R74 ;  /* 0x0040d44a01007387 */ /* 0x004fe80000100800 */
[----:B------:R-:W-:Y:S04]  /*68a60*/  STL.64 [R1+0x360], R4 ;  /* 0x0003600401007387 */ /* 0x000fe80000100a00 */
[----:B------:R1:W-:Y:S02]  /*68a70*/  STL.64 [R1+0x368], R6 ;  /* 0x0003680601007387 */ /* 0x0003e40000100a00 */
[----:B-1----:R-:W-:Y:S07]  /*68a80*/  HMMA.1688.F32.TF32 R4, R104, R78, R232 ;  /* 0x0000004e6804723c */ /* 0x002fee00000810e8 */
[----:B------:R-:W-:Y:S01]  /*68a90*/  IMAD.MOV.U32 R234, RZ, RZ, R77 ;  /* 0x000000ffffea7224 */ /* 0x000fe200078e004d */
[----:B------:R-:W-:-:S02]  /*68aa0*/  MOV R235, R76 ;  /* 0x0000004c00eb7202 */ /* 0x000fc40000000f00 */
[----:B------:R-:W1:Y:S04]  /*68ab0*/  LDSM.16.M88.4 R76, [R3+0x84080] ;  /* 0x08408000034c783b */ /* 0x000e680000000200 */
[----:B------:R-:W-:Y:S09]  /*68ac0*/  STL [R1+0x40d0], R75 ;  /* 0x0040d04b01007387 */ /* 0x000ff20000100800 */
[----:B------:R-:W-:Y:S04]  /*68ad0*/  STL.64 [R1+0x330], R4 ;  /* 0x0003300401007387 */ /* 0x000fe80000100a00 */
[----:B------:R2:W-:Y:S02]  /*68ae0*/  STL.64 [R1+0x338], R6 ;  /* 0x0003380601007387 */ /* 0x0005e40000100a00 */
[----:B--2---:R-:W-:Y:S07]  /*68af0*/  HMMA.1688.F32.TF32 R4, R104, R82, R248 ;  /* 0x000000526804723c */ /* 0x004fee00000810f8 */
[----:B------:R-:W-:Y:S01]  /*68b00*/  MOV R250, R81 ;  /* 0x0000005100fa7202 */ /* 0x000fe20000000f00 */
[----:B------:R-:W-:-:S02]  /*68b10*/  IMAD.MOV.U32 R251, RZ, RZ, R80 ;  /* 0x000000fffffb7224 */ /* 0x000fc400078e0050 */
[----:B------:R-:W2:Y:S04]  /*68b20*/  LDSM.16.M88.4 R80, [R3+0x86080] ;  /* 0x086080000350783b */ /* 0x000ea80000000200 */
[----:B-1----:R-:W-:Y:S04]  /*68b30*/  STL [R1+0x40dc], R78 ;  /* 0x0040dc4e01007387 */ /* 0x002fe80000100800 */
[----:B------:R-:W-:Y:S05]  /*68b40*/  STL [R1+0x40d8], R79 ;  /* 0x0040d84f01007387 */ /* 0x000fea0000100800 */
[----:B------:R-:W-:Y:S04]  /*68b50*/  STL.64 [R1+0x300], R4 ;  /* 0x0003000401007387 */ /* 0x000fe80000100a00 */
[----:B------:R1:W-:Y:S01]  /*68b60*/  STL.64 [R1+0x308], R6 ;  /* 0x0003080601007387 */ /* 0x0003e20000100a00 */
[----:B------:R-:W-:-:S02]  /*68b70*/  IMAD.MOV.U32 R248, RZ, RZ, R93 ;  /* 0x000000fffff87224 */ /* 0x000fc400078e005d */
[----:B------:R-:W-:Y:S01]  /*68b80*/  IMAD.MOV.U32 R249, RZ, RZ, R92 ;  /* 0x000000fffff97224 */ /* 0x000fe200078e005c */
[----:B------:R-:W-:Y:S01]  /*68b90*/  MOV R232, R97 ;  /* 0x0000006100e87202 */ /* 0x000fe20000000f00 */
[----:B------:R-:W-:Y:S01]  /*68ba0*/  LDSM.16.M88.4 R92, [R3+0x8c080] ;  /* 0x08c08000035c783b */ /* 0x000fe20000000200 */
[----:B-1----:R-:W-:Y:S01]  /*68bb0*/  HMMA.1688.F32.TF32 R4, R104, R86, R244 ;  /* 0x000000566804723c */ /* 0x002fe200000810f4 */
[----:B------:R-:W-:Y:S02]  /*68bc0*/  IMAD.MOV.U32 R233, RZ, RZ, R96 ;  /* 0x000000ffffe97224 */ /* 0x000fe400078e0060 */
[----:B------:R-:W-:Y:S04]  /*68bd0*/  LDSM.16.M88.4 R96, [R3+0x8e080] ;  /* 0x08e080000360783b */ /* 0x000fe80000000200 */
[----:B------:R-:W-:-:S02]  /*68be0*/  IMAD.MOV.U32 R246, RZ, RZ, R85 ;  /* 0x000000fffff67224 */ /* 0x000fc400078e0055 */
[----:B------:R-:W-:Y:S01]  /*68bf0*/  IMAD.MOV.U32 R247, RZ, RZ, R84 ;  /* 0x000000fffff77224 */ /* 0x000fe200078e0054 */
[----:B------:R-:W-:Y:S01]  /*68c00*/  MOV R245, R88 ;  /* 0x0000005800f57202 */ /* 0x000fe20000000f00 */
[----:B------:R-:W1:Y:S01]  /*68c10*/  LDSM.16.M88.4 R84, [R3+0x88080] ;  /* 0x088080000354783b */ /* 0x000e620000000200 */
[----:B------:R-:W-:-:S03]  /*68c20*/  IMAD.MOV.U32 R244, RZ, RZ, R89 ;  /* 0x000000fffff47224 */ /* 0x000fc600078e0059 */
[----:B------:R-:W3:Y:S04]  /*68c30*/  LDSM.16.M88.4 R88, [R3+0x8a080] ;  /* 0x08a080000358783b */ /* 0x000ee80000000200 */
[----:B--2---:R-:W-:Y:S04]  /*68c40*/  STL [R1+0x40e4], R82 ;  /* 0x0040e45201007387 */ /* 0x004fe80000100800 */
[----:B------:R-:W-:Y:S04]  /*68c50*/  STL [R1+0x40e0], R83 ;  /* 0x0040e05301007387 */ /* 0x000fe80000100800 */
[----:B------:R-:W-:Y:S04]  /*68c60*/  STL.64 [R1+0x2d0], R4 ;  /* 0x0002d00401007387 */ /* 0x000fe80000100a00 */
[----:B------:R2:W-:Y:S02]  /*68c70*/  STL.64 [R1+0x2d8], R6 ;  /* 0x0002d80601007387 */ /* 0x0005e40000100a00 */
[----:B--2---:R-:W-:Y:S02]  /*68c80*/  HMMA.1688.F32.TF32 R4, R104, R110, R232 ;  /* 0x0000006e6804723c */ /* 0x004fe400000810e8 */
[----:B------:R-:W2:Y:S04]  /*68c90*/  LDSM.16.M88.4 R104, [R3+0x92080] ;  /* 0x092080000368783b */ /* 0x000ea80000000200 */
[----:B-1----:R-:W-:Y:S04]  /*68ca0*/  STL [R1+0x40ec], R86 ;  /* 0x0040ec5601007387 */ /* 0x002fe80000100800 */
[----:B------:R-:W-:Y:S04]  /*68cb0*/  STL [R1+0x40e8], R87 ;  /* 0x0040e85701007387 */ /* 0x000fe80000100800 */
[----:B---3--:R-:W-:Y:S04]  /*68cc0*/  STL [R1+0x40f4], R90 ;  /* 0x0040f45a01007387 */ /* 0x008fe80000100800 */
[----:B------:R-:W-:Y:S04]  /*68cd0*/  STL [R1+0x40f0], R91 ;  /* 0x0040f05b01007387 */ /* 0x000fe80000100800 */
[----:B------:R-:W-:Y:S04]  /*68ce0*/  STL [R1+0x40fc], R94 ;  /* 0x0040fc5e01007387 */ /* 0x000fe80000100800 */
[----:B------:R-:W-:Y:S04]  /*68cf0*/  STL [R1+0x40f8], R95 ;  /* 0x0040f85f01007387 */ /* 0x000fe80000100800 */
[----:B------:R-:W-:Y:S04]  /*68d00*/  STL [R1+0x4104], R98 ;  /* 0x0041046201007387 */ /* 0x000fe80000100800 */
[----:B------:R-:W-:Y:S04]  /*68d10*/  STL [R1+0x4100], R99 ;  /* 0x0041006301007387 */ /* 0x000fe80000100800 */
[----:B------:R-:W-:Y:S04]  /*68d20*/  STL [R1+0x410c], R102 ;  /* 0x00410c6601007387 */ /* 0x000fe80000100800 */
[----:B------:R-:W-:Y:S04]  /*68d30*/  STL [R1+0x4108], R103 ;  /* 0x0041086701007387 */ /* 0x000fe80000100800 */
[----:B------:R-:W-:Y:S04]  /*68d40*/  STL.64 [R1+0x290], R4 ;  /* 0x0002900401007387 */ /* 0x000fe80000100a00 */
[----:B------:R1:W-:Y:S01]  /*68d50*/  STL.64 [R1+0x298], R6 ;  /* 0x0002980601007387 */ /* 0x0003e20000100a00 */
[----:B------:R-:W-:Y:S01]  /*68d60*/  IMAD.MOV.U32 R234, RZ, RZ, R117 ;  /* 0x000000ffffea7224 */ /* 0x000fe200078e0075 */
[----:B------:R-:W-:Y:S01]  /*68d70*/  MOV R235, R116 ;  /* 0x0000007400eb7202 */ /* 0x000fe20000000f00 */
[----:B------:R-:W-:Y:S01]  /*68d80*/  IMAD.MOV.U32 R233, RZ, RZ, R120 ;  /* 0x000000ffffe97224 */ /* 0x000fe200078e0078 */
[----:B------:R-:W-:Y:S01]  /*68d90*/  LDSM.16.M88.4 R116, [R3+0x98080] ;  /* 0x098080000374783b */ /* 0x000fe20000000200 */
[----:B------:R-:W-:-:S03]  /*68da0*/  MOV R232, R121 ;  /* 0x0000007900e87202 */ /* 0x000fc60000000f00 */
[----:B------:R-:W-:Y:S01]  /*68db0*/  LDSM.16.M88.4 R120, [R3+0x9a080] ;  /* 0x09a080000378783b */ /* 0x000fe20000000200 */
[----:B-1----:R-:W-:Y:S07]  /*68dc0*/  HMMA.1688.F32.TF32 R4, R216, R68, R248 ;  /* 0x00000044d804723c */ /* 0x002fee00000810f8 */
[----:B------:R-:W-:Y:S01]  /*68dd0*/  MOV R250, R109 ;  /* 0x0000006d00fa7202 */ /* 0x000fe20000000f00 */
[----:B------:R-:W-:Y:S02]  /*68de0*/  IMAD.MOV.U32 R251, RZ, RZ, R108 ;  /* 0x000000fffffb7224 */ /* 0x000fe400078e006c */
[----:B------:R-:W1:Y:S01]  /*68df0*/  LDSM.16.M88.4 R108, [R3+0x94080] ;  /* 0x09408000036c783b */ /* 0x000e620000000200 */
[----:B------:R-:W-:-:S02]  /*68e00*/  IMAD.MOV.U32 R248, RZ, RZ, R113 ;  /* 0x000000fffff87224 */ /* 0x000fc400078e0071 */
[----:B------:R-:W-:Y:S02]  /*68e10*/  IMAD.MOV.U32 R249, RZ, RZ, R112 ;  /* 0x000000fffff97224 */ /* 0x000fe400078e0070 */
[----:B------:R-:W3:Y:S04]  /*68e20*/  LDSM.16.M88.4 R112, [R3+0x96080] ;  /* 0x096080000370783b */ /* 0x000ee80000000200 */
[----:B--2---:R-:W-:Y:S04]  /*68e30*/  STL [R1+0x4114], R106 ;  /* 0x0041146a01007387 */ /* 0x004fe80000100800 */
[----:B------:R-:W-:Y:S04]  /*68e40*/  STL [R1+0x4110], R107 ;  /* 0x0041106b01007387 */ /* 0x000fe80000100800 */
[----:B------:R-:W-:Y:S04]  /*68e50*/  STL.64 [R1+0x2c0], R4 ;  /* 0x0002c00401007387 */ /* 0x000fe80000100a00 */
[----:B------:R2:W-:Y:S02]  /*68e60*/  STL.64 [R1+0x2c8], R6 ;  /* 0x0002c80601007387 */ /* 0x0005e40000100a00 */
[----:B--2---:R-:W-:Y:S02]  /*68e70*/  HMMA.1688.F32.TF32 R4, R216, R72, R244 ;  /* 0x00000048d804723c */ /* 0x004fe400000810f4 */
        /* <DEDUP_REMOVED lines=12> */
[----:B------:R1:W-:Y:S01]  /*68f40*/  STL.64 [R1+0x2f8], R6 ;  /* 0x0002f80601007387 */ /* 0x0003e20000100a00 */
[----:B------:R-:W-:-:S03]  /*68f50*/  IMAD.MOV.U32 R246, RZ, RZ, R129 ;  /* 0x000000fffff67224 */ /* 0x000fc600078e0081 */
[----:B------:R-:W2:Y:S01]  /*68f60*/  LDL.LU R245, [R1+0xff4] ;  /* 0x000ff40001f57983 */ /* 0x000ea20000300800 */
[----:B------:R-:W-:-:S03]  /*68f70*/  MOV R247, R128 ;  /* 0x0000008000f77202 */ /* 0x000fc60000000f00 */
[----:B------:R-:W3:Y:S01]  /*68f80*/  LDSM.16.M88.4 R128, [R3+0x9e080] ;  /* 0x09e080000380783b */ /* 0x000ee20000000200 */
[----:B-1----:R-:W-:Y:S03]  /*68f90*/  HMMA.1688.F32.TF32 R4, R216, R76, R232 ;  /* 0x0000004cd804723c */ /* 0x002fe600000810e8 */
[----:B---3--:R-:W-:Y:S04]  /*68fa0*/  STL [R1+0x4144], R130 ;  /* 0x0041448201007387 */ /* 0x008fe80000100800 */
[----:B------:R1:W-:Y:S04]  /*68fb0*/  STL [R1+0x4140], R131 ;  /* 0x0041408301007387 */ /* 0x0003e80000100800 */
[----:B------:R-:W-:Y:S04]  /*68fc0*/  STL [R1+0x3ad0], R3 ;  /* 0x003ad00301007387 */ /* 0x000fe80000100800 */
[----:B------:R-:W3:Y:S04]  /*68fd0*/  LDL.LU R232, [R1+0xfe0] ;  /* 0x000fe00001e87983 */ /* 0x000ee80000300800 */
[----:B------:R-:W3:Y:S04]  /*68fe0*/  LDL.LU R233, [R1+0xfe4] ;  /* 0x000fe40001e97983 */ /* 0x000ee80000300800 */
[----:B------:R-:W3:Y:S04]  /*68ff0*/  LDL.LU R234, [R1+0xfe8] ;  /* 0x000fe80001ea7983 */ /* 0x000ee80000300800 */
[----:B------:R-:W3:Y:S01]  /*69000*/  LDL.LU R235, [R1+0xfec] ;  /* 0x000fec0001eb7983 */ /* 0x000ee20000300800 */
[----:B------:R-:W-:Y:S01]  /*69010*/  IMAD.MOV.U32 R111, RZ, RZ, R7 ;  /* 0x000000ffff6f7224 */ /* 0x000fe200078e0007 */
[----:B------:R-:W-:Y:S01]  /*69020*/  MOV R110, R6 ;  /* 0x00000006006e7202 */ /* 0x000fe20000000f00 */
[----:B------:R-:W-:-:S02]  /*69030*/  IMAD.MOV.U32 R115, RZ, RZ, R5 ;  /* 0x000000ffff737224 */ /* 0x000fc400078e0005 */
[----:B------:R-:W-:Y:S01]  /*69040*/  IMAD.MOV.U32 R114, RZ, RZ, R4 ;  /* 0x000000ffff727224 */ /* 0x000fe200078e0004 */
[----:B------:R-:W-:Y:S01]  /*69050*/  STL [R1+0x4154], R111 ;  /* 0x0041546f01007387 */ /* 0x000fe20000100800 */
[----:B------:R-:W-:Y:S03]  /*69060*/  HMMA.1688.F32.TF32 R4, R216, R80, R248 ;  /* 0x00000050d804723c */ /* 0x000fe600000810f8 */
[----:B------:R-:W-:Y:S04]  /*69070*/  STL [R1+0x4150], R110 ;  /* 0x0041506e01007387 */ /* 0x000fe80000100800 */
[----:B------:R-:W-:Y:S04]  /*69080*/  STL [R1+0x414c], R115 ;  /* 0x00414c7301007387 */ /* 0x000fe80000100800 */
[----:B------:R4:W-:Y:S04]  /*69090*/  STL [R1+0x4148], R114 ;  /* 0x0041487201007387 */ /* 0x0009e80000100800 */
        /* <DEDUP_REMOVED lines=8> */
[----:B------:R-:W-:Y:S04]  /*69120*/  STL [R1+0x4164], R119 ;  /* 0x0041647701007387 */ /* 0x000fe80000100800 */
[----:B------:R-:W-:Y:S04]  /*69130*/  STL [R1+0x4160], R118 ;  /* 0x0041607601007387 */ /* 0x000fe80000100800 */
[----:B------:R-:W-:Y:S04]  /*69140*/  STL [R1+0x415c], R123 ;  /* 0x00415c7b01007387 */ /* 0x000fe80000100800 */
[----:B------:R1:W-:Y:S01]  /*69150*/  STL [R1+0x4158], R122 ;  /* 0x0041587a01007387 */ /* 0x0003e20000100800 */
        /* <DEDUP_REMOVED lines=9> */
[----:B------:R1:W-:Y:S04]  /*691f0*/  STL [R1+0x4174], R103 ;  /* 0x0041746701007387 */ /* 0x0003e80000100800 */
[----:B------:R1:W-:Y:S04]  /*69200*/  STL [R1+0x4170], R102 ;  /* 0x0041706601007387 */ /* 0x0003e80000100800 */
[----:B------:R1:W-:Y:S04]  /*69210*/  STL [R1+0x416c], R107 ;  /* 0x00416c6b01007387 */ /* 0x0003e80000100800 */
[----:B------:R1:W-:Y:S01]  /*69220*/  STL [R1+0x4168], R106 ;  /* 0x0041686a01007387 */ /* 0x0003e20000100800 */
[----:B---3--:R-:W-:Y:S03]  /*69230*/  HMMA.1688.F32.TF32 R4, R216, R88, R232 ;  /* 0x00000058d804723c */ /* 0x008fe600000810e8 */
[----:B------:R-:W3:Y:S04]  /*69240*/  LDL.LU R232, [R1+0xfb0] ;  /* 0x000fb00001e87983 */ /* 0x000ee80000300800 */
[----:B------:R-:W3:Y:S04]  /*69250*/  LDL.LU R233, [R1+0xfb4] ;  /* 0x000fb40001e97983 */ /* 0x000ee80000300800 */
[----:B------:R-:W3:Y:S04]  /*69260*/  LDL.LU R234, [R1+0xfb8] ;  /* 0x000fb80001ea7983 */ /* 0x000ee80000300800 */
[----:B------:R-:W3:Y:S09]  /*69270*/  LDL.LU R235, [R1+0xfbc] ;  /* 0x000fbc0001eb7983 */ /* 0x000ef20000300800 */
[----:B------:R-:W-:Y:S01]  /*69280*/  IMAD.MOV.U32 R127, RZ, RZ, R7 ;  /* 0x000000ffff7f7224 */ /* 0x000fe200078e0007 */
[----:B------:R-:W-:Y:S01]  /*69290*/  MOV R126, R6 ;  /* 0x00000006007e7202 */ /* 0x000fe20000000f00 */
[----:B-1----:R-:W-:-:S02]  /*692a0*/  IMAD.MOV.U32 R131, RZ, RZ, R5 ;  /* 0x000000ffff837224 */ /* 0x002fc400078e0005 */
[----:B------:R-:W-:Y:S01]  /*692b0*/  IMAD.MOV.U32 R130, RZ, RZ, R4 ;  /* 0x000000ffff827224 */ /* 0x000fe200078e0004 */
[----:B------:R-:W-:Y:S04]  /*692c0*/  STL [R1+0x4184], R127 ;  /* 0x0041847f01007387 */ /* 0x000fe80000100800 */
[----:B------:R-:W-:Y:S01]  /*692d0*/  STL [R1+0x4180], R126 ;  /* 0x0041807e01007387 */ /* 0x000fe20000100800 */
[----:B-----5:R-:W-:Y:S03]  /*692e0*/  HMMA.1688.F32.TF32 R4, R216, R92, R248 ;  /* 0x0000005cd804723c */ /* 0x020fe600000810f8 */
[----:B------:R-:W-:Y:S04]  /*692f0*/  STL [R1+0x417c], R131 ;  /* 0x00417c8301007387 */ /* 0x000fe80000100800 */
[----:B------:R1:W-:Y:S04]  /*69300*/  STL [R1+0x4178], R130 ;  /* 0x0041788201007387 */ /* 0x0003e80000100800 */
[----:B------:R-:W5:Y:S04]  /*69310*/  LDL.LU R248, [R1+0x14b0] ;  /* 0x0014b00001f87983 */ /* 0x000f680000300800 */
[----:B------:R-:W5:Y:S04]  /*69320*/  LDL.LU R249, [R1+0x14b4] ;  /* 0x0014b40001f97983 */ /* 0x000f680000300800 */
[----:B------:R-:W5:Y:S04]  /*69330*/  LDL.LU R250, [R1+0x14b8] ;  /* 0x0014b80001fa7983 */ /* 0x000f680000300800 */
[----:B------:R-:W5:Y:S01]  /*69340*/  LDL.LU R251, [R1+0x14bc] ;  /* 0x0014bc0001fb7983 */ /* 0x000f620000300800 */
[----:B----4-:R-:W-:Y:S01]  /*69350*/  IMAD.MOV.U32 R114, RZ, RZ, R7 ;  /* 0x000000ffff727224 */ /* 0x010fe200078e0007 */
        /* <DEDUP_REMOVED lines=18> */
[----:B------:R-:W-:Y:S04]  /*69480*/  STL [R1+0x419c], R118 ;  /* 0x00419c7601007387 */ /* 0x000fe80000100800 */
        /* <DEDUP_REMOVED lines=8> */
[----:B------:R-:W-:-:S02]  /*69510*/  IMAD.MOV.U32 R99, RZ, RZ, R5 ;  /* 0x000000ffff637224 */ /* 0x000fc400078e0005 */
[----:B------:R-:W-:Y:S01]  /*69520*/  IMAD.MOV.U32 R98, RZ, RZ, R4 ;  /* 0x000000ffff627224 */ /* 0x000fe200078e0004 */
[----:B------:R1:W-:Y:S04]  /*69530*/  STL [R1+0x41b4], R95 ;  /* 0x0041b45f01007387 */ /* 0x0003e80000100800 */
[----:B------:R-:W-:Y:S04]  /*69540*/  STL [R1+0x41b0], R94 ;  /* 0x0041b05e01007387 */ /* 0x000fe80000100800 */
[----:B------:R1:W-:Y:S04]  /*69550*/  STL [R1+0x41ac], R99 ;  /* 0x0041ac6301007387 */ /* 0x0003e80000100800 */
[----:B------:R1:W-:Y:S01]  /*69560*/  STL [R1+0x41a8], R98 ;  /* 0x0041a86201007387 */ /* 0x0003e20000100800 */
[----:B-----5:R-:W-:Y:S03]  /*69570*/  HMMA.1688.F32.TF32 R4, R216, R104, R248 ;  /* 0x00000068d804723c */ /* 0x020fe600000810f8 */
[----:B------:R-:W5:Y:S04]  /*69580*/  LDL.LU R248, [R1+0x1480] ;  /* 0x0014800001f87983 */ /* 0x000f680000300800 */
[----:B------:R-:W5:Y:S04]  /*69590*/  LDL.LU R249, [R1+0x1484] ;  /* 0x0014840001f97983 */ /* 0x000f680000300800 */
[----:B------:R-:W5:Y:S04]  /*695a0*/  LDL.LU R250, [R1+0x1488] ;  /* 0x0014880001fa7983 */ /* 0x000f680000300800 */
[----:B------:R-:W5:Y:S09]  /*695b0*/  LDL.LU R251, [R1+0x148c] ;  /* 0x00148c0001fb7983 */ /* 0x000f720000300800 */
[----:B------:R-:W-:Y:S01]  /*695c0*/  IMAD.MOV.U32 R103, RZ, RZ, R4 ;  /* 0x000000ffff677224 */ /* 0x000fe200078e0004 */
[----:B------:R-:W-:Y:S01]  /*695d0*/  MOV R102, R5 ;  /* 0x0000000500667202 */ /* 0x000fe20000000f00 */
[----:B------:R-:W-:-:S02]  /*695e0*/  IMAD.MOV.U32 R107, RZ, RZ, R6 ;  /* 0x000000ffff6b7224 */ /* 0x000fc400078e0006 */
[----:B------:R-:W-:-:S05]  /*695f0*/  IMAD.MOV.U32 R106, RZ, RZ, R7 ;  /* 0x000000ffff6a7224 */ /* 0x000fca00078e0007 */
[----:B------:R1:W-:Y:S04]  /*69600*/  STL [R1+0x41c4], R106 ;  /* 0x0041c46a01007387 */ /* 0x0003e80000100800 */
[----:B------:R1:W-:Y:S04]  /*69610*/  STL [R1+0x41c0], R107 ;  /* 0x0041c06b01007387 */ /* 0x0003e80000100800 */
[----:B------:R1:W-:Y:S04]  /*69620*/  STL [R1+0x41bc], R102 ;  /* 0x0041bc6601007387 */ /* 0x0003e80000100800 */
[----:B------:R1:W-:Y:S04]  /*69630*/  STL [R1+0x41b8], R103 ;  /* 0x0041b86701007387 */ /* 0x0003e80000100800 */
[----:B------:R-:W5:Y:S04]  /*69640*/  LDL.LU R228, [R1+0x1470] ;  /* 0x0014700001e47983 */ /* 0x000f680000300800 */
[----:B------:R-:W5:Y:S04]  /*69650*/  LDL.LU R229, [R1+0x1474] ;  /* 0x0014740001e57983 */ /* 0x000f680000300800 */
[----:B------:R-:W5:Y:S04]  /*69660*/  LDL.LU R230, [R1+0x1478] ;  /* 0x0014780001e67983 */ /* 0x000f680000300800 */
[----:B------:R-:W5:Y:S01]  /*69670*/  LDL.LU R231, [R1+0x147c] ;  /* 0x00147c0001e77983 */ /* 0x000f620000300800 */
[C---:B--2---:R-:W-:Y:S11]  /*69680*/  HMMA.1688.F32.TF32 R4, R216.reuse, R108, R244 ;  /* 0x0000006cd804723c */ /* 0x044ff600000810f4 */
[----:B------:R-:W-:Y:S11]  /*69690*/  @!UPT UIADD3 URZ, URZ, URZ, URZ ;  /* 0x0000003f3f3ff290 */ /* 0x000ff6000fffe03f */
[----:B------:R-:W-:Y:S02]  /*696a0*/  @!UPT UIADD3 URZ, URZ, URZ, URZ ;  /* 0x0000003f3f3ff290 */ /* 0x000fe4000fffe03f */
[----:B-1----:R-:W-:Y:S01]  /*696b0*/  MOV R130, R7 ;  /* 0x0000000700827202 */ /* 0x002fe20000000f00 */
[----:B------:R-:W-:Y:S01]  /*696c0*/  IMAD.MOV.U32 R131, RZ, RZ, R6 ;  /* 0x000000ffff837224 */ /* 0x000fe200078e0006 */
[----:B------:R-:W-:Y:S01]  /*696d0*/  MOV R127, R4 ;  /* 0x00000004007f7202 */ /* 0x000fe20000000f00 */
[----:B------:R-:W-:Y:S02]  /*696e0*/  IMAD.MOV.U32 R126, RZ, RZ, R5 ;  /* 0x000000ffff7e7224 */ /* 0x000fe400078e0005 */
        /* <DEDUP_REMOVED lines=8> */
[----:B---3--:R-:W-:Y:S03]  /*69770*/  HMMA.1688.F32.TF32 R4, R216, R112, R232 ;  /* 0x00000070d804723c */ /* 0x008fe600000810e8 */
[----:B------:R-:W3:Y:S04]  /*69780*/  LDL.LU R232, [R1+0xfa0] ;  /* 0x000fa00001e87983 */ /* 0x000ee80000300800 */
[----:B------:R-:W3:Y:S04]  /*69790*/  LDL.LU R233, [R1+0xfa4] ;  /* 0x000fa40001e97983 */ /* 0x000ee80000300800 */
[----:B------:R-:W3:Y:S04]  /*697a0*/  LDL.LU R234, [R1+0xfa8] ;  /* 0x000fa80001ea7983 */ /* 0x000ee80000300800 */
[----:B------:R-:W3:Y:S09]  /*697b0*/  LDL.LU R235, [R1+0xfac] ;  /* 0x000fac0001eb7983 */ /* 0x000ef20000300800 */
[----:B----4-:R-:W-:Y:S01]  /*697c0*/  IMAD.MOV.U32 R111, RZ, RZ, R7 ;  /* 0x000000ffff6f7224 */ /* 0x010fe200078e0007 */
[----:B------:R-:W-:Y:S01]  /*697d0*/  MOV R110, R6 ;  /* 0x00000006006e7202 */ /* 0x000fe20000000f00 */
[----:B------:R-:W-:-:S02]  /*697e0*/  IMAD.MOV.U32 R115, RZ, RZ, R5 ;  /* 0x000000ffff737224 */ /* 0x000fc400078e0005 */
[----:B------:R-:W-:Y:S01]  /*697f0*/  IMAD.MOV.U32 R114, RZ, RZ, R4 ;  /* 0x000000ffff727224 */ /* 0x000fe200078e0004 */
[----:B------:R-:W-:Y:S04]  /*69800*/  STL [R1+0x41e4], R111 ;  /* 0x0041e46f01007387 */ /* 0x000fe80000100800 */
[----:B------:R-:W-:Y:S04]  /*69810*/  STL [R1+0x41e0], R110 ;  /* 0x0041e06e01007387 */ /* 0x000fe80000100800 */
[----:B------:R-:W-:Y:S04]  /*69820*/  STL [R1+0x41dc], R115 ;  /* 0x0041dc7301007387 */ /* 0x000fe80000100800 */
[----:B------:R-:W-:Y:S01]  /*69830*/  STL [R1+0x41d8], R114 ;  /* 0x0041d87201007387 */ /* 0x000fe20000100800 */
[----:B-----5:R-:W-:Y:S03]  /*69840*/  HMMA.1688.F32.TF32 R4, R216, R116, R248 ;  /* 0x00000074d804723c */ /* 0x020fe600000810f8 */
        /* <DEDUP_REMOVED lines=8> */
[C---:B------:R-:W-:Y:S11]  /*698d0*/  HMMA.1688.F32.TF32 R4, R216.reuse, R120, R228 ;  /* 0x00000078d804723c */ /* 0x040ff600000810e4 */
[----:B------:R-:W-:Y:S11]  /*698e0*/  @!UPT UIADD3 URZ, URZ, URZ, URZ ;  /* 0x0000003f3f3ff290 */ /* 0x000ff6000fffe03f */
[----:B------:R-:W-:Y:S02]  /*698f0*/  @!UPT UIADD3 URZ, URZ, URZ, URZ ;  /* 0x0000003f3f3ff290 */ /* 0x000fe4000fffe03f */
[----:B------:R-:W-:Y:S01]  /*69900*/  MOV R122, R4 ;  /* 0x00000004007a7202 */ /* 0x000fe20000000f00 */
        /* <DEDUP_REMOVED lines=9> */
[----:B------:R1:W-:Y:S04]  /*699a0*/  STL [R1+0x41fc], R123 ;  /* 0x0041fc7b01007387 */ /* 0x0003e80000100800 */
[----:B------:R1:W-:Y:S01]  /*699b0*/  STL [R1+0x41f8], R122 ;  /* 0x0041f87a01007387 */ /* 0x0003e20000100800 */
[C---:B--2---:R-:W-:Y:S11]  /*699c0*/  HMMA.1688.F32.TF32 R4, R216.reuse, R124, R244 ;  /* 0x0000007cd804723c */ /* 0x044ff600000810f4 */
[----:B------:R-:W-:Y:S11]  /*699d0*/  @!UPT UIADD3 URZ, URZ, URZ, URZ ;  /* 0x0000003f3f3ff290 */ /* 0x000ff6000fffe03f */
[----:B------:R-:W-:Y:S02]  /*699e0*/  @!UPT UIADD3 URZ, URZ, URZ, URZ ;  /* 0x0000003f3f3ff290 */ /* 0x000fe4000fffe03f */
[----:B------:R-:W-:Y:S01]  /*699f0*/  IMAD.MOV.U32 R95, RZ, RZ, R4 ;  /* 0x000000ffff5f7224 */ /* 0x000fe200078e0004 */
[----:B------:R-:W-:Y:S01]  /*69a00*/  MOV R99, R6 ;  /* 0x0000000600637202 */ /* 0x000fe20000000f00 */
[----:B------:R-:W-:Y:S02]  /*69a10*/  IMAD.MOV.U32 R94, RZ, RZ, R5 ;  /* 0x000000ffff5e7224 */ /* 0x000fe400078e0005 */
[----:B------:R-:W-:Y:S02]  /*69a20*/  IMAD.MOV.U32 R98, RZ, RZ, R7 ;  /* 0x000000ffff627224 */ /* 0x000fe400078e0007 */
[----:B---3--:R-:W-:Y:S01]  /*69a30*/  HMMA.1688.F32.TF32 R4, R216, R128, R232 ;  /* 0x00000080d804723c */ /* 0x008fe200000810e8 */
[----:B------:R-:W-:Y:S04]  /*69a40*/  LDS R216, [R161+0x18180] ;  /* 0x01818000a1d87984 */ /* 0x000fe80000000800 */
[----:B------:R2:W-:Y:S04]  /*69a50*/  STL [R1+0x4214], R98 ;  /* 0x0042146201007387 */ /* 0x0005e80000100800 */
[----:B------:R3:W-:Y:S04]  /*69a60*/  STL [R1+0x4210], R99 ;  /* 0x0042106301007387 */ /* 0x0007e80000100800 */
[----:B------:R-:W-:Y:S04]  /*69a70*/  STL [R1+0x420c], R94 ;  /* 0x00420c5e01007387 */ /* 0x000fe80000100800 */
[----:B------:R1:W-:Y:S04]  /*69a80*/  STL [R1+0x4208], R95 ;  /* 0x0042085f01007387 */ /* 0x0003e80000100800 */
[----:B------:R-:W-:Y:S03]  /*69a90*/  LDS R218, [R161+0x1a180] ;  /* 0x01a18000a1da7984 */ /* 0x000fe60000000800 */
[----:B------:R-:W-:Y:S01]  /*69aa0*/  IMAD.MOV.U32 R106, RZ, RZ, R4 ;  /* 0x000000ffff6a7224 */ /* 0x000fe200078e0004 */
[----:B------:R-:W-:Y:S01]  /*69ab0*/  MOV R107, R5 ;  /* 0x00000005006b7202 */ /* 0x000fe20000000f00 */
[----:B------:R-:W-:Y:S01]  /*69ac0*/  IMAD.MOV.U32 R102, RZ, RZ, R6 ;  /* 0x000000ffff667224 */ /* 0x000fe200078e0006 */
[----:B------:R-:W-:Y:S01]  /*69ad0*/  LDS R217, [R189+0x18180] ;  /* 0x01818000bdd97984 */ /* 0x000fe20000000800 */
[----:B------:R-:W-:-:S03]  /*69ae0*/  IMAD.MOV.U32 R103, RZ, RZ, R7 ;  /* 0x000000ffff677224 */ /* 0x000fc600078e0007 */
[----:B------:R-:W1:Y:S01]  /*69af0*/  LDS R219, [R189+0x1a180] ;  /* 0x01a18000bddb7984 */ /* 0x000e620000000800 */
[----:B----4-:R-:W-:Y:S03]  /*69b00*/  HMMA.1688.F32.TF32 R4, R240, R68, R248 ;  /* 0x00000044f004723c */ /* 0x010fe600000810f8 */
        /* <DEDUP_REMOVED lines=54> */
[----:B-1----:R-:W-:Y:S01]  /*69e70*/  IMAD.MOV.U32 R119, RZ, RZ, R4 ;  /* 0x000000ffff777224 */ /* 0x002fe200078e0004 */
[----:B-----5:R-:W-:Y:S01]  /*69e80*/  MOV R118, R5 ;  /* 0x0000000500767202 */ /* 0x020fe20000000f00 */
[----:B------:R-:W-:Y:S02]  /*69e90*/  IMAD.MOV.U32 R123, RZ, RZ, R6 ;  /* 0x000000ffff7b7224 */ /* 0x000fe400078e0006 */
[----:B------:R-:W-:Y:S02]  /*69ea0*/  IMAD.MOV.U32 R122, RZ, RZ, R7 ;  /* 0x000000ffff7a7224 */ /* 0x000fe400078e0007 */
[C---:B----4-:R-:W-:Y:S08]  /*69eb0*/  HMMA.1688.F32.TF32 R4, R240.reuse, R92, R224 ;  /* 0x0000005cf004723c */ /* 0x050ff000000810e0 */
[C---:B------:R-:W-:Y:S08]  /*69ec0*/  HMMA.1688.F32.TF32 R12, R240.reuse, R76, R12 ;  /* 0x0000004cf00c723c */ /* 0x040ff0000008100c */
[----:B------:R-:W-:Y:S08]  /*69ed0*/  HMMA.1688.F32.TF32 R8, R240, R80, R8 ;  /* 0x00000050f008723c */ /* 0x000ff00000081008 */
[----:B------:R-:W-:Y:S01]  /*69ee0*/  MOV R98, R4 ;  /* 0x0000000400627202 */ /* 0x000fe20000000f00 */
[----:B------:R-:W-:Y:S01]  /*69ef0*/  IMAD.MOV.U32 R99, RZ, RZ, R5 ;  /* 0x000000ffff637224 */ /* 0x000fe200078e0005 */
[----:B------:R-:W-:Y:S01]  /*69f00*/  MOV R95, R7 ;  /* 0x00000007005f7202 */ /* 0x000fe20000000f00 */
[----:B------:R-:W-:-:S02]  /*69f10*/  IMAD.MOV.U32 R94, RZ, RZ, R6 ;  /* 0x000000ffff5e7224 */ /* 0x000fc400078e0006 */
[C---:B------:R-:W-:Y:S03]  /*69f20*/  HMMA.1688.F32.TF32 R4, R240.reuse, R96, R228 ;  /* 0x00000060f004723c */ /* 0x040fe600000810e4 */
[----:B------:R-:W-:Y:S01]  /*69f30*/  IMAD.MOV.U32 R111, RZ, RZ, R12 ;  /* 0x000000ffff6f7224 */ /* 0x000fe200078e000c */
[----:B------:R-:W-:Y:S01]  /*69f40*/  MOV R110, R13 ;  /* 0x0000000d006e7202 */ /* 0x000fe20000000f00 */
[----:B------:R-:W-:Y:S02]  /*69f50*/  IMAD.MOV.U32 R115, RZ, RZ, R14 ;  /* 0x000000ffff737224 */ /* 0x000fe400078e000e */
[----:B------:R-:W-:Y:S02]  /*69f60*/  IMAD.MOV.U32 R114, RZ, RZ, R15 ;  /* 0x000000ffff727224 */ /* 0x000fe400078e000f */
[----:B------:R-:W-:Y:S02]  /*69f70*/  HMMA.1688.F32.TF32 R12, R240, R100, R244 ;  /* 0x00000064f00c723c */ /* 0x000fe400000810f4 */
[----:B------:R-:W-:Y:S01]  /*69f80*/  MOV R87, R8 ;  /* 0x0000000800577202 */ /* 0x000fe20000000f00 */
[----:B------:R-:W-:Y:S01]  /*69f90*/  IMAD.MOV.U32 R86, RZ, RZ, R9 ;  /* 0x000000ffff567224 */ /* 0x000fe200078e0009 */
[----:B------:R-:W-:Y:S01]  /*69fa0*/  MOV R90, R11 ;  /* 0x0000000b005a7202 */ /* 0x000fe20000000f00 */
[----:B------:R-:W-:-:S03]  /*69fb0*/  IMAD.MOV.U32 R91, RZ, RZ, R10 ;  /* 0x000000ffff5b7224 */ /* 0x000fc600078e000a */
[C---:B------:R-:W-:Y:S06]  /*69fc0*/  HMMA.1688.F32.TF32 R8, R240.reuse, R104, R232 ;  /* 0x00000068f008723c */ /* 0x040fec00000810e8 */
[----:B------:R-:W-:Y:S04]  /*69fd0*/  STL.64 [R1+0x9b0], R4 ;  /* 0x0009b00401007387 */ /* 0x000fe80000100a00 */
[----:B------:R1:W-:Y:S02]  /*69fe0*/  STL.64 [R1+0x9b8], R6 ;  /* 0x0009b80601007387 */ /* 0x0003e40000100a00 */
[C---:B-1----:R-:W-:Y:S03]  /*69ff0*/  HMMA.1688.F32.TF32 R4, R240.reuse, R108, R248 ;  /* 0x0000006cf004723c */ /* 0x042fe600000810f8 */
[----:B------:R-:W-:Y:S05]  /*6a000*/  STL.64 [R1+0x9d0], R12 ;  /* 0x0009d00c01007387 */ /* 0x000fea0000100a00 */
[----:B------:R-:W-:Y:S01]  /*6a010*/  HMMA.1688.F32.TF32 R16, R240, R72, R16 ;  /* 0x00000048f010723c */ /* 0x000fe20000081010 */
        /* <DEDUP_REMOVED lines=16> */
[----:B------:R-:W2:Y:S01]  /*6a120*/  LDL.LU R11, [R1+0xe0c] ;  /* 0x000e0c00010b7983 */ /* 0x000ea20000300800 */
[----:B------:R-:W-:-:S03]  /*6a130*/  IMAD.MOV.U32 R130, RZ, RZ, R16 ;  /* 0x000000ffff827224 */ /* 0x000fc600078e0010 */
[----:B------:R-:W3:Y:S01]  /*6a140*/  LDL.LU R12, [R1+0xe10] ;  /* 0x000e1000010c7983 */ /* 0x000ee20000300800 */
[----:B------:R-:W-:-:S03]  /*6a150*/  IMAD.MOV.U32 R131, RZ, RZ, R17 ;  /* 0x000000ffff837224 */ /* 0x000fc600078e0011 */
[----:B------:R-:W3:Y:S01]  /*6a160*/  LDL.LU R13, [R1+0xe14] ;  /* 0x000e1400010d7983 */ /* 0x000ee20000300800 */
[----:B------:R-:W-:-:S03]  /*6a170*/  MOV R126, R18 ;  /* 0x00000012007e7202 */ /* 0x000fc60000000f00 */
[----:B------:R-:W3:Y:S01]  /*6a180*/  LDL.LU R14, [R1+0xe18] ;  /* 0x000e1800010e7983 */ /* 0x000ee20000300800 */
[----:B------:R-:W-:-:S03]  /*6a190*/  IMAD.MOV.U32 R127, RZ, RZ, R19 ;  /* 0x000000ffff7f7224 */ /* 0x000fc600078e0013 */
        /* <DEDUP_REMOVED lines=92> */
[----:B------:R-:W4:Y:S01]  /*6a760*/  LDL.LU R251, [R1+0xe7c] ;  /* 0x000e7c0001fb7983 */ /* 0x000f220000300800 */
[C---:B--2---:R-:W-:Y:S08]  /*6a770*/  HMMA.1688.F32.TF32 R228, R240.reuse, R124, R228 ;  /* 0x0000007cf0e4723c */ /* 0x044ff000000810e4 */
[C---:B---3--:R-:W-:Y:S08]  /*6a780*/  HMMA.1688.F32.TF32 R152, R240.reuse, R116, R152 ;  /* 0x00000074f098723c */ /* 0x048ff00000081098 */
[C---:B------:R-:W-:Y:S08]  /*6a790*/  HMMA.1688.F32.TF32 R144, R240.reuse, R112, R144 ;  /* 0x00000070f090723c */ /* 0x040ff00000081090 */
[C---:B------:R-:W-:Y:S08]  /*6a7a0*/  HMMA.1688.F32.TF32 R136, R240.reuse, R120, R136 ;  /* 0x00000078f088723c */ /* 0x040ff00000081088 */
[----:B------:R-:W-:Y:S07]  /*6a7b0*/  HMMA.1688.F32.TF32 R240, R240, R128, R244 ;  /* 0x00000080f0f0723c */ /* 0x000fee00000810f4 */
[----:B------:R-:W-:Y:S04]  /*6a7c0*/  STL.64 [R1+0xb40], R144 ;  /* 0x000b409001007387 */ /* 0x000fe80000100a00 */
[----:B------:R1:W-:Y:S04]  /*6a7d0*/  STL.64 [R1+0xb48], R146 ;  /* 0x000b489201007387 */ /* 0x0003e80000100a00 */
[----:B-1----:R-:W2:Y:S04]  /*6a7e0*/  LDL.LU.64 R146, [R1+0x44a0] ;  /* 0x0044a00001927983 */ /* 0x002ea80000300a00 */
        /* <DEDUP_REMOVED lines=25> */
[----:B------:R-:W-:Y:S07]  /*6a980*/  STL.64 [R1+0xb00], R240 ;  /* 0x000b00f001007387 */ /* 0x000fee0000100a00 */
[C---:B------:R-:W-:Y:S01]  /*6a990*/  HMMA.1688.F32.TF32 R44, R236.reuse, R100, R40 ;  /* 0x00000064ec2c723c */ /* 0x040fe20000081028 */
[----:B------:R-:W-:Y:S04]  /*6a9a0*/  STL.64 [R1+0xb08], R242 ;  /* 0x000b08f201007387 */ /* 0x000fe80000100a00 */
[----:B------:R-:W-:Y:S03]  /*6a9b0*/  LDS R240, [R161+0x18200] ;  /* 0x01820000a1f07984 */ /* 0x000fe60000000800 */
        /* <DEDUP_REMOVED lines=8> */
[----:B------:R-:W1:Y:S03]  /*6aa40*/  LDS R243, [R189+0x1a200] ;  /* 0x01a20000bdf37984 */ /* 0x000e660000000800 */
        /* <DEDUP_REMOVED lines=11> */
[----:B------:R-:W-:Y:S03]  /*6ab00*/  STL.64 [R1+0xba0], R52 ;  /* 0x000ba03401007387 */ /* 0x000fe60000100a00 */
[C---:B------:R-:W-:Y:S01]  /*6ab10*/  HMMA.1688.F32.TF32 R12, R216.reuse, R68, R8 ;  /* 0x00000044d80c723c */ /* 0x040fe20000081008 */
[----:B------:R-:W-:Y:S04]  /*6ab20*/  STL.64 [R1+0xba8], R54 ;  /* 0x000ba83601007387 */ /* 0x000fe80000100a00 */
[----:B------:R-:W-:Y:S03]  /*6ab30*/  STL.64 [R1+0xb90], R48 ;  /* 0x000b903001007387 */ /* 0x000fe60000100a00 */
[C---:B----4-:R-:W-:Y:S01]  /*6ab40*/  HMMA.1688.F32.TF32 R8, R216.reuse, R72, R4 ;  /* 0x00000048d808723c */ /* 0x050fe20000081004 */
        /* <DEDUP_REMOVED lines=24> */
[C---:B-----5:R-:W-:Y:S08]  /*6acd0*/  HMMA.1688.F32.TF32 R4, R216.reuse, R80, R224 ;  /* 0x00000050d804723c */ /* 0x060ff000000810e0 */
[C---:B------:R-:W-:Y:S11]  /*6ace0*/  HMMA.1688.F32.TF32 R8, R216.reuse, R84, R232 ;  /* 0x00000054d808723c */ /* 0x040ff600000810e8 */
[----:B------:R-:W-:Y:S04]  /*6acf0*/  @!UPT UIADD3 URZ, URZ, URZ, URZ ;  /* 0x0000003f3f3ff290 */ /* 0x000fe8000fffe03f */
[----:B------:R-:W-:Y:S04]  /*6ad00*/  STL.64 [R1+0xd20], R4 ;  /* 0x000d200401007387 */ /* 0x000fe80000100a00 */
[----:B------:R4:W-:Y:S04]  /*6ad10*/  STL.64 [R1+0xd28], R6 ;  /* 0x000d280601007387 */ /* 0x0009e80000100a00 */
[----:B------:R-:W5:Y:S01]  /*6ad20*/  LDL.LU R224, [R1+0x1270] ;  /* 0x0012700001e07983 */ /* 0x000f620000300800 */
[C---:B----4-:R-:W-:Y:S03]  /*6ad30*/  HMMA.1688.F32.TF32 R4, R216.reuse, R88, R248 ;  /* 0x00000058d804723c */ /* 0x050fe600000810f8 */
[----:B------:R-:W-:Y:S04]  /*6ad40*/  STL.64 [R1+0xd40], R8 ;  /* 0x000d400801007387 */ /* 0x000fe80000100a00 */
[----:B------:R-:W-:Y:S11]  /*6ad50*/  STL.64 [R1+0xd48], R10 ;  /* 0x000d480a01007387 */ /* 0x000ff60000100a00 */
[----:B------:R-:W-:Y:S05]  /*6ad60*/  @!UPT UIADD3 URZ, URZ, URZ, URZ ;  /* 0x0000003f3f3ff290 */ /* 0x000fea000fffe03f */
        /* <DEDUP_REMOVED lines=9> */
[----:B----4-:R-:W4:Y:S04]  /*6ae00*/  LDL.LU R4, [R1+0x1020] ;  /* 0x0010200001047983 */ /* 0x010f280000300800 */
[----:B------:R-:W4:Y:S04]  /*6ae10*/  LDL.LU R5, [R1+0x1024] ;  /* 0x0010240001057983 */ /* 0x000f280000300800 */
[----:B-1----:R-:W4:Y:S04]  /*6ae20*/  LDL.LU R6, [R1+0x1028] ;  /* 0x0010280001067983 */ /* 0x002f280000300800 */
        /* <DEDUP_REMOVED lines=83> */
[----:B------:R-:W-:Y:S01]  /*6b360*/  @!UPT UIADD3 URZ, URZ, URZ, URZ ;  /* 0x0000003f3f3ff290 */ /* 0x000fe2000fffe03f */
[----:B------:R-:W-:Y:S04]  /*6b370*/  STL.64 [R1+0xd80], R232 ;  /* 0x000d80e801007387 */ /* 0x000fe80000100a00 */
[----:B------:R1:W-:Y:S04]  /*6b380*/  STL.64 [R1+0xd88], R234 ;  /* 0x000d88ea01007387 */ /* 0x0003e80000100a00 */
[----:B-1----:R-:W2:Y:S04]  /*6b390*/  LDL.LU.64 R234, [R1+0x4450] ;  /* 0x0044500001ea7983 */ /* 0x002ea80000300a00 */
[----:B------:R-:W2:Y:S01]  /*6b3a0*/  LDL.LU.64 R232, [R1+0x4448] ;  /* 0x0044480001e87983 */ /* 0x000ea20000300a00 */
[C---:B------:R-:W-:Y:S08]  /*6b3b0*/  HMMA.1688.F32.TF32 R236, R216.reuse, R96, R236 ;  /* 0x00000060d8ec723c */ /* 0x040ff000000810ec */
[C---:B---3--:R-:W-:Y:S08]  /*6b3c0*/  HMMA.1688.F32.TF32 R132, R216.reuse, R100, R132 ;  /* 0x00000064d884723c */ /* 0x048ff00000081084 */
[C---:B------:R-:W-:Y:S07]  /*6b3d0*/  HMMA.1688.F32.TF32 R64, R216.reuse, R108, R64 ;  /* 0x0000006cd840723c */ /* 0x040fee0000081040 */
[----:B------:R-:W-:Y:S04]  /*6b3e0*/  STL.64 [R1+0xdb0], R236 ;  /* 0x000db0ec01007387 */ /* 0x000fe80000100a00 */
[----:B------:R-:W-:Y:S04]  /*6b3f0*/  STL.64 [R1+0xdb8], R238 ;  /* 0x000db8ee01007387 */ /* 0x000fe80000100a00 */
[----:B------:R-:W-:Y:S04]  /*6b400*/  STL.64 [R1+0xdc0], R132 ;  /* 0x000dc08401007387 */ /* 0x000fe80000100a00 */
[----:B------:R1:W-:Y:S01]  /*6b410*/  STL.64 [R1+0xdc8], R134 ;  /* 0x000dc88601007387 */ /* 0x0003e20000100a00 */
[C---:B------:R-:W-:Y:S03]  /*6b420*/  HMMA.1688.F32.TF32 R60, R216.reuse, R112, R60 ;  /* 0x00000070d83c723c */ /* 0x040fe6000008103c */
[----:B------:R-:W-:Y:S04]  /*6b430*/  LDS R236, [R161+0x18280] ;  /* 0x01828000a1ec7984 */ /* 0x000fe80000000800 */
[----:B------:R-:W-:Y:S01]  /*6b440*/  LDS R238, [R161+0x1a280] ;  /* 0x01a28000a1ee7984 */ /* 0x000fe20000000800 */
[C---:B-1----:R-:W-:Y:S03]  /*6b450*/  HMMA.1688.F32.TF32 R132, R216.reuse, R104, R156 ;  /* 0x00000068d884723c */ /* 0x042fe6000008109c */
[----:B------:R-:W-:Y:S04]  /*6b460*/  LDS R237, [R189+0x18280] ;  /* 0x01828000bded7984 */ /* 0x000fe80000000800 */
[----:B------:R-:W1:Y:S01]  /*6b470*/  LDS R239, [R189+0x1a280] ;  /* 0x01a28000bdef7984 */ /* 0x000e620000000800 */
[C---:B------:R-:W-:Y:S08]  /*6b480*/  HMMA.1688.F32.TF32 R56, R216.reuse, R116, R56 ;  /* 0x00000074d838723c */ /* 0x040ff00000081038 */
[C---:B------:R-:W-:Y:S08]  /*6b490*/  HMMA.1688.F32.TF32 R52, R216.reuse, R120, R52 ;  /* 0x00000078d834723c */ /* 0x040ff00000081034 */
[C---:B------:R-:W-:Y:S08]  /*6b4a0*/  HMMA.1688.F32.TF32 R48, R216.reuse, R124, R48 ;  /* 0x0000007cd830723c */ /* 0x040ff00000081030 */
[----:B------:R-:W-:Y:S08]  /*6b4b0*/  HMMA.1688.F32.TF32 R44, R216, R128, R44 ;  /* 0x00000080d82c723c */ /* 0x000ff0000008102c */
[C---:B----4-:R-:W-:Y:S01]  /*6b4c0*/  HMMA.1688.F32.TF32 R40, R240.reuse, R68, R40 ;  /* 0x00000044f028723c */ /* 0x050fe20000081028 */
        /* <DEDUP_REMOVED lines=41> */
[C---:B---3--:R-:W-:Y:S03]  /*6b760*/  HMMA.1688.F32.TF32 R12, R240.reuse, R108, R220 ;  /* 0x0000006cf00c723c */ /* 0x048fe600000810dc */
[----:B------:R-:W-:Y:S04]  /*6b770*/  STL.64 [R1+0x1020], R4 ;  /* 0x0010200401007387 */ /* 0x000fe80000100a00 */
[----:B------:R3:W-:Y:S01]  /*6b780*/  STL.64 [R1+0x1028], R6 ;  /* 0x0010280601007387 */ /* 0x0007e20000100a00 */
[C---:B-----5:R-:W-:Y:S03]  /*6b790*/  HMMA.1688.F32.TF32 R8, R240.reuse, R112, R224 ;  /* 0x00000070f008723c */ /* 0x060fe600000810e0 */
[----:B------:R-:W-:Y:S04]  /*6b7a0*/  LDS R216, [R161+0x18300] ;  /* 0x01830000a1d87984 */ /* 0x000fe80000000800 */
[----:B------:R-:W-:Y:S01]  /*6b7b0*/  LDS R218, [R161+0x1a300] ;  /* 0x01a30000a1da7984 */ /* 0x000fe20000000800 */
[----:B---3--:R-:W-:Y:S03]  /*6b7c0*/  HMMA.1688.F32.TF32 R4, R240, R116, R248 ;  /* 0x00000074f004723c */ /* 0x008fe600000810f8 */
[----:B------:R-:W-:Y:S04]  /*6b7d0*/  LDS R217, [R189+0x18300] ;  /* 0x01830000bdd97984 */ /* 0x000fe80000000800 */
[----:B------:R-:W3:Y:S04]  /*6b7e0*/  LDS R219, [R189+0x1a300] ;  /* 0x01a30000bddb7984 */ /* 0x000ee80000000800 */
[----:B------:R-:W-:Y:S04]  /*6b7f0*/  STL.64 [R1+0x1010], R12 ;  /* 0x0010100c01007387 */ /* 0x000fe80000100a00 */
        /* <DEDUP_REMOVED lines=53> */
[----:B--2---:R-:W-:-:S03]  /*6bb50*/  IMAD.MOV.U32 R7, RZ, RZ, R232 ;  /* 0x000000ffff077224 */ /* 0x004fc600078e00e8 */
[----:B------:R-:W2:Y:S01]  /*6bb60*/  LDL.LU R244, [R1+0x1240] ;  /* 0x0012400001f47983 */ /* 0x000ea20000300800 */
[----:B------:R-:W-:-:S03]  /*6bb70*/  IMAD.MOV.U32 R6, RZ, RZ, R233 ;  /* 0x000000ffff067224 */ /* 0x000fc600078e00e9 */
[----:B------:R-:W2:Y:S01]  /*6bb80*/  LDL.LU R245, [R1+0x1244] ;  /* 0x0012440001f57983 */ /* 0x000ea20000300800 */
[----:B------:R-:W-:-:S03]  /*6bb90*/  MOV R5, R234 ;  /* 0x000000ea00057202 */ /* 0x000fc60000000f00 */
[----:B------:R-:W2:Y:S01]  /*6bba0*/  LDL.LU R246, [R1+0x1248] ;  /* 0x0012480001f67983 */ /* 0x000ea20000300800 */
[----:B------:R-:W-:-:S03]  /*6bbb0*/  IMAD.MOV.U32 R4, RZ, RZ, R235 ;  /* 0x000000ffff047224 */ /* 0x000fc600078e00eb */
        /* <DEDUP_REMOVED lines=39> */
[----:B----4-:R-:W-:Y:S11]  /*6be30*/  HMMA.1688.F32.TF32 R240, R240, R128, R248 ;  /* 0x00000080f0f0723c */ /* 0x010ff600000810f8 */
[----:B------:R-:W-:Y:S04]  /*6be40*/  @!UPT UIADD3 URZ, URZ, URZ, URZ ;  /* 0x0000003f3f3ff290 */ /* 0x000fe8000fffe03f */
[----:B------:R-:W-:Y:S04]  /*6be50*/  STL.64 [R1+0xfe0], R232 ;  /* 0x000fe0e801007387 */ /* 0x000fe80000100a00 */
[----:B------:R2:W-:Y:S04]  /*6be60*/  STL.64 [R1+0xfe8], R234 ;  /* 0x000fe8ea01007387 */ /* 0x0005e80000100a00 */
[----:B--2---:R-:W2:Y:S04]  /*6be70*/  LDL.LU.64 R234, [R1+0x4440] ;  /* 0x0044400001ea7983 */ /* 0x004ea80000300a00 */
[----:B------:R-:W2:Y:S04]  /*6be80*/  LDL.LU.64 R232, [R1+0x4438] ;  /* 0x0044380001e87983 */ /* 0x000ea80000300a00 */
[----:B------:R-:W-:Y:S04]  /*6be90*/  STL.64 [R1+0xfd0], R244 ;  /* 0x000fd0f401007387 */ /* 0x000fe80000100a00 */
[----:B------:R3:W-:Y:S04]  /*6bea0*/  STL.64 [R1+0xfd8], R246 ;  /* 0x000fd8f601007387 */ /* 0x0007e80000100a00 */
[----:B---3--:R-:W3:Y:S04]  /*6beb0*/  LDL.LU.64 R246, [R1+0x4430] ;  /* 0x0044300001f67983 */ /* 0x008ee80000300a00 */
[----:B------:R-:W3:Y:S04]  /*6bec0*/  LDL.LU.64 R244, [R1+0x4428] ;  /* 0x0044280001f47983 */ /* 0x000ee80000300a00 */
[----:B------:R-:W4:Y:S04]  /*6bed0*/  LDL.LU.64 R250, [R1+0x4420] ;  /* 0x0044200001fa7983 */ /* 0x000f280000300a00 */
[----:B------:R-:W4:Y:S04]  /*6bee0*/  LDL.LU.64 R248, [R1+0x4418] ;  /* 0x0044180001f87983 */ /* 0x000f280000300a00 */
[----:B------:R1:W-:Y:S04]  /*6bef0*/  STL.64 [R1+0xfa0], R240 ;  /* 0x000fa0f001007387 */ /* 0x0003e80000100a00 */
[----:B------:R1:W-:Y:S04]  /*6bf00*/  STL.64 [R1+0xfa8], R242 ;  /* 0x000fa8f201007387 */ /* 0x0003e80000100a00 */
[----:B-1----:R-:W2:Y:S04]  /*6bf10*/  LDL.LU R240, [R1+0x1c0] ;  /* 0x0001c00001f07983 */ /* 0x002ea80000300800 */
[----:B------:R-:W2:Y:S04]  /*6bf20*/  LDL.LU R241, [R1+0x1c4] ;  /* 0x0001c40001f17983 */ /* 0x000ea80000300800 */
[----:B------:R-:W2:Y:S04]  /*6bf30*/  LDL.LU R242, [R1+0x1c8] ;  /* 0x0001c80001f27983 */ /* 0x000ea80000300800 */
[----:B------:R-:W2:Y:S01]  /*6bf40*/  LDL.LU R243, [R1+0x1cc] ;  /* 0x0001cc0001f37983 */ /* 0x000ea20000300800 */
[C---:B------:R-:W-:Y:S08]  /*6bf50*/  HMMA.1688.F32.TF32 R64, R236.reuse, R80, R64 ;  /* 0x00000050ec40723c */ /* 0x040ff00000081040 */
[C---:B------:R-:W-:Y:S08]  /*6bf60*/  HMMA.1688.F32.TF32 R60, R236.reuse, R84, R60 ;  /* 0x00000054ec3c723c */ /* 0x040ff0000008103c */
[C---:B------:R-:W-:Y:S08]  /*6bf70*/  HMMA.1688.F32.TF32 R56, R236.reuse, R88, R56 ;  /* 0x00000058ec38723c */ /* 0x040ff00000081038 */
[C---:B------:R-:W-:Y:S08]  /*6bf80*/  HMMA.1688.F32.TF32 R52, R236.reuse, R92, R52 ;  /* 0x0000005cec34723c */ /* 0x040ff00000081034 */
        /* <DEDUP_REMOVED lines=8> */
[----:B------:R-:W-:Y:S08]  /*6c010*/  HMMA.1688.F32.TF32 R16, R236, R128, R16 ;  /* 0x00000080ec10723c */ /* 0x000ff00000081010 */
[C---:B------:R-:W-:Y:S08]  /*6c020*/  HMMA.1688.F32.TF32 R12, R216.reuse, R80, R12 ;  /* 0x00000050d80c723c */ /* 0x040ff0000008100c */
[C---:B------:R-:W-:Y:S08]  /*6c030*/  HMMA.1688.F32.TF32 R8, R216.reuse, R84, R8 ;  /* 0x00000054d808723c */ /* 0x040ff00000081008 */
[----:B------:R-:W-:Y:S08]  /*6c040*/  HMMA.1688.F32.TF32 R4, R216, R88, R4 ;  /* 0x00000058d804723c */ /* 0x000ff00000081004 */
[C---:B--2---:R-:W-:Y:S11]  /*6c050*/  HMMA.1688.F32.TF32 R240, R236.reuse, R68, R240 ;  /* 0x00000044ecf0723c */ /* 0x044ff600000810f0 */
[----:B------:R-:W-:Y:S11]  /*6c060*/  @!UPT UIADD3 URZ, URZ, URZ, URZ ;  /* 0x0000003f3f3ff290 */ /* 0x000ff6000fffe03f */
[----:B------:R-:W-:Y:S01]  /*6c070*/  @!UPT UIADD3 URZ, URZ, URZ, URZ ;  /* 0x0000003f3f3ff290 */ /* 0x000fe2000fffe03f */
[----:B------:R-:W-:Y:S04]  /*6c080*/  STL.64 [R1+0xf80], R240 ;  /* 0x000f80f001007387 */ /* 0x000fe80000100a00 */
[----:B------:R1:W-:Y:S02]  /*6c090*/  STL.64 [R1+0xf88], R242 ;  /* 0x000f88f201007387 */ /* 0x0003e40000100a00 */
[C---:B-1----:R-:W-:Y:S08]  /*6c0a0*/  HMMA.1688.F32.TF32 R240, R236.reuse, R72, R132 ;  /* 0x00000048ecf0723c */ /* 0x042ff00000081084 */
[----:B------:R-:W-:Y:S11]  /*6c0b0*/  HMMA.1688.F32.TF32 R132, R236, R76, R156 ;  /* 0x0000004cec84723c */ /* 0x000ff6000008109c */
[----:B------:R-:W-:Y:S04]  /*6c0c0*/  @!UPT UIADD3 URZ, URZ, URZ, URZ ;  /* 0x0000003f3f3ff290 */ /* 0x000fe8000fffe03f */
        /* <DEDUP_REMOVED lines=31> */
[C---:B---3--:R-:W-:Y:S08]  /*6c2c0*/  HMMA.1688.F32.TF32 R20, R216.reuse, R72, R244 ;  /* 0x00000048d814723c */ /* 0x048ff000000810f4 */
[C---:B-1----:R-:W-:Y:S01]  /*6c2d0*/  HMMA.1688.F32.TF32 R16, R216.reuse, R76, R232 ;  /* 0x0000004cd810723c */ /* 0x042fe200000810e8 */
[----:B------:R-:W-:Y:S04]  /*6c2e0*/  LDS R232, [R161+0x18380] ;  /* 0x01838000a1e87984 */ /* 0x000fe80000000800 */
[----:B------:R-:W-:Y:S04]  /*6c2f0*/  LDS R234, [R161+0x1a380] ;  /* 0x01a38000a1ea7984 */ /* 0x000fe80000000800 */
        /* <DEDUP_REMOVED lines=15> */
[----:B------:R-:W2:Y:S01]  /*6c3f0*/  LDS R235, [R189+0x1a380] ;  /* 0x01a38000bdeb7984 */ /* 0x000ea20000000800 */
[----:B-1----:R-:W-:Y:S03]  /*6c400*/  HMMA.1688.F32.TF32 R4, R216, R100, R228 ;  /* 0x00000064d804723c */ /* 0x002fe600000810e4 */
[----:B------:R-:W-:Y:S04]  /*6c410*/  LDS R228, [R161+0x18400] ;  /* 0x01840000a1e47984 */ /* 0x000fe80000000800 */
[----:B------:R-:W-:Y:S04]  /*6c420*/  LDS R230, [R161+0x1a400] ;  /* 0x01a40000a1e67984 */ /* 0x000fe80000000800 */
[----:B------:R-:W-:Y:S04]  /*6c430*/  STL.64 [R1+0xcd0], R12 ;  /* 0x000cd00c01007387 */ /* 0x000fe80000100a00 */
[----:B------:R-:W-:Y:S04]  /*6c440*/  STL.64 [R1+0xcd8], R14 ;  /* 0x000cd80e01007387 */ /* 0x000fe80000100a00 */
[----:B------:R-:W3:Y:S04]  /*6c450*/  LDL.LU R240, [R1+0x160] ;  /* 0x0001600001f07983 */ /* 0x000ee80000300800 */
[----:B------:R-:W-:Y:S04]  /*6c460*/  STL.64 [R1+0xcb0], R8 ;  /* 0x000cb00801007387 */ /* 0x000fe80000100a00 */
[----:B------:R-:W-:Y:S04]  /*6c470*/  STL.64 [R1+0xcb8], R10 ;  /* 0x000cb80a01007387 */ /* 0x000fe80000100a00 */
[----:B------:R1:W-:Y:S04]  /*6c480*/  STL.64 [R1+0xc40], R4 ;  /* 0x000c400401007387 */ /* 0x0003e80000100a00 */
        /* <DEDUP_REMOVED lines=17> */
[----:B------:R-:W3:Y:S04]  /*6c5a0*/  LDL.LU R5, [R1+0x5b4] ;  /* 0x0005b40001057983 */ /* 0x000ee80000300800 */
[----:B----4-:R-:W3:Y:S04]  /*6c5b0*/  LDL.LU R6, [R1+0x5b8] ;  /* 0x0005b80001067983 */ /* 0x010ee80000300800 */
        /* <DEDUP_REMOVED lines=73> */
[C---:B--2---:R-:W-:Y:S03]  /*6ca50*/  HMMA.1688.F32.TF32 R224, R232.reuse, R116, R224 ;  /* 0x00000074e8e0723c */ /* 0x044fe600000810e0 */
[----:B------:R-:W-:Y:S04]  /*6ca60*/  LDS R229, [R189+0x18400] ;  /* 0x01840000bde57984 */ /* 0x000fe80000000800 */
[----:B------:R-:W1:Y:S01]  /*6ca70*/  LDS R231, [R189+0x1a400] ;  /* 0x01a40000bde77984 */ /* 0x000e620000000800 */
[C---:B---3--:R-:W-:Y:S08]  /*6ca80*/  HMMA.1688.F32.TF32 R4, R232.reuse, R108, R4 ;  /* 0x0000006ce804723c */ /* 0x048ff00000081004 */
[C---:B----4-:R-:W-:Y:S08]  /*6ca90*/  HMMA.1688.F32.TF32 R8, R232.reuse, R104, R8 ;  /* 0x00000068e808723c */ /* 0x050ff00000081008 */
[C---:B-----5:R-:W-:Y:S08]  /*6caa0*/  HMMA.1688.F32.TF32 R12, R232.reuse, R100, R12 ;  /* 0x00000064e80c723c */ /* 0x060ff0000008100c */
        /* <DEDUP_REMOVED lines=14> */
[----:B------:R-:W-:Y:S03]  /*6cb90*/  HMMA.1688.F32.TF32 R216, R216, R128, R48 ;  /* 0x00000080d8d8723c */ /* 0x000fe60000081030 */
[----:B--2---:R-:W2:Y:S04]  /*6cba0*/  LDL.LU.64 R134, [R1+0x4410] ;  /* 0x0044100001867983 */ /* 0x004ea80000300a00 */
[----:B------:R-:W3:Y:S04]  /*6cbb0*/  LDL.LU.64 R132, [R1+0x4408] ;  /* 0x0044080001847983 */ /* 0x000ee80000300a00 */
[----:B------:R-:W-:Y:S01]  /*6cbc0*/  STL.64 [R1+0xc20], R156 ;  /* 0x000c209c01007387 */ /* 0x000fe20000100a00 */
[C---:B------:R-:W-:Y:S03]  /*6cbd0*/  HMMA.1688.F32.TF32 R44, R232.reuse, R68, R44 ;  /* 0x00000044e82c723c */ /* 0x040fe6000008102c */
[----:B------:R4:W-:Y:S04]  /*6cbe0*/  STL.64 [R1+0xc28], R158 ;  /* 0x000c289e01007387 */ /* 0x0009e80000100a00 */
[----:B----4-:R-:W4:Y:S04]  /*6cbf0*/  LDL.LU.64 R158, [R1+0x4400] ;  /* 0x00440000019e7983 */ /* 0x010f280000300a00 */
[----:B------:R-:W4:Y:S04]  /*6cc00*/  LDL.LU.64 R156, [R1+0x43f8] ;  /* 0x0043f800019c7983 */ /* 0x000f280000300a00 */
[----:B------:R-:W-:Y:S04]  /*6cc10*/  STL.64 [R1+0xc10], R64 ;  /* 0x000c104001007387 */ /* 0x000fe80000100a00 */
[----:B------:R5:W-:Y:S01]  /*6cc20*/  STL.64 [R1+0xc18], R66 ;  /* 0x000c184201007387 */ /* 0x000be20000100a00 */
[C---:B------:R-:W-:Y:S03]  /*6cc30*/  HMMA.1688.F32.TF32 R32, R232.reuse, R80, R32 ;  /* 0x00000050e820723c */ /* 0x040fe60000081020 */
        /* <DEDUP_REMOVED lines=18> */
[----:B------:R-:W-:Y:S04]  /*6cd60*/  STL.64 [R1+0xad8], R218 ;  /* 0x000ad8da01007387 */ /* 0x000fe80000100a00 */
[----:B------:R-:W-:Y:S04]  /*6cd70*/  STL.64 [R1+0xac0], R44 ;  /* 0x000ac02c01007387 */ /* 0x000fe80000100a00 */
[----:B------:R1:W-:Y:S01]  /*6cd80*/  STL.64 [R1+0xac8], R46 ;  /* 0x000ac82e01007387 */ /* 0x0003e20000100a00 */
[C---:B------:R-:W-:Y:S01]  /*6cd90*/  HMMA.1688.F32.TF32 R220, R232.reuse, R112, R220 ;  /* 0x00000070e8dc723c */ /* 0x040fe200000810dc */
[----:B------:R-:W-:Y:S01]  /*6cda0*/  MOV R236, R252 ;  /* 0x000000fc00ec7202 */ /* 0x000fe20000000f00 */
[----:B------:R-:W-:Y:S01]  /*6cdb0*/  IMAD.MOV.U32 R237, RZ, RZ, R191 ;  /* 0x000000ffffed7224 */ /* 0x000fe200078e00bf */
[----:B------:R-:W-:Y:S01]  /*6cdc0*/  MOV R239, R163 ;  /* 0x000000a300ef7202 */ /* 0x000fe20000000f00 */
[----:B------:R-:W-:Y:S01]  /*6cdd0*/  IMAD.MOV.U32 R238, RZ, RZ, R190 ;  /* 0x000000ffffee7224 */ /* 0x000fe200078e00be */
[----:B------:R-:W-:Y:S03]  /*6cde0*/  LDS R216, [R161+0x18480] ;  /* 0x01848000a1d87984 */ /* 0x000fe60000000800 */
[C---:B------:R-:W-:Y:S01]  /*6cdf0*/  HMMA.1688.F32.TF32 R244, R232.reuse, R120, R244 ;  /* 0x00000078e8f4723c */ /* 0x040fe200000810f4 */
[----:B------:R-:W-:Y:S04]  /*6ce00*/  LDS R218, [R161+0x1a480] ;  /* 0x01a48000a1da7984 */ /* 0x000fe80000000800 */
[----:B-1----:R-:W2:Y:S04]  /*6ce10*/  LDL.LU.64 R46, [R1+0x43a0] ;  /* 0x0043a000012e7983 */ /* 0x002ea80000300a00 */
[----:B------:R-:W2:Y:S04]  /*6ce20*/  LDL.LU.64 R44, [R1+0x4398] ;  /* 0x00439800012c7983 */ /* 0x000ea80000300a00 */
[----:B------:R-:W-:Y:S04]  /*6ce30*/  STL.64 [R1+0xab0], R40 ;  /* 0x000ab02801007387 */ /* 0x000fe80000100a00 */
[----:B------:R1:W-:Y:S01]  /*6ce40*/  STL.64 [R1+0xab8], R42 ;  /* 0x000ab82a01007387 */ /* 0x0003e20000100a00 */
[C---:B------:R-:W-:Y:S03]  /*6ce50*/  HMMA.1688.F32.TF32 R248, R232.reuse, R124, R248 ;  /* 0x0000007ce8f8723c */ /* 0x040fe600000810f8 */
[----:B------:R-:W-:Y:S04]  /*6ce60*/  LDS R217, [R189+0x18480] ;  /* 0x01848000bdd97984 */ /* 0x000fe80000000800 */
[----:B------:R-:W2:Y:S04]  /*6ce70*/  LDS R219, [R189+0x1a480] ;  /* 0x01a48000bddb7984 */ /* 0x000ea80000000800 */
        /* <DEDUP_REMOVED lines=47> */
[----:B------:R1:W-:Y:S02]  /*6d170*/  STL.64 [R1+0x9f8], R246 ;  /* 0x0009f8f601007387 */ /* 0x0003e40000100a00 */
[----:B-1----:R-:W-:Y:S08]  /*6d180*/  HMMA.1688.F32.TF32 R244, R232, R128, R236 ;  /* 0x00000080e8f4723c */ /* 0x002ff000000810ec */
[C---:B------:R-:W-:Y:S01]  /*6d190*/  HMMA.1688.F32.TF32 R236, R228.reuse, R68, R240 ;  /* 0x00000044e4ec723c */ /* 0x040fe200000810f0 */
[----:B------:R1:W-:Y:S04]  /*6d1a0*/  STL.64 [R1+0x9e0], R248 ;  /* 0x0009e0f801007387 */ /* 0x0003e80000100a00 */
[----:B------:R1:W-:Y:S10]  /*6d1b0*/  STL.64 [R1+0x9e8], R250 ;  /* 0x0009e8fa01007387 */ /* 0x0003f40000100a00 */
[----:B------:R-:W-:Y:S04]  /*6d1c0*/  STL.64 [R1+0x9a0], R244 ;  /* 0x0009a0f401007387 */ /* 0x000fe80000100a00 */
[----:B------:R-:W-:Y:S04]  /*6d1d0*/  STL.64 [R1+0x9a8], R246 ;  /* 0x0009a8f601007387 */ /* 0x000fe80000100a00 */
[----:B------:R-:W-:Y:S04]  /*6d1e0*/  STL.64 [R1+0x980], R236 ;  /* 0x000980ec01007387 */ /* 0x000fe80000100a00 */
[----:B------:R-:W-:Y:S01]  /*6d1f0*/  STL.64 [R1+0x988], R238 ;  /* 0x000988ee01007387 */ /* 0x000fe20000100a00 */
[----:B------:R-:W-:Y:S01]  /*6d200*/  IMAD.MOV.U32 R240, RZ, RZ, R151 ;  /* 0x000000fffff07224 */ /* 0x000fe200078e0097 */
[C---:B--2---:R-:W-:Y:S08]  /*6d210*/  HMMA.1688.F32.TF32 R12, R228.reuse, R88, R12 ;  /* 0x00000058e40c723c */ /* 0x044ff0000008100c */
[----:B---3--:R-:W-:Y:S01]  /*6d220*/  HMMA.1688.F32.TF32 R232, R228, R72, R224 ;  /* 0x00000048e4e8723c */ /* 0x008fe200000810e0 */
[----:B------:R-:W-:Y:S01]  /*6d230*/  MOV R241, R150 ;  /* 0x0000009600f17202 */ /* 0x000fe20000000f00 */
[----:B------:R-:W-:Y:S01]  /*6d240*/  IMAD.MOV.U32 R242, RZ, RZ, R149 ;  /* 0x000000fffff27224 */ /* 0x000fe200078e0095 */
[----:B-1----:R-:W-:Y:S01]  /*6d250*/  MOV R248, R155 ;  /* 0x0000009b00f87202 */ /* 0x002fe20000000f00 */
[----:B------:R-:W-:-:S02]  /*6d260*/  IMAD.MOV.U32 R243, RZ, RZ, R148 ;  /* 0x000000fffff37224 */ /* 0x000fc400078e0094 */
[----:B------:R-:W-:Y:S01]  /*6d270*/  IMAD.MOV.U32 R249, RZ, RZ, R146 ;  /* 0x000000fffff97224 */ /* 0x000fe200078e0092 */
[----:B------:R-:W-:Y:S01]  /*6d280*/  MOV R251, R144 ;  /* 0x0000009000fb7202 */ /* 0x000fe20000000f00 */
[C---:B------:R-:W-:Y:S01]  /*6d290*/  HMMA.1688.F32.TF32 R224, R228.reuse, R76, R220 ;  /* 0x0000004ce4e0723c */ /* 0x040fe200000810dc */
[----:B------:R-:W-:Y:S01]  /*6d2a0*/  IMAD.MOV.U32 R250, RZ, RZ, R145 ;  /* 0x000000fffffa7224 */ /* 0x000fe200078e0091 */
[----:B------:R-:W-:Y:S04]  /*6d2b0*/  LDS R244, [R161+0x18580] ;  /* 0x01858000a1f47984 */ /* 0x000fe80000000800 */
[----:B------:R-:W-:Y:S02]  /*6d2c0*/  LDS R246, [R161+0x1a580] ;  /* 0x01a58000a1f67984 */ /* 0x000fe40000000800 */
[C---:B------:R-:W-:Y:S02]  /*6d2d0*/  HMMA.1688.F32.TF32 R220, R228.reuse, R80, R4 ;  /* 0x00000050e4dc723c */ /* 0x040fe40000081004 */
[----:B------:R-:W-:Y:S04]  /*6d2e0*/  LDS R245, [R189+0x18580] ;  /* 0x01858000bdf57984 */ /* 0x000fe80000000800 */
[----:B------:R-:W-:Y:S02]  /*6d2f0*/  LDS R247, [R189+0x1a580] ;  /* 0x01a58000bdf77984 */ /* 0x000fe40000000800 */
        /* <DEDUP_REMOVED lines=24> */
[----:B--2---:R-:W-:Y:S01]  /*6d480*/  HMMA.1688.F32.TF32 R12, R228, R112, R36 ;  /* 0x00000070e40c723c */ /* 0x004fe20000081024 */
[----:B------:R-:W-:Y:S01]  /*6d490*/  IMAD.MOV.U32 R220, RZ, RZ, R147 ;  /* 0x000000ffffdc7224 */ /* 0x000fe200078e0093 */
[----:B------:R-:W-:Y:S01]  /*6d4a0*/  MOV R222, R141 ;  /* 0x0000008d00de7202 */ /* 0x000fe20000000f00 */
[----:B------:R-:W-:Y:S01]  /*6d4b0*/  IMAD.MOV.U32 R221, RZ, RZ, R140 ;  /* 0x000000ffffdd7224 */ /* 0x000fe200078e008c */
[----:B------:R-:W-:Y:S01]  /*6d4c0*/  MOV R225, R137 ;  /* 0x0000008900e17202 */ /* 0x000fe20000000f00 */
[----:B------:R-:W-:Y:S01]  /*6d4d0*/  IMAD.MOV.U32 R223, RZ, RZ, R142 ;  /* 0x000000ffffdf7224 */ /* 0x000fe200078e008e */
[----:B------:R-:W-:Y:S01]  /*6d4e0*/  MOV R232, R133 ;  /* 0x0000008500e87202 */ /* 0x000fe20000000f00 */
[----:B------:R-:W-:-:S02]  /*6d4f0*/  IMAD.MOV.U32 R224, RZ, RZ, R136 ;  /* 0x000000ffffe07224 */ /* 0x000fc400078e0088 */
[----:B------:R-:W-:Y:S01]  /*6d500*/  IMAD.MOV.U32 R233, RZ, RZ, R134 ;  /* 0x000000ffffe97224 */ /* 0x000fe200078e0086 */
[C---:B-1----:R-:W-:Y:S01]  /*6d510*/  HMMA.1688.F32.TF32 R8, R228.reuse, R116, R40 ;  /* 0x00000074e408723c */ /* 0x042fe20000081028 */
[----:B------:R-:W-:Y:S02]  /*6d520*/  IMAD.MOV.U32 R226, RZ, RZ, R138 ;  /* 0x000000ffffe27224 */ /* 0x000fe400078e008a */
[----:B------:R-:W-:Y:S01]  /*6d530*/  IMAD.MOV.U32 R234, RZ, RZ, R135 ;  /* 0x000000ffffea7224 */ /* 0x000fe200078e0087 */
[----:B------:R-:W-:Y:S01]  /*6d540*/  MOV R235, R139 ;  /* 0x0000008b00eb7202 */ /* 0x000fe20000000f00 */
[----:B------:R-:W-:Y:S04]  /*6d550*/  STL.64 [R1+0x850], R4 ;  /* 0x0008500401007387 */ /* 0x000fe80000100a00 */
[----:B------:R1:W-:Y:S04]  /*6d560*/  STL.64 [R1+0x858], R6 ;  /* 0x0008580601007387 */ /* 0x0003e80000100a00 */
[----:B------:R-:W-:Y:S04]  /*6d570*/  STL.64 [R1+0x800], R12 ;  /* 0x0008000c01007387 */ /* 0x000fe80000100a00 */
[----:B------:R-:W-:Y:S01]  /*6d580*/  STL.64 [R1+0x808], R14 ;  /* 0x0008080e01007387 */ /* 0x000fe20000100a00 */
[----:B-1----:R-:W-:Y:S01]  /*6d590*/  HMMA.1688.F32.TF32 R4, R228, R120, R44 ;  /* 0x00000078e404723c */ /* 0x002fe2000008102c */
[----:B------:R-:W-:-:S04]  /*6d5a0*/  IMAD.MOV.U32 R227, RZ, RZ, R132 ;  /* 0x000000ffffe37224 */ /* 0x000fc800078e0084 */
[----:B------:R-:W-:Y:S04]  /*6d5b0*/  STL.64 [R1+0x7c0], R8 ;  /* 0x0007c00801007387 */ /* 0x000fe80000100a00 */
[----:B------:R1:W-:Y:S01]  /*6d5c0*/  STL.64 [R1+0x7c8], R10 ;  /* 0x0007c80a01007387 */ /* 0x0003e20000100a00 */
[----:B------:R-:W-:Y:S01]  /*6d5d0*/  IMAD.MOV.U32 R236, RZ, RZ, R143 ;  /* 0x000000ffffec7224 */ /* 0x000fe200078e008f */
[----:B------:R-:W-:Y:S01]  /*6d5e0*/  MOV R238, R2 ;  /* 0x0000000200ee7202 */ /* 0x000fe20000000f00 */
[----:B------:R-:W-:Y:S01]  /*6d5f0*/  IMAD.MOV.U32 R237, RZ, RZ, R162 ;  /* 0x000000ffffed7224 */ /* 0x000fe200078e00a2 */
[----:B------:R-:W-:Y:S01]  /*6d600*/  LDS R36, [R161+0x18600] ;  /* 0x01860000a1247984 */ /* 0x000fe20000000800 */
[----:B------:R-:W-:-:S03]  /*6d610*/  IMAD.MOV.U32 R239, RZ, RZ, R0 ;  /* 0x000000ffffef7224 */ /* 0x000fc600078e0000 */
[----:B------:R-:W-:Y:S01]  /*6d620*/  LDS R38, [R161+0x1a600] ;  /* 0x01a60000a1267984 */ /* 0x000fe20000000800 */
[----:B-1----:R-:W-:Y:S03]  /*6d630*/  HMMA.1688.F32.TF32 R8, R228, R124, R48 ;  /* 0x0000007ce408723c */ /* 0x002fe60000081030 */
[----:B------:R-:W-:Y:S04]  /*6d640*/  LDS R37, [R189+0x18600] ;  /* 0x01860000bd257984 */ /* 0x000fe80000000800 */
[----:B------:R-:W-:Y:S01]  /*6d650*/  LDS R39, [R189+0x1a600] ;  /* 0x01a60000bd277984 */ /* 0x000fe20000000800 */
[----:B------:R-:W-:Y:S01]  /*6d660*/  IMAD.MOV.U32 R252, RZ, RZ, R4 ;  /* 0x000000fffffc7224 */ /* 0x000fe200078e0004 */
[----:B------:R-:W-:Y:S01]  /*6d670*/  MOV R190, R6 ;  /* 0x0000000600be7202 */ /* 0x000fe20000000f00 */
[----:B------:R-:W-:-:S02]  /*6d680*/  IMAD.MOV.U32 R191, RZ, RZ, R5 ;  /* 0x000000ffffbf7224 */ /* 0x000fc400078e0005 */
[----:B------:R-:W-:Y:S02]  /*6d690*/  IMAD.MOV.U32 R163, RZ, RZ, R7 ;  /* 0x000000ffffa37224 */ /* 0x000fe400078e0007 */
[----:B------:R-:W-:Y:S08]  /*6d6a0*/  HMMA.1688.F32.TF32 R4, R228, R128, R52 ;  /* 0x00000080e404723c */ /* 0x000ff00000081034 */
[C---:B------:R-:W-:Y:S01]  /*6d6b0*/  HMMA.1688.F32.TF32 R12, R216.reuse, R68, R56 ;  /* 0x00000044d80c723c */ /* 0x040fe20000081038 */
[----:B------:R-:W-:Y:S04]  /*6d6c0*/  STL.64 [R1+0x740], R8 ;  /* 0x0007400801007387 */ /* 0x000fe80000100a00 */
[----:B------:R1:W-:Y:S03]  /*6d6d0*/  STL.64 [R1+0x748], R10 ;  /* 0x0007480a01007387 */ /* 0x0003e60000100a00 */
[C---:B-1----:R-:W-:Y:S07]  /*6d6e0*/  HMMA.1688.F32.TF32 R8, R216.reuse, R72, R60 ;  /* 0x00000048d808723c */ /* 0x042fee000008103c */
[----:B------:R-:W-:Y:S04]  /*6d6f0*/  STL.64 [R1+0x6e0], R4 ;  /* 0x0006e00401007387 */ /* 0x000fe80000100a00 */
[----:B------:R5:W-:Y:S04]  /*6d700*/  STL.64 [R1+0x6e8], R6 ;  /* 0x0006e80601007387 */ /* 0x000be80000100a00 */
[----:B------:R-:W-:Y:S04]  /*6d710*/  STL.64 [R1+0x6d0], R12 ;  /* 0x0006d00c01007387 */ /* 0x000fe80000100a00 */
[----:B------:R-:W-:Y:S04]  /*6d720*/  STL.64 [R1+0x6d8], R14 ;  /* 0x0006d80e01007387 */ /* 0x000fe80000100a00 */
[----:B------:R1:W-:Y:S04]  /*6d730*/  STL.64 [R1+0x6b0], R8 ;  /* 0x0006b00801007387 */ /* 0x0003e80000100a00 */
[----:B------:R2:W-:Y:S04]  /*6d740*/  STL.64 [R1+0x6b8], R10 ;  /* 0x0006b80a01007387 */ /* 0x0005e80000100a00 */
[----:B------:R-:W3:Y:S01]  /*6d750*/  LDL.LU R151, [R1+0x42d4] ;  /* 0x0042d40001977983 */ /* 0x000ee20000300800 */
[----:B-----5:R-:W-:Y:S11]  /*6d760*/  HMMA.1688.F32.TF32 R4, R216, R76, R64 ;  /* 0x0000004cd804723c */ /* 0x020ff60000081040 */
[----:B------:R-:W-:Y:S11]  /*6d770*/  @!UPT UIADD3 URZ, URZ, URZ, URZ ;  /* 0x0000003f3f3ff290 */ /* 0x000ff6000fffe03f */
[----:B------:R-:W-:Y:S01]  /*6d780*/  @!UPT UIADD3 URZ, URZ, URZ, URZ ;  /* 0x0000003f3f3ff290 */ /* 0x000fe2000fffe03f */
[----:B------:R-:W-:Y:S04]  /*6d790*/  STL.64 [R1+0x690], R4 ;  /* 0x0006900401007387 */ /* 0x000fe80000100a00 */
[----:B------:R-:W-:Y:S04]  /*6d7a0*/  STL.64 [R1+0x698], R6 ;  /* 0x0006980601007387 */ /* 0x000fe80000100a00 */
[----:B------:R-:W5:Y:S04]  /*6d7b0*/  LDL.LU R150, [R1+0x42d0] ;  /* 0x0042d00001967983 */ /* 0x000f680000300800 */
        /* <DEDUP_REMOVED lines=9> */
[----:B------:R-:W-:Y:S04]  /*6d850*/  LDS R4, [R161+0x18500] ;  /* 0x01850000a1047984 */ /* 0x000fe80000000800 */
[----:B------:R-:W-:Y:S04]  /*6d860*/  LDS R6, [R161+0x1a500] ;  /* 0x01a50000a1067984 */ /* 0x000fe80000000800 */
[----:B------:R-:W-:Y:S04]  /*6d870*/  LDS R5, [R189+0x18500] ;  /* 0x01850000bd057984 */ /* 0x000fe80000000800 */
[----:B------:R-:W1:Y:S01]  /*6d880*/  LDS R7, [R189+0x1a500] ;  /* 0x01a50000bd077984 */ /* 0x000e620000000800 */
[----:B---3--:R-:W-:-:S03]  /*6d890*/  IMAD.MOV.U32 R8, RZ, RZ, R151 ;  /* 0x000000ffff087224 */ /* 0x008fc600078e0097 */
[----:B------:R-:W2:Y:S04]  /*6d8a0*/  LDL.LU R151, [R1+0x42b4] ;  /* 0x0042b40001977983 */ /* 0x000ea80000300800 */
[----:B------:R-:W3:Y:S04]  /*6d8b0*/  LDL.LU R152, [R1+0x42b0] ;  /* 0x0042b00001987983 */ /* 0x000ee80000300800 */
[----:B------:R-:W3:Y:S04]  /*6d8c0*/  LDL.LU R153, [R1+0x42ac] ;  /* 0x0042ac0001997983 */ /* 0x000ee80000300800 */
[----:B------:R-:W3:Y:S01]  /*6d8d0*/  LDL.LU R154, [R1+0x42a8] ;  /* 0x0042a800019a7983 */ /* 0x000ee20000300800 */
[----:B-----5:R-:W-:-:S02]  /*6d8e0*/  IMAD.MOV.U32 R15, RZ, RZ, R150 ;  /* 0x000000ffff0f7224 */ /* 0x020fc400078e0096 */
[----:B----4-:R-:W-:Y:S01]  /*6d8f0*/  IMAD.MOV.U32 R14, RZ, RZ, R149 ;  /* 0x000000ffff0e7224 */ /* 0x010fe200078e0095 */
[----:B------:R-:W-:Y:S01]  /*6d900*/  MOV R13, R148 ;  /* 0x00000094000d7202 */ /* 0x000fe20000000f00 */
[----:B------:R-:W-:Y:S02]  /*6d910*/  IMAD.MOV.U32 R12, RZ, RZ, R155 ;  /* 0x000000ffff0c7224 */ /* 0x000fe400078e009b */
[----:B------:R-:W3:Y:S04]  /*6d920*/  LDL.LU R155, [R1+0x42a4] ;  /* 0x0042a400019b7983 */ /* 0x000ee80000300800 */
[----:B------:R-:W4:Y:S04]  /*6d930*/  LDL.LU R148, [R1+0x42a0] ;  /* 0x0042a00001947983 */ /* 0x000f280000300800 */
[----:B------:R-:W4:Y:S04]  /*6d940*/  LDL.LU R149, [R1+0x429c] ;  /* 0x00429c0001957983 */ /* 0x000f280000300800 */
        /* <DEDUP_REMOVED lines=8> */
[----:B--2---:R-:W-:-:S03]  /*6d9d0*/  MOV R16, R151 ;  /* 0x0000009700107202 */ /* 0x004fc60000000f00 */
        /* <DEDUP_REMOVED lines=16> */
[----:B------:R-:W3:Y:S01]  /*6dae0*/  LDL.LU R143, [R1+0x4254] ;  /* 0x00425400018f7983 */ /* 0x000ee20000300800 */
[C---:B------:R-:W-:Y:S08]  /*6daf0*/  HMMA.1688.F32.TF32 R16, R216.reuse, R108, R16 ;  /* 0x0000006cd810723c */ /* 0x040ff00000081010 */
[C---:B-----5:R-:W-:Y:S08]  /*6db00*/  HMMA.1688.F32.TF32 R20, R216.reuse, R104, R20 ;  /* 0x00000068d814723c */ /* 0x060ff00000081014 */
[C---:B------:R-:W-:Y:S08]  /*6db10*/  HMMA.1688.F32.TF32 R12, R216.reuse, R112, R12 ;  /* 0x00000070d80c723c */ /* 0x040ff0000008100c */
[C---:B------:R-:W-:Y:S11]  /*6db20*/  HMMA.1688.F32.TF32 R8, R216.reuse, R116, R8 ;  /* 0x00000074d808723c */ /* 0x040ff60000081008 */
[----:B------:R-:W-:Y:S11]  /*6db30*/  @!UPT UIADD3 URZ, URZ, URZ, URZ ;  /* 0x0000003f3f3ff290 */ /* 0x000ff6000fffe03f */
[----:B------:R-:W-:Y:S02]  /*6db40*/  @!UPT UIADD3 URZ, URZ, URZ, URZ ;  /* 0x0000003f3f3ff290 */ /* 0x000fe4000fffe03f */
[----:B------:R-:W-:Y:S01]  /*6db50*/  IMAD.MOV.U32 R162, RZ, RZ, R9 ;  /* 0x000000ffffa27224 */ /* 0x000fe200078e0009 */
[----:B------:R-:W-:Y:S01]  /*6db60*/  MOV R2, R10 ;  /* 0x0000000a00027202 */ /* 0x000fe20000000f00 */
[----:B------:R-:W-:Y:S01]  /*6db70*/  IMAD.MOV.U32 R0, RZ, RZ, R11 ;  /* 0x000000ffff007224 */ /* 0x000fe200078e000b */
[C---:B--2---:R-:W-:Y:S08]  /*6db80*/  HMMA.1688.F32.TF32 R24, R216.reuse, R80, R132 ;  /* 0x00000050d818723c */ /* 0x044ff00000081084 */
[C---:B---3--:R-:W-:Y:S11]  /*6db90*/  HMMA.1688.F32.TF32 R28, R216.reuse, R84, R136 ;  /* 0x00000054d81c723c */ /* 0x048ff60000081088 */
[----:B------:R-:W-:Y:S04]  /*6dba0*/  @!UPT UIADD3 URZ, URZ, URZ, URZ ;  /* 0x0000003f3f3ff290 */ /* 0x000fe8000fffe03f */
[----:B------:R-:W-:Y:S04]  /*6dbb0*/  STL.64 [R1+0x680], R24 ;  /* 0x0006801801007387 */ /* 0x000fe80000100a00 */
[----:B------:R2:W-:Y:S02]  /*6dbc0*/  STL.64 [R1+0x688], R26 ;  /* 0x0006881a01007387 */ /* 0x0005e40000100a00 */
[C---:B--2---:R-:W-:Y:S02]  /*6dbd0*/  HMMA.1688.F32.TF32 R24, R216.reuse, R88, R140 ;  /* 0x00000058d818723c */ /* 0x044fe4000008108c */
[----:B------:R-:W-:Y:S04]  /*6dbe0*/  STL.64 [R1+0x670], R28 ;  /* 0x0006701c01007387 */ /* 0x000fe80000100a00 */
[----:B------:R4:W-:Y:S02]  /*6dbf0*/  STL.64 [R1+0x678], R30 ;  /* 0x0006781e01007387 */ /* 0x0009e40000100a00 */
[C---:B------:R-:W-:Y:S02]  /*6dc00*/  HMMA.1688.F32.TF32 R32, R216.reuse, R92, R144 ;  /* 0x0000005cd820723c */ /* 0x040fe40000081090 */
[----:B------:R-:W-:Y:S04]  /*6dc10*/  LDS R140, [R161+0x18680] ;  /* 0x01868000a18c7984 */ /* 0x000fe80000000800 */
[----:B------:R-:W-:Y:S02]  /*6dc20*/  LDS R142, [R161+0x1a680] ;  /* 0x01a68000a18e7984 */ /* 0x000fe40000000800 */
[C---:B----4-:R-:W-:Y:S02]  /*6dc30*/  HMMA.1688.F32.TF32 R28, R216.reuse, R96, R148 ;  /* 0x00000060d81c723c */ /* 0x050fe40000081094 */
[----:B------:R-:W-:Y:S04]  /*6dc40*/  LDS R141, [R189+0x18680] ;  /* 0x01868000bd8d7984 */ /* 0x000fe80000000800 */
[----:B------:R-:W2:Y:S04]  /*6dc50*/  LDS R143, [R189+0x1a680] ;  /* 0x01a68000bd8f7984 */ /* 0x000ea80000000800 */
        /* <DEDUP_REMOVED lines=15> */
[C---:B---3--:R-:W-:Y:S08]  /*6dd50*/  HMMA.1688.F32.TF32 R16, R216.reuse, R120, R220 ;  /* 0x00000078d810723c */ /* 0x048ff000000810dc */
[C---:B----4-:R-:W-:Y:S01]  /*6dd60*/  HMMA.1688.F32.TF32 R12, R216.reuse, R124, R224 ;  /* 0x0000007cd80c723c */ /* 0x050fe200000810e0 */
[----:B------:R3:W-:Y:S07]  /*6dd70*/  STL [R1+0x5f0], R8 ;  /* 0x0005f00801007387 */ /* 0x0007ee0000100800 */
[----:B---3--:R-:W-:Y:S07]  /*6dd80*/  HMMA.1688.F32.TF32 R8, R216, R128, R156 ;  /* 0x00000080d808723c */ /* 0x008fee000008109c */
[----:B------:R-:W-:Y:S04]  /*6dd90*/  STL.64 [R1+0x5e0], R16 ;  /* 0x0005e01001007387 */ /* 0x000fe80000100a00 */
[----:B------:R-:W-:Y:S04]  /*6dda0*/  STL.64 [R1+0x5e8], R18 ;  /* 0x0005e81201007387 */ /* 0x000fe80000100a00 */
        /* <DEDUP_REMOVED lines=8> */
[----:B------:R1:W-:Y:S02]  /*6de30*/  STL.64 [R1+0x5b8], R14 ;  /* 0x0005b80e01007387 */ /* 0x0003e40000100a00 */
[----:B-1----:R-:W-:Y:S10]  /*6de40*/  HMMA.1688.F32.TF32 R12, R4, R80, R240 ;  /* 0x00000050040c723c */ /* 0x002ff400000810f0 */
[----:B------:R1:W-:Y:S04]  /*6de50*/  STL.64 [R1+0x5a0], R8 ;  /* 0x0005a00801007387 */ /* 0x0003e80000100a00 */
[----:B------:R3:W-:Y:S04]  /*6de60*/  STL.64 [R1+0x5a8], R10 ;  /* 0x0005a80a01007387 */ /* 0x0007e80000100a00 */
[----:B-1----:R-:W4:Y:S04]  /*6de70*/  LDL.LU R8, [R1+0x430] ;  /* 0x0004300001087983 */ /* 0x002f280000300800 */
[----:B------:R-:W-:Y:S04]  /*6de80*/  STL.64 [R1+0x590], R16 ;  /* 0x0005901001007387 */ /* 0x000fe80000100a00 */
[----:B------:R-:W-:Y:S04]  /*6de90*/  STL.64 [R1+0x598], R18 ;  /* 0x0005981201007387 */ /* 0x000fe80000100a00 */
[----:B------:R1:W-:Y:S04]  /*6dea0*/  STL.64 [R1+0x580], R12 ;  /* 0x0005800c01007387 */ /* 0x0003e80000100a00 */
[----:B------:R5:W-:Y:S04]  /*6deb0*/  STL.64 [R1+0x588], R14 ;  /* 0x0005880e01007387 */ /* 0x000be80000100a00 */
[----:B------:R-:W4:Y:S04]  /*6dec0*/  LDL.LU R9, [R1+0x434] ;  /* 0x0004340001097983 */ /* 0x000f280000300800 */
[----:B---3--:R-:W4:Y:S04]  /*6ded0*/  LDL.LU R10, [R1+0x438] ;  /* 0x00043800010a7983 */ /* 0x008f280000300800 */
[----:B------:R-:W4:Y:S04]  /*6dee0*/  LDL.LU R11, [R1+0x43c] ;  /* 0x00043c00010b7983 */ /* 0x000f280000300800 */
[----:B-1----:R-:W3:Y:S04]  /*6def0*/  LDL.LU R12, [R1+0x440] ;  /* 0x00044000010c7983 */ /* 0x002ee80000300800 */
[----:B------:R-:W3:Y:S04]  /*6df00*/  LDL.LU R13, [R1+0x444] ;  /* 0x00044400010d7983 */ /* 0x000ee80000300800 */
[----:B-----5:R-:W3:Y:S04]  /*6df10*/  LDL.LU R14, [R1+0x448] ;  /* 0x00044800010e7983 */ /* 0x020ee80000300800 */
        /* <DEDUP_REMOVED lines=32> */
[----:B------:R-:W4:Y:S01]  /*6e120*/  LDL.LU R23, [R1+0x46c] ;  /* 0x00046c0001177983 */ /* 0x000f220000300800 */
[----:B------:R-:W-:-:S03]  /*6e130*/  IMAD.MOV.U32 R248, RZ, RZ, R177 ;  /* 0x000000fffff87224 */ /* 0x000fc600078e00b1 */
[----:B------:R-:W4:Y:S04]  /*6e140*/  LDL.LU R220, [R1+0x420] ;  /* 0x0004200001dc7983 */ /* 0x000f280000300800 */
[----:B------:R-:W4:Y:S04]  /*6e150*/  LDL.LU R221, [R1+0x424] ;  /* 0x0004240001dd7983 */ /* 0x000f280000300800 */
[----:B------:R-:W4:Y:S04]  /*6e160*/  LDL.LU R222, [R1+0x428] ;  /* 0x0004280001de7983 */ /* 0x000f280000300800 */
[----:B------:R-:W4:Y:S04]  /*6e170*/  LDL.LU R223, [R1+0x42c] ;  /* 0x00042c0001df7983 */ /* 0x000f280000300800 */
[----:B------:R-:W4:Y:S01]  /*6e180*/  LDL.LU R177, [R1+0x4250] ;  /* 0x0042500001b17983 */ /* 0x000f220000300800 */
[----:B------:R-:W-:Y:S01]  /*6e190*/  MOV R249, R178 ;  /* 0x000000b200f97202 */ /* 0x000fe20000000f00 */
[----:B------:R-:W-:Y:S01]  /*6e1a0*/  IMAD.MOV.U32 R250, RZ, RZ, R179 ;  /* 0x000000fffffa7224 */ /* 0x000fe200078e00b3 */
[----:B------:R-:W-:Y:S01]  /*6e1b0*/  MOV R232, R173 ;  /* 0x000000ad00e87202 */ /* 0x000fe20000000f00 */
[----:B------:R-:W-:-:S02]  /*6e1c0*/  IMAD.MOV.U32 R251, RZ, RZ, R172 ;  /* 0x000000fffffb7224 */ /* 0x000fc400078e00ac */
[----:B------:R-:W-:Y:S01]  /*6e1d0*/  IMAD.MOV.U32 R233, RZ, RZ, R174 ;  /* 0x000000ffffe97224 */ /* 0x000fe200078e00ae */
[----:B------:R-:W-:Y:S01]  /*6e1e0*/  MOV R235, R168 ;  /* 0x000000a800eb7202 */ /* 0x000fe20000000f00 */
[----:B------:R-:W-:Y:S01]  /*6e1f0*/  IMAD.MOV.U32 R234, RZ, RZ, R175 ;  /* 0x000000ffffea7224 */ /* 0x000fe200078e00af */
[----:B-----5:R-:W-:Y:S11]  /*6e200*/  HMMA.1688.F32.TF32 R44, R4, R84, R236 ;  /* 0x00000054042c723c */ /* 0x020ff600000810ec */
[----:B------:R-:W-:Y:S11]  /*6e210*/  @!UPT UIADD3 URZ, URZ, URZ, URZ ;  /* 0x0000003f3f3ff290 */ /* 0x000ff6000fffe03f */
[----:B------:R-:W-:Y:S01]  /*6e220*/  @!UPT UIADD3 URZ, URZ, URZ, URZ ;  /* 0x0000003f3f3ff290 */ /* 0x000fe2000fffe03f */
        /* <DEDUP_REMOVED lines=8> */
[----:B------:R-:W5:Y:S01]  /*6e2b0*/  LDL.LU R168, [R1+0x4234] ;  /* 0x0042340001a87983 */ /* 0x000f620000300800 */
[----:B------:R-:W-:-:S03]  /*6e2c0*/  IMAD.MOV.U32 R236, RZ, RZ, R169 ;  /* 0x000000ffffec7224 */ /* 0x000fc600078e00a9 */
[----:B------:R-:W5:Y:S01]  /*6e2d0*/  LDL.LU R224, [R1+0xa0] ;  /* 0x0000a00001e07983 */ /* 0x000f620000300800 */
[----:B------:R-:W-:-:S03]  /*6e2e0*/  IMAD.MOV.U32 R237, RZ, RZ, R170 ;  /* 0x000000ffffed7224 */ /* 0x000fc600078e00aa */
[----:B------:R-:W5:Y:S01]  /*6e2f0*/  LDL.LU R225, [R1+0xa4] ;  /* 0x0000a40001e17983 */ /* 0x000f620000300800 */
[----:B--2---:R-:W-:Y:S03]  /*6e300*/  HMMA.1688.F32.TF32 R44, R4, R88, R240 ;  /* 0x00000058042c723c */ /* 0x004fe600000810f0 */
[----:B------:R-:W2:Y:S01]  /*6e310*/  LDL.LU R226, [R1+0xa8] ;  /* 0x0000a80001e27983 */ /* 0x000ea20000300800 */
[----:B------:R-:W-:-:S03]  /*6e320*/  MOV R238, R171 ;  /* 0x000000ab00ee7202 */ /* 0x000fc60000000f00 */
[----:B------:R-:W2:Y:S01]  /*6e330*/  LDL.LU R227, [R1+0xac] ;  /* 0x0000ac0001e37983 */ /* 0x000ea20000300800 */
[----:B------:R-:W-:-:S03]  /*6e340*/  IMAD.MOV.U32 R239, RZ, RZ, R164 ;  /* 0x000000ffffef7224 */ /* 0x000fc600078e00a4 */
[----:B------:R-:W2:Y:S01]  /*6e350*/  LDL.LU R169, [R1+0x4230] ;  /* 0x0042300001a97983 */ /* 0x000ea20000300800 */
[----:B------:R-:W-:-:S03]  /*6e360*/  IMAD.MOV.U32 R240, RZ, RZ, R165 ;  /* 0x000000fffff07224 */ /* 0x000fc600078e00a5 */
[----:B------:R-:W2:Y:S04]  /*6e370*/  LDL.LU R170, [R1+0x422c] ;  /* 0x00422c0001aa7983 */ /* 0x000ea80000300800 */
[----:B------:R-:W2:Y:S01]  /*6e380*/  LDL.LU R171, [R1+0x4228] ;  /* 0x0042280001ab7983 */ /* 0x000ea20000300800 */
[----:B------:R-:W-:-:S03]  /*6e390*/  MOV R241, R166 ;  /* 0x000000a600f17202 */ /* 0x000fc60000000f00 */
[----:B------:R-:W2:Y:S01]  /*6e3a0*/  LDL.LU R164, [R1+0x4224] ;  /* 0x0042240001a47983 */ /* 0x000ea20000300800 */
[----:B------:R-:W-:-:S03]  /*6e3b0*/  IMAD.MOV.U32 R242, RZ, RZ, R167 ;  /* 0x000000fffff27224 */ /* 0x000fc600078e00a7 */
[----:B------:R-:W2:Y:S04]  /*6e3c0*/  LDL.LU R165, [R1+0x4220] ;  /* 0x0042200001a57983 */ /* 0x000ea80000300800 */
[----:B------:R-:W-:Y:S04]  /*6e3d0*/  STL.64 [R1+0x560], R44 ;  /* 0x0005602c01007387 */ /* 0x000fe80000100a00 */
[----:B------:R1:W-:Y:S04]  /*6e3e0*/  STL.64 [R1+0x568], R46 ;  /* 0x0005682e01007387 */ /* 0x0003e80000100a00 */
[----:B------:R-:W2:Y:S04]  /*6e3f0*/  LDL.LU R166, [R1+0x421c] ;  /* 0x00421c0001a67983 */ /* 0x000ea80000300800 */
[----:B------:R-:W2:Y:S01]  /*6e400*/  LDL.LU R167, [R1+0x4218] ;  /* 0x0042180001a77983 */ /* 0x000ea20000300800 */
[C---:B---3--:R-:W-:Y:S08]  /*6e410*/  HMMA.1688.F32.TF32 R48, R4.reuse, R92, R40 ;  /* 0x0000005c0430723c */ /* 0x048ff00000081028 */
[C---:B-1----:R-:W-:Y:S08]  /*6e420*/  HMMA.1688.F32.TF32 R44, R4.reuse, R96, R32 ;  /* 0x00000060042c723c */ /* 0x042ff00000081020 */
[C---:B------:R-:W-:Y:S08]  /*6e430*/  HMMA.1688.F32.TF32 R40, R4.reuse, R100, R28 ;  /* 0x000000640428723c */ /* 0x040ff0000008101c */
[C---:B------:R-:W-:Y:S08]  /*6e440*/  HMMA.1688.F32.TF32 R32, R4.reuse, R104, R24 ;  /* 0x000000680420723c */ /* 0x040ff00000081018 */
[C---:B----4-:R-:W-:Y:S08]  /*6e450*/  HMMA.1688.F32.TF32 R28, R4.reuse, R108, R20 ;  /* 0x0000006c041c723c */ /* 0x050ff00000081014 */
[C---:B------:R-:W-:Y:S08]  /*6e460*/  HMMA.1688.F32.TF32 R24, R4.reuse, R112, R16 ;  /* 0x000000700418723c */ /* 0x040ff00000081010 */
[C---:B------:R-:W-:Y:S08]  /*6e470*/  HMMA.1688.F32.TF32 R20, R4.reuse, R116, R12 ;  /* 0x000000740414723c */ /* 0x040ff0000008100c */
[C---:B------:R-:W-:Y:S01]  /*6e480*/  HMMA.1688.F32.TF32 R16, R4.reuse, R120, R8 ;  /* 0x000000780410723c */ /* 0x040fe20000081008 */
[----:B------:R-:W-:Y:S07]  /*6e490*/  STL.64 [R1+0x550], R48 ;  /* 0x0005503001007387 */ /* 0x000fee0000100a00 */
        /* <DEDUP_REMOVED lines=17> */
[----:B------:R5:W-:Y:S01]  /*6e5b0*/  STL.64 [R1+0x4d8], R14 ;  /* 0x0004d80e01007387 */ /* 0x000be20000100a00 */
[----:B------:R-:W-:Y:S01]  /*6e5c0*/  IMAD.MOV.U32 R243, RZ, RZ, R188 ;  /* 0x000000fffff37224 */ /* 0x000fe200078e00bc */
[----:B-----5:R-:W-:Y:S08]  /*6e5d0*/  HMMA.1688.F32.TF32 R12, R244, R72, R172 ;  /* 0x00000048f40c723c */ /* 0x020ff000000810ac */
[----:B--2---:R-:W-:Y:S08]  /*6e5e0*/  HMMA.1688.F32.TF32 R8, R4, R128, R164 ;  /* 0x000000800408723c */ /* 0x004ff000000810a4 */
[C---:B------:R-:W-:Y:S11]  /*6e5f0*/  HMMA.1688.F32.TF32 R4, R244.reuse, R68, R168 ;  /* 0x00000044f404723c */ /* 0x040ff600000810a8 */
[----:B------:R-:W-:Y:S04]  /*6e600*/  @!UPT UIADD3 URZ, URZ, URZ, URZ ;  /* 0x0000003f3f3ff290 */ /* 0x000fe8000fffe03f */
        /* <DEDUP_REMOVED lines=23> */
[----:B--2---:R-:W-:Y:S03]  /*6e780*/  HMMA.1688.F32.TF32 R4, R244, R104, R208 ;  /* 0x00000068f404723c */ /* 0x004fe600000810d0 */
[----:B------:R-:W-:Y:S04]  /*6e790*/  STL.64 [R1+0x440], R12 ;  /* 0x0004400c01007387 */ /* 0x000fe80000100a00 */
[----:B------:R-:W-:Y:S11]  /*6e7a0*/  STL.64 [R1+0x448], R14 ;  /* 0x0004480e01007387 */ /* 0x000ff60000100a00 */
[----:B------:R-:W-:Y:S05]  /*6e7b0*/  @!UPT UIADD3 URZ, URZ, URZ, URZ ;  /* 0x0000003f3f3ff290 */ /* 0x000fea000fffe03f */
[----:B------:R-:W-:Y:S01]  /*6e7c0*/  STL.64 [R1+0x420], R4 ;  /* 0x0004200401007387 */ /* 0x000fe20000100a00 */
[----:B------:R-:W-:-:S03]  /*6e7d0*/  MOV R188, R7 ;  /* 0x0000000700bc7202 */ /* 0x000fc60000000f00 */
[----:B------:R-:W-:Y:S04]  /*6e7e0*/  STL.64 [R1+0x430], R8 ;  /* 0x0004300801007387 */ /* 0x000fe80000100a00 */
[----:B------:R-:W-:Y:S04]  /*6e7f0*/  STL.64 [R1+0x438], R10 ;  /* 0x0004380a01007387 */ /* 0x000fe80000100a00 */
[----:B------:R1:W-:Y:S02]  /*6e800*/  STL [R1+0x428], R6 ;  /* 0x0004280601007387 */ /* 0x0003e40000100800 */
[C---:B-1----:R-:W-:Y:S02]  /*6e810*/  HMMA.1688.F32.TF32 R4, R244.reuse, R108, R212 ;  /* 0x0000006cf404723c */ /* 0x042fe400000810d4 */
[----:B------:R-:W-:Y:S04]  /*6e820*/  LDS R212, [R161+0x18700] ;  /* 0x01870000a1d47984 */ /* 0x000fe80000000800 */
[----:B------:R-:W-:Y:S02]  /*6e830*/  LDS R214, [R161+0x1a700] ;  /* 0x01a70000a1d67984 */ /* 0x000fe40000000800 */
[C---:B------:R-:W-:Y:S02]  /*6e840*/  HMMA.1688.F32.TF32 R12, R244.reuse, R112, R224 ;  /* 0x00000070f40c723c */ /* 0x040fe400000810e0 */
[----:B------:R-:W-:Y:S04]  /*6e850*/  LDS R213, [R189+0x18700] ;  /* 0x01870000bdd57984 */ /* 0x000fe80000000800 */
[----:B------:R-:W-:Y:S02]  /*6e860*/  LDS R215, [R189+0x1a700] ;  /* 0x01a70000bdd77984 */ /* 0x000fe40000000800 */
[C---:B------:R-:W-:Y:S07]  /*6e870*/  HMMA.1688.F32.TF32 R8, R244.reuse, R116, R232 ;  /* 0x00000074f408723c */ /* 0x040fee00000810e8 */
[----:B------:R-:W-:Y:S04]  /*6e880*/  STL.64 [R1+0x30], R4 ;  /* 0x0000300401007387 */ /* 0x000fe80000100a00 */
[----:B------:R1:W-:Y:S02]  /*6e890*/  STL.64 [R1+0x38], R6 ;  /* 0x0000380601007387 */ /* 0x0003e40000100a00 */
[C---:B-1----:R-:W-:Y:S08]  /*6e8a0*/  HMMA.1688.F32.TF32 R4, R244.reuse, R120, R248 ;  /* 0x00000078f404723c */ /* 0x042ff000000810f8 */
[C---:B------:R-:W-:Y:S01]  /*6e8b0*/  HMMA.1688.F32.TF32 R248, R244.reuse, R124, R236 ;  /* 0x0000007cf4f8723c */ /* 0x040fe200000810ec */
[----:B------:R-:W-:Y:S04]  /*6e8c0*/  STL.64 [R1+0x20], R12 ;  /* 0x0000200c01007387 */ /* 0x000fe80000100a00 */
[----:B------:R-:W-:Y:S04]  /*6e8d0*/  STL.64 [R1+0x28], R14 ;  /* 0x0000280e01007387 */ /* 0x000fe80000100a00 */
[----:B------:R1:W-:Y:S04]  /*6e8e0*/  STL.64 [R1+0x10], R8 ;  /* 0x0000100801007387 */ /* 0x0003e80000100a00 */
[----:B------:R2:W-:Y:S10]  /*6e8f0*/  STL.64 [R1+0x18], R10 ;  /* 0x0000180a01007387 */ /* 0x0005f40000100a00 */
[----:B------:R-:W-:Y:S04]  /*6e900*/  STL [R1+0x3f74], R248 ;  /* 0x003f74f801007387 */ /* 0x000fe80000100800 */
[----:B------:R-:W-:Y:S04]  /*6e910*/  STL.64 [R1], R4 ;  /* 0x0000000401007387 */ /* 0x000fe80000100a00 */
[----:B------:R3:W-:Y:S04]  /*6e920*/  STL.64 [R1+0x8], R6 ;  /* 0x0000080601007387 */ /* 0x0007e80000100a00 */
[----:B------:R-:W-:Y:S04]  /*6e930*/  STL [R1+0x3f70], R249 ;  /* 0x003f70f901007387 */ /* 0x000fe80000100800 */
[----:B------:R4:W-:Y:S04]  /*6e940*/  STL [R1+0x3f6c], R250 ;  /* 0x003f6cfa01007387 */ /* 0x0009e80000100800 */
[----:B------:R5:W-:Y:S04]  /*6e950*/  STL [R1+0x3f68], R251 ;  /* 0x003f68fb01007387 */ /* 0x000be80000100800 */
        /* <DEDUP_REMOVED lines=36> */
[----:B------:R-:W-:Y:S03]  /*6eba0*/  HMMA.1688.F32.TF32 R244, R244, R128, R240 ;  /* 0x00000080f4f4723c */ /* 0x000fe600000810f0 */
[----:B------:R-:W2:Y:S04]  /*6ebb0*/  LDL.LU R240, [R1+0x1170] ;  /* 0x0011700001f07983 */ /* 0x000ea80000300800 */
[----:B------:R-:W2:Y:S04]  /*6ebc0*/  LDL.LU R241, [R1+0x1174] ;  /* 0x0011740001f17983 */ /* 0x000ea80000300800 */
[----:B------:R-:W2:Y:S04]  /*6ebd0*/  LDL.LU R242, [R1+0x1178] ;  /* 0x0011780001f27983 */ /* 0x000ea80000300800 */
[----:B------:R-:W2:Y:S08]  /*6ebe0*/  LDL.LU R243, [R1+0x117c] ;  /* 0x00117c0001f37983 */ /* 0x000eb00000300800 */
[----:B------:R1:W-:Y:S04]  /*6ebf0*/  STL [R1+0x3f84], R244 ;  /* 0x003f84f401007387 */ /* 0x0003e80000100800 */
[----:B------:R1:W-:Y:S04]  /*6ec00*/  STL [R1+0x3f80], R245 ;  /* 0x003f80f501007387 */ /* 0x0003e80000100800 */
[----:B------:R1:W-:Y:S04]  /*6ec10*/  STL [R1+0x3f7c], R246 ;  /* 0x003f7cf601007387 */ /* 0x0003e80000100800 */
[----:B------:R1:W-:Y:S01]  /*6ec20*/  STL [R1+0x3f78], R247 ;  /* 0x003f78f701007387 */ /* 0x0003e20000100800 */
[C---:B---3--:R-:W-:Y:S11]  /*6ec30*/  HMMA.1688.F32.TF32 R4, R36.reuse, R72, R20 ;  /* 0x000000482404723c */ /* 0x048ff60000081014 */
[----:B------:R-:W-:Y:S11]  /*6ec40*/  @!UPT UIADD3 URZ, URZ, URZ, URZ ;  /* 0x0000003f3f3ff290 */ /* 0x000ff6000fffe03f */
[----:B------:R-:W-:Y:S02]  /*6ec50*/  @!UPT UIADD3 URZ, URZ, URZ, URZ ;  /* 0x0000003f3f3ff290 */ /* 0x000fe4000fffe03f */
[----:B------:R-:W-:Y:S01]  /*6ec60*/  IMAD.MOV.U32 R248, RZ, RZ, R4 ;  /* 0x000000fffff87224 */ /* 0x000fe200078e0004 */
[----:B----4-:R-:W-:Y:S01]  /*6ec70*/  MOV R250, R6 ;  /* 0x0000000600fa7202 */ /* 0x010fe20000000f00 */
[----:B------:R-:W-:Y:S02]  /*6ec80*/  IMAD.MOV.U32 R249, RZ, RZ, R5 ;  /* 0x000000fffff97224 */ /* 0x000fe400078e0005 */
[----:B-----5:R-:W-:Y:S01]  /*6ec90*/  IMAD.MOV.U32 R251, RZ, RZ, R7 ;  /* 0x000000fffffb7224 */ /* 0x020fe200078e0007 */
[C---:B------:R-:W-:Y:S08]  /*6eca0*/  HMMA.1688.F32.TF32 R24, R36.reuse, R68, R24 ;  /* 0x000000442418723c */ /* 0x040ff00000081018 */
[----:B------:R-:W-:Y:S11]  /*6ecb0*/  HMMA.1688.F32.TF32 R4, R36, R76, R16 ;  /* 0x0000004c2404723c */ /* 0x000ff60000081010 */
[----:B------:R-:W-:Y:S04]  /*6ecc0*/  @!UPT UIADD3 URZ, URZ, URZ, URZ ;  /* 0x0000003f3f3ff290 */ /* 0x000fe8000fffe03f */
[----:B------:R-:W-:Y:S09]  /*6ecd0*/  STL.64 [R1+0xc0], R24 ;  /* 0x0000c01801007387 */ /* 0x000ff20000100a00 */
[----:B-1----:R-:W-:Y:S01]  /*6ece0*/  IMAD.MOV.U32 R244, RZ, RZ, R4 ;  /* 0x000000fffff47224 */ /* 0x002fe200078e0004 */
[----:B------:R-:W-:Y:S01]  /*6ecf0*/  MOV R245, R5 ;  /* 0x0000000500f57202 */ /* 0x000fe20000000f00 */
[----:B------:R-:W-:-:S02]  /*6ed00*/  IMAD.MOV.U32 R246, RZ, RZ, R6 ;  /* 0x000000fffff67224 */ /* 0x000fc400078e0006 */
[----:B------:R-:W-:Y:S01]  /*6ed10*/  IMAD.MOV.U32 R247, RZ, RZ, R7 ;  /* 0x000000fffff77224 */ /* 0x000fe200078e0007 */
[----:B------:R-:W-:Y:S01]  /*6ed20*/  STL.64 [R1+0xc8], R26 ;  /* 0x0000c81a01007387 */ /* 0x000fe20000100a00 */
        /* <DEDUP_REMOVED lines=8> */
[C---:B-1----:R-:W-:Y:S06]  /*6edb0*/  HMMA.1688.F32.TF32 R4, R36.reuse, R88, R220 ;  /* 0x000000582404723c */ /* 0x042fec00000810dc */
[----:B------:R-:W-:Y:S04]  /*6edc0*/  STL.64 [R1+0x80], R8 ;  /* 0x0000800801007387 */ /* 0x000fe80000100a00 */
[----:B------:R1:W-:Y:S01]  /*6edd0*/  STL.64 [R1+0x88], R10 ;  /* 0x0000880a01007387 */ /* 0x0003e20000100a00 */
[C---:B------:R-:W-:Y:S08]  /*6ede0*/  HMMA.1688.F32.TF32 R12, R36.reuse, R92, R224 ;  /* 0x0000005c240c723c */ /* 0x040ff000000810e0 */
[C---:B-1----:R-:W-:Y:S04]  /*6edf0*/  HMMA.1688.F32.TF32 R8, R36.reuse, R96, R232 ;  /* 0x000000602408723c */ /* 0x042fe800000810e8 */
[----:B------:R-:W-:Y:S04]  /*6ee00*/  STL.64 [R1+0x70], R4 ;  /* 0x0000700401007387 */ /* 0x000fe80000100a00 */
[----:B------:R1:W-:Y:S02]  /*6ee10*/  STL.64 [R1+0x78], R6 ;  /* 0x0000780601007387 */ /* 0x0003e40000100a00 */
[C---:B-1----:R-:W-:Y:S05]  /*6ee20*/  HMMA.1688.F32.TF32 R4, R36.reuse, R100, R236 ;  /* 0x000000642404723c */ /* 0x042fea00000810ec */
[----:B------:R-:W-:Y:S04]  /*6ee30*/  STL.64 [R1+0x60], R12 ;  /* 0x0000600c01007387 */ /* 0x000fe80000100a00 */
[----:B------:R-:W-:Y:S04]  /*6ee40*/  STL.64 [R1+0x68], R14 ;  /* 0x0000680e01007387 */ /* 0x000fe80000100a00 */
[----:B------:R1:W-:Y:S04]  /*6ee50*/  STL.64 [R1+0x50], R8 ;  /* 0x0000500801007387 */ /* 0x0003e80000100a00 */
[----:B------:R2:W-:Y:S06]  /*6ee60*/  STL.64 [R1+0x58], R10 ;  /* 0x0000580a01007387 */ /* 0x0005ec0000100a00 */
        /* <DEDUP_REMOVED lines=14> */
[----:B-1----:R-:W3:Y:S04]  /*6ef50*/  LDL.LU R8, [R1+0x1130] ;  /* 0x0011300001087983 */ /* 0x002ee80000300800 */
[----:B------:R-:W3:Y:S04]  /*6ef60*/  LDL.LU R9, [R1+0x1134] ;  /* 0x0011340001097983 */ /* 0x000ee80000300800 */
        /* <DEDUP_REMOVED lines=22> */
[----:B------:R-:W2:Y:S08]  /*6f0d0*/  LDL.LU R243, [R1+0x10fc] ;  /* 0x0010fc0001f37983 */ /* 0x000eb00000300800 */
[----:B------:R-:W-:Y:S04]  /*6f0e0*/  STL.64 [R1+0x3f00], R14 ;  /* 0x003f000e01007387 */ /* 0x000fe80000100a00 */
[----:B------:R-:W-:Y:S01]  /*6f0f0*/  STL.64 [R1+0x3ef8], R12 ;  /* 0x003ef80c01007387 */ /* 0x000fe20000100a00 */
[C---:B----4-:R-:W-:Y:S08]  /*6f100*/  HMMA.1688.F32.TF32 R24, R36.reuse, R116, R24 ;  /* 0x000000742418723c */ /* 0x050ff00000081018 */
[C---:B-----5:R-:W-:Y:S08]  /*6f110*/  HMMA.1688.F32.TF32 R16, R36.reuse, R108, R16 ;  /* 0x0000006c2410723c */ /* 0x060ff00000081010 */
[C---:B---3--:R-:W-:Y:S08]  /*6f120*/  HMMA.1688.F32.TF32 R20, R36.reuse, R112, R20 ;  /* 0x000000702414723c */ /* 0x048ff00000081014 */
[C---:B--2---:R-:W-:Y:S07]  /*6f130*/  HMMA.1688.F32.TF32 R28, R36.reuse, R120, R8 ;  /* 0x00000078241c723c */ /* 0x044fee0000081008 */
[----:B------:R-:W-:Y:S01]  /*6f140*/  STL.64 [R1+0x3f10], R18 ;  /* 0x003f101201007387 */ /* 0x000fe20000100a00 */
[C---:B------:R-:W-:Y:S03]  /*6f150*/  HMMA.1688.F32.TF32 R32, R36.reuse, R124, R220 ;  /* 0x0000007c2420723c */ /* 0x040fe600000810dc */
[----:B------:R-:W-:Y:S05]  /*6f160*/  STL.64 [R1+0x3f08], R16 ;  /* 0x003f081001007387 */ /* 0x000fea0000100a00 */
[----:B------:R-:W-:Y:S01]  /*6f170*/  HMMA.1688.F32.TF32 R36, R36, R128, R232 ;  /* 0x000000802424723c */ /* 0x000fe200000810e8 */
        /* <DEDUP_REMOVED lines=60> */
[----:B------:R-:W5:Y:S04]  /*6f540*/  LDL.LU R243, [R1+0x104c] ;  /* 0x00104c0001f37983 */ /* 0x000f680000300800 */
[----:B------:R-:W-:Y:S04]  /*6f550*/  LDS R232, [R161+0x18780] ;  /* 0x01878000a1e87984 */ /* 0x000fe80000000800 */
[----:B------:R-:W-:Y:S04]  /*6f560*/  STL.64 [R1+0x3fd0], R10 ;  /* 0x003fd00a01007387 */ /* 0x000fe80000100a00 */
[----:B------:R-:W-:Y:S04]  /*6f570*/  STL.64 [R1+0x3fc8], R8 ;  /* 0x003fc80801007387 */ /* 0x000fe80000100a00 */
[----:B------:R-:W-:Y:S04]  /*6f580*/  LDS R234, [R161+0x1a780] ;  /* 0x01a78000a1ea7984 */ /* 0x000fe80000000800 */
[----:B------:R-:W-:Y:S04]  /*6f590*/  LDS R233, [R189+0x18780] ;  /* 0x01878000bde97984 */ /* 0x000fe80000000800 */
[----:B------:R-:W1:Y:S01]  /*6f5a0*/  LDS R235, [R189+0x1a780] ;  /* 0x01a78000bdeb7984 */ /* 0x000e620000000800 */
[C---:B--2---:R-:W-:Y:S08]  /*6f5b0*/  HMMA.1688.F32.TF32 R4, R140.reuse, R116, R236 ;  /* 0x000000748c04723c */ /* 0x044ff000000810ec */
[C---:B---3--:R-:W-:Y:S08]  /*6f5c0*/  HMMA.1688.F32.TF32 R60, R140.reuse, R100, R60 ;  /* 0x000000648c3c723c */ /* 0x048ff0000008103c */
[C---:B----4-:R-:W-:Y:S08]  /*6f5d0*/  HMMA.1688.F32.TF32 R152, R140.reuse, R84, R132 ;  /* 0x000000548c98723c */ /* 0x050ff00000081084 */
[C---:B-----5:R-:W-:Y:S08]  /*6f5e0*/  HMMA.1688.F32.TF32 R48, R140.reuse, R80, R48 ;  /* 0x000000508c30723c */ /* 0x060ff00000081030 */
[C---:B------:R-:W-:Y:S08]  /*6f5f0*/  HMMA.1688.F32.TF32 R148, R140.reuse, R88, R64 ;  /* 0x000000588c94723c */ /* 0x040ff00000081040 */
[C---:B------:R-:W-:Y:S07]  /*6f600*/  HMMA.1688.F32.TF32 R52, R140.reuse, R92, R52 ;  /* 0x0000005c8c34723c */ /* 0x040fee0000081034 */
[----:B------:R-:W-:Y:S01]  /*6f610*/  STL.64 [R1+0x3fe0], R50 ;  /* 0x003fe03201007387 */ /* 0x000fe20000100a00 */
[C---:B------:R-:W-:Y:S03]  /*6f620*/  HMMA.1688.F32.TF32 R56, R140.reuse, R96, R56 ;  /* 0x000000608c38723c */ /* 0x040fe60000081038 */
[----:B------:R-:W-:Y:S05]  /*6f630*/  STL.64 [R1+0x3fd8], R48 ;  /* 0x003fd83001007387 */ /* 0x000fea0000100a00 */
        /* <DEDUP_REMOVED lines=100> */
[----:B--2---:R-:W-:Y:S03]  /*6fc80*/  HMMA.1688.F32.TF32 R136, R140, R124, R240 ;  /* 0x0000007c8c88723c */ /* 0x004fe600000810f0 */
[----:B------:R-:W2:Y:S04]  /*6fc90*/  LDL.LU R240, [R1+0x7e0] ;  /* 0x0007e00001f07983 */ /* 0x000ea80000300800 */
[----:B------:R-:W2:Y:S04]  /*6fca0*/  LDL.LU R241, [R1+0x7e4] ;  /* 0x0007e40001f17983 */ /* 0x000ea80000300800 */
[----:B------:R-:W2:Y:S01]  /*6fcb0*/  LDL.LU R242, [R1+0x7e8] ;  /* 0x0007e80001f27983 */ /* 0x000ea20000300800 */
[----:B-1----:R-:W-:Y:S08]  /*6fcc0*/  HMMA.1688.F32.TF32 R4, R232, R68, R236 ;  /* 0x00000044e804723c */ /* 0x002ff000000810ec */
[----:B---3--:R-:W-:Y:S08]  /*6fcd0*/  HMMA.1688.F32.TF32 R140, R140, R128, R244 ;  /* 0x000000808c8c723c */ /* 0x008ff000000810f4 */
[C---:B----4-:R-:W-:Y:S08]  /*6fce0*/  HMMA.1688.F32.TF32 R144, R212.reuse, R68, R144 ;  /* 0x00000044d490723c */ /* 0x050ff00000081090 */
[----:B-----5:R-:W-:Y:S01]  /*6fcf0*/  HMMA.1688.F32.TF32 R228, R212, R72, R228 ;  /* 0x00000048d4e4723c */ /* 0x020fe200000810e4 */
[----:B------:R-:W-:Y:S01]  /*6fd00*/  STL.64 [R1+0x4090], R138 ;  /* 0x0040908a01007387 */ /* 0x000fe20000100a00 */
[----:B------:R-:W-:-:S03]  /*6fd10*/  MOV R243, R160 ;  /* 0x000000a000f37202 */ /* 0x000fc60000000f00 */
[----:B------:R-:W-:Y:S04]  /*6fd20*/  STL.64 [R1+0x4088], R136 ;  /* 0x0040888801007387 */ /* 0x000fe80000100a00 */
[----:B------:R-:W-:Y:S04]  /*6fd30*/  STL.64 [R1+0x40a0], R142 ;  /* 0x0040a08e01007387 */ /* 0x000fe80000100a00 */
[----:B------:R-:W-:Y:S04]  /*6fd40*/  STL.64 [R1+0x4098], R140 ;  /* 0x0040988c01007387 */ /* 0x000fe80000100a00 */
[----:B------:R-:W-:Y:S04]  /*6fd50*/  STL.64 [R1+0x40b0], R146 ;  /* 0x0040b09201007387 */ /* 0x000fe80000100a00 */
[----:B------:R-:W-:Y:S01]  /*6fd60*/  STL.64 [R1+0x40a8], R144 ;  /* 0x0040a89001007387 */ /* 0x000fe20000100a00 */
[----:B------:R-:W-:-:S03]  /*6fd70*/  IMAD.MOV.U32 R160, RZ, RZ, R5 ;  /* 0x000000ffffa07224 */ /* 0x000fc600078e0005 */
[----:B------:R-:W-:Y:S01]  /*6fd80*/  STL.64 [R1+0x40c0], R230 ;  /* 0x0040c0e601007387 */ /* 0x000fe20000100a00 */
[----:B------:R-:W-:-:S03]  /*6fd90*/  IMAD.MOV.U32 R3, RZ, RZ, R7 ;  /* 0x000000ffff037224 */ /* 0x000fc600078e0007 */
[----:B------:R-:W-:Y:S04]  /*6fda0*/  STL.64 [R1+0x40b8], R228 ;  /* 0x0040b8e401007387 */ /* 0x000fe80000100a00 */
[----:B------:R-:W-:Y:S04]  /*6fdb0*/  STL [R1+0x1750], R4 ;  /* 0x0017500401007387 */ /* 0x000fe80000100800 */
[----:B------:R2:W-:Y:S04]  /*6fdc0*/  STL [R1+0x1758], R6 ;  /* 0x0017580601007387 */ /* 0x0005e80000100800 */
[----:B------:R-:W-:Y:S04]  /*6fdd0*/  STL [R1+0x3ec8], R3 ;  /* 0x003ec80301007387 */ /* 0x000fe80000100800 */
[----:B------:R-:W-:Y:S04]  /*6fde0*/  STL [R1+0x3ec4], R160 ;  /* 0x003ec4a001007387 */ /* 0x000fe80000100800 */
[----:B------:R-:W3:Y:S01]  /*6fdf0*/  LDL.LU R28, [R1+0x7a0] ;  /* 0x0007a000011c7983 */ /* 0x000ee20000300800 */
        /* <DEDUP_REMOVED lines=14> */
[C---:B--2---:R-:W-:Y:S11]  /*6fee0*/  HMMA.1688.F32.TF32 R4, R232.reuse, R72, R240 ;  /* 0x00000048e804723c */ /* 0x044ff600000810f0 */
[----:B------:R-:W-:Y:S11]  /*6fef0*/  @!UPT UIADD3 URZ, URZ, URZ, URZ ;  /* 0x0000003f3f3ff290 */ /* 0x000ff6000fffe03f */
[----:B------:R-:W-:Y:S01]  /*6ff00*/  @!UPT UIADD3 URZ, URZ, URZ, URZ ;  /* 0x0000003f3f3ff290 */ /* 0x000fe2000fffe03f */
[----:B------:R-:W-:Y:S04]  /*6ff10*/  STL.64 [R1+0x1740], R4 ;  /* 0x0017400401007387 */ /* 0x000fe80000100a00 */
[----:B------:R3:W-:Y:S04]  /*6ff20*/  STL.64 [R1+0x1748], R6 ;  /* 0x0017480601007387 */ /* 0x0007e80000100a00 */
        /* <DEDUP_REMOVED lines=35> */
[C---:B---3--:R-:W-:Y:S11]  /*70160*/  HMMA.1688.F32.TF32 R4, R232.reuse, R76, R28 ;  /* 0x0000004ce804723c */ /* 0x048ff6000008101c */
[----:B------:R-:W-:Y:S11]  /*70170*/  @!UPT UIADD3 URZ, URZ, URZ, URZ ;  /* 0x0000003f3f3ff290 */ /* 0x000ff6000fffe03f */
[----:B------:R-:W-:Y:S01]  /*70180*/  @!UPT UIADD3 URZ, URZ, URZ, URZ ;  /* 0x0000003f3f3ff290 */ /* 0x000fe2000fffe03f */
[----:B------:R2:W-:Y:S01]  /*70190*/  STL.64 [R1+0x1730], R4 ;  /* 0x0017300401007387 */ /* 0x0005e20000100a00 */
[----:B------:R-:W-:Y:S01]  /*701a0*/  MOV R3, R6 ;  /* 0x0000000600037202 */ /* 0x000fe20000000f00 */
[----:B------:R-:W-:Y:S02]  /*701b0*/  IMAD.MOV.U32 R160, RZ, RZ, R7 ;  /* 0x000000ffffa07224 */ /* 0x000fe400078e0007 */
[C---:B--2---:R-:W-:Y:S03]  /*701c0*/  HMMA.1688.F32.TF32 R4, R232.reuse, R80, R248 ;  /* 0x00000050e804723c */ /* 0x044fe600000810f8 */
[----:B------:R-:W-:Y:S04]  /*701d0*/  STL [R1+0x3ed0], R160 ;  /* 0x003ed0a001007387 */ /* 0x000fe80000100800 */
[----:B------:R-:W-:Y:S04]  /*701e0*/  STL [R1+0x3ecc], R3 ;  /* 0x003ecc0301007387 */ /* 0x000fe80000100800 */
[----:B------:R-:W2:Y:S11]  /*701f0*/  LDL.LU R248, [R1+0x360] ;  /* 0x0003600001f87983 */ /* 0x000eb60000300800 */
[----:B------:R-:W-:Y:S01]  /*70200*/  @!UPT UIADD3 URZ, URZ, URZ, URZ ;  /* 0x0000003f3f3ff290 */ /* 0x000fe2000fffe03f */
[----:B------:R-:W-:Y:S04]  /*70210*/  STL.64 [R1+0x1720], R4 ;  /* 0x0017200401007387 */ /* 0x000fe80000100a00 */
[----:B------:R5:W-:Y:S04]  /*70220*/  STL.64 [R1+0x1728], R6 ;  /* 0x0017280601007387 */ /* 0x000be80000100a00 */
[----:B------:R-:W2:Y:S04]  /*70230*/  LDL.LU R249, [R1+0x364] ;  /* 0x0003640001f97983 */ /* 0x000ea80000300800 */
[----:B------:R-:W2:Y:S04]  /*70240*/  LDL.LU R250, [R1+0x368] ;  /* 0x0003680001fa7983 */ /* 0x000ea80000300800 */
[----:B------:R-:W2:Y:S01]  /*70250*/  LDL.LU R251, [R1+0x36c] ;  /* 0x00036c0001fb7983 */ /* 0x000ea20000300800 */
[C---:B-----5:R-:W-:Y:S11]  /*70260*/  HMMA.1688.F32.TF32 R4, R232.reuse, R84, R24 ;  /* 0x00000054e804723c */ /* 0x060ff60000081018 */
[----:B------:R-:W-:Y:S11]  /*70270*/  @!UPT UIADD3 URZ, URZ, URZ, URZ ;  /* 0x0000003f3f3ff290 */ /* 0x000ff6000fffe03f */
[----:B------:R-:W-:Y:S01]  /*70280*/  @!UPT UIADD3 URZ, URZ, URZ, URZ ;  /* 0x0000003f3f3ff290 */ /* 0x000fe2000fffe03f */
[----:B------:R4:W-:Y:S01]  /*70290*/  STL.64 [R1+0x1710], R4 ;  /* 0x0017100401007387 */ /* 0x0009e20000100a00 */
[----:B------:R-:W-:Y:S01]  /*702a0*/  IMAD.MOV.U32 R160, RZ, RZ, R6 ;  /* 0x000000ffffa07224 */ /* 0x000fe200078e0006 */
[----:B------:R-:W-:Y:S02]  /*702b0*/  MOV R3, R7 ;  /* 0x0000000700037202 */ /* 0x000fe40000000f00 */
[C---:B----4-:R-:W-:Y:S03]  /*702c0*/  HMMA.1688.F32.TF32 R4, R232.reuse, R88, R236 ;  /* 0x00000058e804723c */ /* 0x050fe600000810ec */
[----:B------:R-:W-:Y:S04]  /*702d0*/  STL [R1+0x3ed8], R3 ;  /* 0x003ed80301007387 */ /* 0x000fe80000100800 */
[----:B------:R-:W-:Y:S01]  /*702e0*/  STL [R1+0x3ed4], R160 ;  /* 0x003ed4a001007387 */ /* 0x000fe20000100800 */
[----:B------:R-:W-:Y:S01]  /*702f0*/  HMMA.1688.F32.TF32 R8, R232, R96, R16 ;  /* 0x00000060e808723c */ /* 0x000fe20000081010 */
        /* <DEDUP_REMOVED lines=10> */
[----:B------:R-:W-:Y:S04]  /*703a0*/  LDS R236, [R161+0x1c000] ;  /* 0x01c00000a1ec7984 */ /* 0x000fe80000000800 */
[----:B------:R-:W-:Y:S04]  /*703b0*/  STL.64 [R1+0x1700], R4 ;  /* 0x0017000401007387 */ /* 0x000fe80000100a00 */
[----:B------:R1:W-:Y:S01]  /*703c0*/  STL.64 [R1+0x1708], R6 ;  /* 0x0017080601007387 */ /* 0x0003e20000100a00 */
[----:B------:R-:W-:-:S02]  /*703d0*/  IMAD.MOV.U32 R30, RZ, RZ, R78 ;  /* 0x000000ffff1e7224 */ /* 0x000fc400078e004e */
[----:B------:R-:W-:Y:S01]  /*703e0*/  IMAD.MOV.U32 R31, RZ, RZ, R79 ;  /* 0x000000ffff1f7224 */ /* 0x000fe200078e004f */
[----:B------:R-:W-:Y:S04]  /*703f0*/  LDS R238, [R161+0x1e000] ;  /* 0x01e00000a1ee7984 */ /* 0x000fe80000000800 */
[----:B------:R-:W-:Y:S01]  /*70400*/  LDS R237, [R189+0x1c000] ;  /* 0x01c00000bded7984 */ /* 0x000fe20000000800 */
[C---:B-1----:R-:W-:Y:S03]  /*70410*/  HMMA.1688.F32.TF32 R4, R232.reuse, R92, R20 ;  /* 0x0000005ce804723c */ /* 0x042fe60000081014 */
[----:B------:R-:W1:Y:S11]  /*70420*/  LDS R239, [R189+0x1e000] ;  /* 0x01e00000bdef7984 */ /* 0x000e760000000800 */
[----:B------:R-:W-:Y:S09]  /*70430*/  @!UPT UIADD3 URZ, URZ, URZ, URZ ;  /* 0x0000003f3f3ff290 */ /* 0x000ff2000fffe03f */
[----:B------:R3:W-:Y:S01]  /*70440*/  STL.64 [R1+0x16f0], R4 ;  /* 0x0016f00401007387 */ /* 0x0007e20000100a00 */
[----:B------:R-:W-:Y:S02]  /*70450*/  IMAD.MOV.U32 R3, RZ, RZ, R6 ;  /* 0x000000ffff037224 */ /* 0x000fe400078e0006 */
[----:B------:R-:W-:Y:S02]  /*70460*/  IMAD.MOV.U32 R160, RZ, RZ, R7 ;  /* 0x000000ffffa07224 */ /* 0x000fe400078e0007 */
[C---:B---3--:R-:W-:Y:S03]  /*70470*/  HMMA.1688.F32.TF32 R4, R232.reuse, R100, R12 ;  /* 0x00000064e804723c */ /* 0x048fe6000008100c */
[----:B------:R3:W-:Y:S04]  /*70480*/  STL [R1+0x3ee0], R160 ;  /* 0x003ee0a001007387 */ /* 0x0007e80000100800 */
[----:B------:R4:W-:Y:S04]  /*70490*/  STL [R1+0x3edc], R3 ;  /* 0x003edc0301007387 */ /* 0x0009e80000100800 */
[----:B------:R-:W-:Y:S04]  /*704a0*/  STL.64 [R1+0x16e0], R8 ;  /* 0x0016e00801007387 */ /* 0x000fe80000100a00 */
[----:B------:R5:W-:Y:S08]  /*704b0*/  STL.64 [R1+0x16e8], R10 ;  /* 0x0016e80a01007387 */ /* 0x000bf00000100a00 */
[----:B------:R1:W-:Y:S01]  /*704c0*/  STL.64 [R1+0x16d0], R4 ;  /* 0x0016d00401007387 */ /* 0x0003e20000100a00 */
[----:B---3--:R-:W-:Y:S01]  /*704d0*/  MOV R160, R6 ;  /* 0x0000000600a07202 */ /* 0x008fe20000000f00 */
[----:B----4-:R-:W-:Y:S01]  /*704e0*/  IMAD.MOV.U32 R3, RZ, RZ, R7 ;  /* 0x000000ffff037224 */ /* 0x010fe200078e0007 */
[C---:B-----5:R-:W-:Y:S08]  /*704f0*/  HMMA.1688.F32.TF32 R8, R232.reuse, R104, R244 ;  /* 0x00000068e808723c */ /* 0x060ff000000810f4 */
[----:B-1----:R-:W-:Y:S01]  /*70500*/  HMMA.1688.F32.TF32 R4, R232, R108, R240 ;  /* 0x0000006ce804723c */ /* 0x002fe200000810f0 */
[----:B------:R1:W-:Y:S04]  /*70510*/  STL [R1+0x3ee8], R3 ;  /* 0x003ee80301007387 */ /* 0x0003e80000100800 */
[----:B------:R3:W-:Y:S01]  /*70520*/  STL [R1+0x3ee4], R160 ;  /* 0x003ee4a001007387 */ /* 0x0007e20000100800 */
[----:B------:R-:W-:Y:S01]  /*70530*/  IMAD.MOV.U32 R244, RZ, RZ, R119 ;  /* 0x000000fffff47224 */ /* 0x000fe200078e0077 */
[----:B------:R-:W-:Y:S01]  /*70540*/  MOV R245, R118 ;  /* 0x0000007600f57202 */ /* 0x000fe20000000f00 */
[----:B------:R-:W-:Y:S01]  /*70550*/  IMAD.MOV.U32 R246, RZ, RZ, R123 ;  /* 0x000000fffff67224 */ /* 0x000fe200078e007b */
[----:B------:R-:W-:Y:S01]  /*70560*/  MOV R16, R87 ;  /* 0x0000005700107202 */ /* 0x000fe20000000f00 */
[----:B------:R-:W-:-:S02]  /*70570*/  IMAD.MOV.U32 R247, RZ, RZ, R122 ;  /* 0x000000fffff77224 */ /* 0x000fc400078e007a */
[----:B------:R-:W-:Y:S01]  /*70580*/  IMAD.MOV.U32 R17, RZ, RZ, R86 ;  /* 0x000000ffff117224 */ /* 0x000fe200078e0056 */
[----:B------:R-:W-:Y:S02]  /*70590*/  MOV R19, R90 ;  /* 0x0000005a00137202 */ /* 0x000fe40000000f00 */
[----:B------:R-:W-:Y:S04]  /*705a0*/  STL.64 [R1+0x16c0], R8 ;  /* 0x0016c00801007387 */ /* 0x000fe80000100a00 */
[----:B------:R-:W-:Y:S01]  /*705b0*/  STL.64 [R1+0x16c8], R10 ;  /* 0x0016c80a01007387 */ /* 0x000fe20000100a00 */
[----:B------:R-:W-:Y:S02]  /*705c0*/  IMAD.MOV.U32 R18, RZ, RZ, R91 ;  /* 0x000000ffff127224 */ /* 0x000fe400078e005b */
[----:B------:R-:W-:Y:S01]  /*705d0*/  IMAD.MOV.U32 R20, RZ, RZ, R111 ;  /* 0x000000ffff147224 */ /* 0x000fe200078e006f */
[----:B------:R-:W-:Y:S01]  /*705e0*/  MOV R22, R115 ;  /* 0x0000007300167202 */ /* 0x000fe20000000f00 */
[----:B------:R2:W-:Y:S01]  /*705f0*/  STL.64 [R1+0x16b0], R4 ;  /* 0x0016b00401007387 */ /* 0x0005e20000100a00 */
[----:B-1----:R-:W-:Y:S01]  /*70600*/  IMAD.MOV.U32 R3, RZ, RZ, R6 ;  /* 0x000000ffff037224 */ /* 0x002fe200078e0006 */
[----:B---3--:R-:W-:Y:S01]  /*70610*/  MOV R160, R7 ;  /* 0x0000000700a07202 */ /* 0x008fe20000000f00 */
[----:B------:R-:W-:-:S02]  /*70620*/  IMAD.MOV.U32 R21, RZ, RZ, R110 ;  /* 0x000000ffff157224 */ /* 0x000fc400078e006e */
[----:B------:R-:W-:Y:S01]  /*70630*/  IMAD.MOV.U32 R23, RZ, RZ, R114 ;  /* 0x000000ffff177224 */ /* 0x000fe200078e0072 */
[----:B------:R-:W-:Y:S01]  /*70640*/  MOV R12, R74 ;  /* 0x0000004a000c7202 */ /* 0x000fe20000000f00 */
[----:B------:R-:W-:Y:S04]  /*70650*/  STL [R1+0x3ef0], R160 ;  /* 0x003ef0a001007387 */ /* 0x000fe80000100800 */
[----:B------:R-:W-:Y:S01]  /*70660*/  STL [R1+0x3eec], R3 ;  /* 0x003eec0301007387 */ /* 0x000fe20000100800 */
[----:B------:R-:W-:Y:S01]  /*70670*/  IMAD.MOV.U32 R13, RZ, RZ, R75 ;  /* 0x000000ffff0d7224 */ /* 0x000fe200078e004b */
[----:B------:R-:W-:Y:S01]  /*70680*/  MOV R15, R71 ;  /* 0x00000047000f7202 */ /* 0x000fe20000000f00 */
[----:B------:R-:W-:Y:S01]  /*70690*/  IMAD.MOV.U32 R14, RZ, RZ, R70 ;  /* 0x000000ffff0e7224 */ /* 0x000fe200078e0046 */
[----:B------:R-:W-:Y:S04]  /*706a0*/  LDS R240, [R161+0x1c080] ;  /* 0x01c08000a1f07984 */ /* 0x000fe80000000800 */
[----:B------:R-:W-:Y:S04]  /*706b0*/  LDS R242, [R161+0x1e080] ;  /* 0x01e08000a1f27984 */ /* 0x000fe80000000800 */
[----:B------:R-:W-:Y:S04]  /*706c0*/  LDS R241, [R189+0x1c080] ;  /* 0x01c08000bdf17984 */ /* 0x000fe80000000800 */
[----:B------:R-:W1:Y:S01]  /*706d0*/  LDS R243, [R189+0x1e080] ;  /* 0x01e08000bdf37984 */ /* 0x000e620000000800 */
[----:B--2---:R-:W-:Y:S07]  /*706e0*/  HMMA.1688.F32.TF32 R4, R232, R112, R248 ;  /* 0x00000070e804723c */ /* 0x004fee00000810f8 */
[----:B------:R-:W-:-:S02]  /*706f0*/  IMAD.MOV.U32 R248, RZ, RZ, R98 ;  /* 0x000000fffff87224 */ /* 0x000fc400078e0062 */
[----:B------:R-:W2:Y:S01]  /*70700*/  LDL.LU R98, [R1+0x4214] ;  /* 0x0042140001627983 */ /* 0x000ea20000300800 */
[----:B------:R-:W-:Y:S01]  /*70710*/  IMAD.MOV.U32 R249, RZ, RZ, R99 ;  /* 0x000000fffff97224 */ /* 0x000fe200078e0063 */
[----:B------:R-:W-:Y:S01]  /*70720*/  MOV R250, R94 ;  /* 0x0000005e00fa7202 */ /* 0x000fe20000000f00 */
[----:B------:R-:W-:-:S11]  /*70730*/  IMAD.MOV.U32 R251, RZ, RZ, R95 ;  /* 0x000000fffffb7224 */ /* 0x000fd600078e005f */
[----:B------:R3:W-:Y:S04]  /*70740*/  STL.64 [R1+0x16a0], R4 ;  /* 0x0016a00401007387 */ /* 0x0007e80000100a00 */
[----:B------:R4:W-:Y:S04]  /*70750*/  STL.64 [R1+0x16a8], R6 ;  /* 0x0016a80601007387 */ /* 0x0009e80000100a00 */
[----:B------:R-:W5:Y:S04]  /*70760*/  LDL.LU R99, [R1+0x4210] ;  /* 0x0042100001637983 */ /* 0x000f680000300800 */
        /* <DEDUP_REMOVED lines=22> */
[----:B--2---:R-:W-:Y:S01]  /*708d0*/  IMAD.MOV.U32 R39, RZ, RZ, R98 ;  /* 0x000000ffff277224 */ /* 0x004fe200078e0062 */
[----:B-----5:R-:W-:Y:S01]  /*708e0*/  MOV R38, R99 ;  /* 0x0000006300267202 */ /* 0x020fe20000000f00 */
[----:B---3--:R-:W-:-:S02]  /*708f0*/  IMAD.MOV.U32 R37, RZ, RZ, R94 ;  /* 0x000000ffff257224 */ /* 0x008fc400078e005e */
[----:B----4-:R-:W-:Y:S02]  /*70900*/  IMAD.MOV.U32 R36, RZ, RZ, R95 ;  /* 0x000000ffff247224 */ /* 0x010fe400078e005f */
[----:B------:R-:W2:Y:S04]  /*70910*/  LDL.LU R95, [R1+0x41b4] ;  /* 0x0041b400015f7983 */ /* 0x000ea80000300800 */
[----:B------:R-:W3:Y:S04]  /*70920*/  LDL.LU R94, [R1+0x41b0] ;  /* 0x0041b000015e7983 */ /* 0x000ee80000300800 */
[----:B------:R-:W4:Y:S01]  /*70930*/  LDL.LU R99, [R1+0x41ac] ;  /* 0x0041ac0001637983 */ /* 0x000f220000300800 */
[----:B------:R-:W-:Y:S01]  /*70940*/  IMAD.MOV.U32 R42, RZ, RZ, R118 ;  /* 0x000000ffff2a7224 */ /* 0x000fe200078e0076 */
[----:B------:R-:W-:-:S02]  /*70950*/  MOV R41, R123 ;  /* 0x0000007b00297202 */ /* 0x000fc40000000f00 */
[----:B------:R-:W5:Y:S01]  /*70960*/  LDL.LU R98, [R1+0x41a8] ;  /* 0x0041a80001627983 */ /* 0x000f620000300800 */
[----:B------:R-:W-:-:S03]  /*70970*/  IMAD.MOV.U32 R40, RZ, RZ, R122 ;  /* 0x000000ffff287224 */ /* 0x000fc600078e007a */
[----:B------:R-:W2:Y:S01]  /*70980*/  LDL.LU R122, [R1+0x41a4] ;  /* 0x0041a400017a7983 */ /* 0x000ea20000300800 */
[----:B------:R-:W-:-:S03]  /*70990*/  IMAD.MOV.U32 R43, RZ, RZ, R119 ;  /* 0x000000ffff2b7224 */ /* 0x000fc600078e0077 */
[----:B------:R-:W3:Y:S04]  /*709a0*/  LDL.LU R123, [R1+0x41a0] ;  /* 0x0041a000017b7983 */ /* 0x000ee80000300800 */
[----:B------:R-:W4:Y:S04]  /*709b0*/  LDL.LU R118, [R1+0x419c] ;  /* 0x00419c0001767983 */ /* 0x000f280000300800 */
[----:B------:R-:W5:Y:S01]  /*709c0*/  LDL.LU R119, [R1+0x4198] ;  /* 0x0041980001777983 */ /* 0x000f620000300800 */
[----:B------:R-:W-:Y:S01]  /*709d0*/  MOV R11, R111 ;  /* 0x0000006f000b7202 */ /* 0x000fe20000000f00 */
[----:B------:R-:W-:-:S02]  /*709e0*/  IMAD.MOV.U32 R10, RZ, RZ, R110 ;  /* 0x000000ffff0a7224 */ /* 0x000fc400078e006e */
[----:B------:R-:W-:Y:S01]  /*709f0*/  IMAD.MOV.U32 R9, RZ, RZ, R115 ;  /* 0x000000ffff097224 */ /* 0x000fe200078e0073 */
[----:B------:R-:W-:Y:S02]  /*70a00*/  MOV R8, R114 ;  /* 0x0000007200087202 */ /* 0x000fe40000000f00 */
[----:B------:R-:W5:Y:S04]  /*70a10*/  LDL.LU R114, [R1+0x4194] ;  /* 0x0041940001727983 */ /* 0x000f680000300800 */
[----:B------:R-:W5:Y:S04]  /*70a20*/  LDL.LU R115, [R1+0x4190] ;  /* 0x0041900001737983 */ /* 0x000f680000300800 */
[----:B------:R-:W5:Y:S04]  /*70a30*/  LDL.LU R110, [R1+0x418c] ;  /* 0x00418c00016e7983 */ /* 0x000f680000300800 */
[----:B------:R-:W5:Y:S01]  /*70a40*/  LDL.LU R111, [R1+0x4188] ;  /* 0x00418800016f7983 */ /* 0x000f620000300800 */
[----:B------:R-:W-:-:S02]  /*70a50*/  IMAD.MOV.U32 R49, RZ, RZ, R126 ;  /* 0x000000ffff317224 */ /* 0x000fc400078e007e */
[----:B------:R-:W-:Y:S01]  /*70a60*/  IMAD.MOV.U32 R48, RZ, RZ, R127 ;  /* 0x000000ffff307224 */ /* 0x000fe200078e007f */
[----:B------:R-:W-:Y:S01]  /*70a70*/  MOV R50, R131 ;  /* 0x0000008300327202 */ /* 0x000fe20000000f00 */
        /* <DEDUP_REMOVED lines=12> */
[----:B------:R-:W5:Y:S01]  /*70b40*/  LDL.LU R106, [R1+0x4168] ;  /* 0x00416800016a7983 */ /* 0x000f620000300800 */
[----:B--2---:R-:W-:Y:S01]  /*70b50*/  MOV R55, R122 ;  /* 0x0000007a00377202 */ /* 0x004fe20000000f00 */
[----:B---3--:R-:W-:-:S02]  /*70b60*/  IMAD.MOV.U32 R54, RZ, RZ, R123 ;  /* 0x000000ffff367224 */ /* 0x008fc400078e007b */
[----:B----4-:R-:W-:Y:S01]  /*70b70*/  IMAD.MOV.U32 R53, RZ, RZ, R118 ;  /* 0x000000ffff357224 */ /* 0x010fe200078e0076 */
[----:B-----5:R-:W-:Y:S02]  /*70b80*/  MOV R52, R119 ;  /* 0x0000007700347202 */ /* 0x020fe40000000f00 */
[----:B------:R-:W2:Y:S04]  /*70b90*/  LDL.LU R119, [R1+0x4164] ;  /* 0x0041640001777983 */ /* 0x000ea80000300800 */
[----:B------:R-:W3:Y:S04]  /*70ba0*/  LDL.LU R118, [R1+0x4160] ;  /* 0x0041600001767983 */ /* 0x000ee80000300800 */
[----:B------:R-:W4:Y:S04]  /*70bb0*/  LDL.LU R123, [R1+0x415c] ;  /* 0x00415c00017b7983 */ /* 0x000f280000300800 */
[----:B------:R-:W5:Y:S01]  /*70bc0*/  LDL.LU R122, [R1+0x4158] ;  /* 0x00415800017a7983 */ /* 0x000f620000300800 */
[----:B------:R-:W-:Y:S01]  /*70bd0*/  IMAD.MOV.U32 R59, RZ, RZ, R114 ;  /* 0x000000ffff3b7224 */ /* 0x000fe200078e0072 */
[----:B------:R-:W-:Y:S01]  /*70be0*/  MOV R58, R115 ;  /* 0x00000073003a7202 */ /* 0x000fe20000000f00 */
[----:B------:R-:W-:-:S02]  /*70bf0*/  IMAD.MOV.U32 R57, RZ, RZ, R110 ;  /* 0x000000ffff397224 */ /* 0x000fc400078e006e */
[----:B------:R-:W-:Y:S02]  /*70c00*/  IMAD.MOV.U32 R56, RZ, RZ, R111 ;  /* 0x000000ffff387224 */ /* 0x000fe400078e006f */
[----:B------:R-:W5:Y:S04]  /*70c10*/  LDL.LU R111, [R1+0x4154] ;  /* 0x00415400016f7983 */ /* 0x000f680000300800 */
[----:B------:R-:W5:Y:S04]  /*70c20*/  LDL.LU R110, [R1+0x4150] ;  /* 0x00415000016e7983 */ /* 0x000f680000300800 */
[----:B------:R-:W5:Y:S04]  /*70c30*/  LDL.LU R115, [R1+0x414c] ;  /* 0x00414c0001737983 */ /* 0x000f680000300800 */
[----:B------:R-:W5:Y:S01]  /*70c40*/  LDL.LU R114, [R1+0x4148] ;  /* 0x0041480001727983 */ /* 0x000f620000300800 */
[----:B------:R-:W-:Y:S01]  /*70c50*/  MOV R61, R131 ;  /* 0x00000083003d7202 */ /* 0x000fe20000000f00 */
[----:B------:R-:W-:-:S02]  /*70c60*/  IMAD.MOV.U32 R60, RZ, RZ, R130 ;  /* 0x000000ffff3c7224 */ /* 0x000fc400078e0082 */
[----:B------:R-:W5:Y:S01]  /*70c70*/  LDL.LU R130, [R1+0x4144] ;  /* 0x0041440001827983 */ /* 0x000f620000300800 */
[----:B------:R-:W-:Y:S02]  /*70c80*/  IMAD.MOV.U32 R62, RZ, RZ, R126 ;  /* 0x000000ffff3e7224 */ /* 0x000fe400078e007e */
[----:B------:R-:W-:Y:S01]  /*70c90*/  IMAD.MOV.U32 R63, RZ, RZ, R127 ;  /* 0x000000ffff3f7224 */ /* 0x000fe200078e007f */
[----:B------:R-:W5:Y:S04]  /*70ca0*/  LDL.LU R131, [R1+0x4140] ;  /* 0x0041400001837983 */ /* 0x000f680000300800 */
[----:B------:R-:W5:Y:S04]  /*70cb0*/  LDL.LU R126, [R1+0x413c] ;  /* 0x00413c00017e7983 */ /* 0x000f680000300800 */
[----:B------:R-:W5:Y:S01]  /*70cc0*/  LDL.LU R127, [R1+0x4138] ;  /* 0x00413800017f7983 */ /* 0x000f620000300800 */
        /* <DEDUP_REMOVED lines=12> */
[----:B--2---:R-:W-:Y:S01]  /*70d90*/  MOV R219, R119 ;  /* 0x0000007700db7202 */ /* 0x004fe20000000f00 */
[----:B---3--:R-:W-:Y:S02]  /*70da0*/  IMAD.MOV.U32 R218, RZ, RZ, R118 ;  /* 0x000000ffffda7224 */ /* 0x008fe400078e0076 */
[----:B----4-:R-:W-:Y:S01]  /*70db0*/  IMAD.MOV.U32 R217, RZ, RZ, R123 ;  /* 0x000000ffffd97224 */ /* 0x010fe200078e007b */
[----:B-----5:R-:W-:Y:S02]  /*70dc0*/  MOV R216, R122 ;  /* 0x0000007a00d87202 */ /* 0x020fe40000000f00 */
[----:B------:R-:W2:Y:S04]  /*70dd0*/  LDL.LU R122, [R1+0x4134] ;  /* 0x00413400017a7983 */ /* 0x000ea80000300800 */
[----:B------:R-:W2:Y:S04]  /*70de0*/  LDL.LU R123, [R1+0x4130] ;  /* 0x00413000017b7983 */ /* 0x000ea80000300800 */
[----:B------:R-:W3:Y:S04]  /*70df0*/  LDL.LU R118, [R1+0x412c] ;  /* 0x00412c0001767983 */ /* 0x000ee80000300800 */
[----:B------:R-:W3:Y:S01]  /*70e00*/  LDL.LU R119, [R1+0x4128] ;  /* 0x0041280001777983 */ /* 0x000ee20000300800 */
[----:B------:R-:W-:Y:S01]  /*70e10*/  IMAD.MOV.U32 R223, RZ, RZ, R111 ;  /* 0x000000ffffdf7224 */ /* 0x000fe200078e006f */
[----:B------:R-:W-:Y:S01]  /*70e20*/  MOV R222, R110 ;  /* 0x0000006e00de7202 */ /* 0x000fe20000000f00 */
[----:B------:R-:W-:-:S02]  /*70e30*/  IMAD.MOV.U32 R221, RZ, RZ, R115 ;  /* 0x000000ffffdd7224 */ /* 0x000fc400078e0073 */
[----:B------:R-:W-:Y:S02]  /*70e40*/  IMAD.MOV.U32 R220, RZ, RZ, R114 ;  /* 0x000000ffffdc7224 */ /* 0x000fe400078e0072 */
        /* <DEDUP_REMOVED lines=48> */
[----:B------:R-:W-:Y:S08]  /*71150*/  HMMA.1688.F32.TF32 R36, R236, R126, R36 ;  /* 0x0000007eec24723c */ /* 0x000ff00000081024 */
[C---:B--2---:R-:W-:Y:S08]  /*71160*/  HMMA.1688.F32.TF32 R136, R232.reuse, R128, R136 ;  /* 0x00000080e888723c */ /* 0x044ff00000081088 */
[C---:B---3--:R-:W-:Y:S08]  /*71170*/  HMMA.1688.F32.TF32 R140, R232.reuse, R124, R140 ;  /* 0x0000007ce88c723c */ /* 0x048ff0000008108c */
[C---:B----4-:R-:W-:Y:S08]  /*71180*/  HMMA.1688.F32.TF32 R228, R232.reuse, R116, R228 ;  /* 0x00000074e8e4723c */ /* 0x050ff000000810e4 */
[----:B-----5:R-:W-:Y:S01]  /*71190*/  HMMA.1688.F32.TF32 R144, R232, R120, R144 ;  /* 0x00000078e890723c */ /* 0x020fe20000081090 */
[----:B------:R-:W-:Y:S04]  /*711a0*/  LDS R232, [R161+0x1c100] ;  /* 0x01c10000a1e87984 */ /* 0x000fe80000000800 */
[----:B------:R-:W-:Y:S10]  /*711b0*/  LDS R234, [R161+0x1e100] ;  /* 0x01e10000a1ea7984 */ /* 0x000ff40000000800 */
[----:B------:R-:W-:Y:S04]  /*711c0*/  STL.64 [R1+0x1690], R228 ;  /* 0x001690e401007387 */ /* 0x000fe80000100a00 */
[----:B------:R-:W-:Y:S04]  /*711d0*/  LDS R233, [R189+0x1c100] ;  /* 0x01c10000bde97984 */ /* 0x000fe80000000800 */
[----:B------:R-:W2:Y:S04]  /*711e0*/  LDS R235, [R189+0x1e100] ;  /* 0x01e10000bdeb7984 */ /* 0x000ea80000000800 */
[----:B------:R-:W-:Y:S04]  /*711f0*/  STL.64 [R1+0x1680], R144 ;  /* 0x0016809001007387 */ /* 0x000fe80000100a00 */
[----:B------:R-:W-:Y:S04]  /*71200*/  STL.64 [R1+0x1688], R146 ;  /* 0x0016889201007387 */ /* 0x000fe80000100a00 */
[----:B------:R-:W-:Y:S04]  /*71210*/  STL.64 [R1+0x1670], R140 ;  /* 0x0016708c01007387 */ /* 0x000fe80000100a00 */
[----:B------:R-:W-:Y:S04]  /*71220*/  STL.64 [R1+0x1678], R142 ;  /* 0x0016788e01007387 */ /* 0x000fe80000100a00 */
[----:B------:R-:W-:Y:S04]  /*71230*/  STL.64 [R1+0x410], R136 ;  /* 0x0004108801007387 */ /* 0x000fe80000100a00 */
[----:B------:R3:W-:Y:S01]  /*71240*/  STL.64 [R1+0x418], R138 ;  /* 0x0004188a01007387 */ /* 0x0007e20000100a00 */
[C---:B------:R-:W-:Y:S08]  /*71250*/  HMMA.1688.F32.TF32 R4, R236.reuse, R74, R4 ;  /* 0x0000004aec04723c */ /* 0x040ff00000081004 */
[C---:B------:R-:W-:Y:S08]  /*71260*/  HMMA.1688.F32.TF32 R132, R236.reuse, R70, R132 ;  /* 0x00000046ec84723c */ /* 0x040ff00000081084 */
[C---:B---3--:R-:W-:Y:S11]  /*71270*/  HMMA.1688.F32.TF32 R136, R236.reuse, R78, R220 ;  /* 0x0000004eec88723c */ /* 0x048ff600000810dc */
[----:B------:R-:W-:Y:S04]  /*71280*/  @!UPT UIADD3 URZ, URZ, URZ, URZ ;  /* 0x0000003f3f3ff290 */ /* 0x000fe8000fffe03f */
[----:B------:R-:W-:Y:S04]  /*71290*/  STL.64 [R1+0x400], R132 ;  /* 0x0004008401007387 */ /* 0x000fe80000100a00 */
[----:B------:R3:W-:Y:S04]  /*712a0*/  STL.64 [R1+0x408], R134 ;  /* 0x0004088601007387 */ /* 0x0007e80000100a00 */
[----:B------:R-:W-:Y:S04]  /*712b0*/  STL.64 [R1+0x3f0], R4 ;  /* 0x0003f00401007387 */ /* 0x000fe80000100a00 */
[----:B------:R4:W-:Y:S01]  /*712c0*/  STL.64 [R1+0x3f8], R6 ;  /* 0x0003f80601007387 */ /* 0x0009e20000100a00 */
[C---:B---3--:R-:W-:Y:S08]  /*712d0*/  HMMA.1688.F32.TF32 R132, R236.reuse, R82, R216 ;  /* 0x00000052ec84723c */ /* 0x048ff000000810d8 */
[C---:B----4-:R-:W-:Y:S01]  /*712e0*/  HMMA.1688.F32.TF32 R4, R236.reuse, R86, R64 ;  /* 0x00000056ec04723c */ /* 0x050fe20000081040 */
[----:B------:R-:W-:Y:S04]  /*712f0*/  STL.64 [R1+0x3e0], R136 ;  /* 0x0003e08801007387 */ /* 0x000fe80000100a00 */
[----:B------:R-:W-:Y:S03]  /*71300*/  STL.64 [R1+0x3e8], R138 ;  /* 0x0003e88a01007387 */ /* 0x000fe60000100a00 */
[C---:B------:R-:W-:Y:S07]  /*71310*/  HMMA.1688.F32.TF32 R64, R236.reuse, R90, R60 ;  /* 0x0000005aec40723c */ /* 0x040fee000008103c */
[----:B------:R-:W-:Y:S01]  /*71320*/  STL.64 [R1+0x3d0], R132 ;  /* 0x0003d08401007387 */ /* 0x000fe20000100a00 */
[C---:B------:R-:W-:Y:S03]  /*71330*/  HMMA.1688.F32.TF32 R60, R236.reuse, R94, R56 ;  /* 0x0000005eec3c723c */ /* 0x040fe60000081038 */
[----:B------:R-:W-:Y:S04]  /*71340*/  STL.64 [R1+0x3d8], R134 ;  /* 0x0003d88601007387 */ /* 0x000fe80000100a00 */
[----:B------:R-:W-:Y:S04]  /*71350*/  STL.64 [R1+0x3c0], R4 ;  /* 0x0003c00401007387 */ /* 0x000fe80000100a00 */
[----:B------:R3:W-:Y:S02]  /*71360*/  STL.64 [R1+0x3c8], R6 ;  /* 0x0003c80601007387 */ /* 0x0007e40000100a00 */
[C---:B---3--:R-:W-:Y:S02]  /*71370*/  HMMA.1688.F32.TF32 R4, R236.reuse, R98, R52 ;  /* 0x00000062ec04723c */ /* 0x048fe40000081034 */
        /* <DEDUP_REMOVED lines=19> */
[----:B------:R-:W-:Y:S04]  /*714b0*/  STL.64 [R1+0x358], R50 ;  /* 0x0003583201007387 */ /* 0x000fe80000100a00 */
[----:B------:R-:W-:Y:S04]  /*714c0*/  STL.64 [R1+0x340], R8 ;  /* 0x0003400801007387 */ /* 0x000fe80000100a00 */
[----:B------:R3:W-:Y:S09]  /*714d0*/  STL.64 [R1+0x348], R10 ;  /* 0x0003480a01007387 */ /* 0x0007f20000100a00 */
[----:B------:R-:W-:Y:S01]  /*714e0*/  STL.64 [R1+0x330], R4 ;  /* 0x0003300401007387 */ /* 0x000fe20000100a00 */
[----:B---3--:R-:W-:Y:S03]  /*714f0*/  HMMA.1688.F32.TF32 R8, R236, R130, R32 ;  /* 0x00000082ec08723c */ /* 0x008fe60000081020 */
[----:B------:R3:W-:Y:S05]  /*71500*/  STL.64 [R1+0x338], R6 ;  /* 0x0003380601007387 */ /* 0x0007ea0000100a00 */
[C---:B-1----:R-:W-:Y:S08]  /*71510*/  HMMA.1688.F32.TF32 R24, R240.reuse, R74, R24 ;  /* 0x0000004af018723c */ /* 0x042ff00000081018 */
[----:B------:R-:W-:Y:S01]  /*71520*/  HMMA.1688.F32.TF32 R12, R240, R86, R12 ;  /* 0x00000056f00c723c */ /* 0x000fe2000008100c */
[----:B------:R-:W-:Y:S01]  /*71530*/  IMAD.MOV.U32 R160, RZ, RZ, R230 ;  /* 0x000000ffffa07224 */ /* 0x000fe200078e00e6 */
[----:B------:R-:W-:Y:S01]  /*71540*/  LDS R236, [R161+0x1c180] ;  /* 0x01c18000a1ec7984 */ /* 0x000fe20000000800 */
[----:B------:R-:W-:-:S03]  /*71550*/  IMAD.MOV.U32 R3, RZ, RZ, R231 ;  /* 0x000000ffff037224 */ /* 0x000fc600078e00e7 */
[----:B------:R-:W-:Y:S02]  /*71560*/  LDS R238, [R161+0x1e180] ;  /* 0x01e18000a1ee7984 */ /* 0x000fe40000000800 */
[C---:B---3--:R-:W-:Y:S02]  /*71570*/  HMMA.1688.F32.TF32 R4, R240.reuse, R70, R28 ;  /* 0x00000046f004723c */ /* 0x048fe4000008101c */
[----:B------:R-:W-:Y:S04]  /*71580*/  STL.64 [R1+0x320], R36 ;  /* 0x0003202401007387 */ /* 0x000fe80000100a00 */
[----:B------:R-:W-:Y:S04]  /*71590*/  STL.64 [R1+0x328], R38 ;  /* 0x0003282601007387 */ /* 0x000fe80000100a00 */
[----:B------:R-:W-:Y:S04]  /*715a0*/  STL.64 [R1+0x310], R8 ;  /* 0x0003100801007387 */ /* 0x000fe80000100a00 */
[----:B------:R1:W-:Y:S04]  /*715b0*/  STL.64 [R1+0x318], R10 ;  /* 0x0003180a01007387 */ /* 0x0003e80000100a00 */
[----:B------:R-:W-:Y:S04]  /*715c0*/  LDS R237, [R189+0x1c180] ;  /* 0x01c18000bded7984 */ /* 0x000fe80000000800 */
[----:B------:R-:W3:Y:S01]  /*715d0*/  LDS R239, [R189+0x1e180] ;  /* 0x01e18000bdef7984 */ /* 0x000ee20000000800 */
[C---:B-1----:R-:W-:Y:S03]  /*715e0*/  HMMA.1688.F32.TF32 R8, R240.reuse, R78, R20 ;  /* 0x0000004ef008723c */ /* 0x042fe60000081014 */
[----:B------:R-:W-:Y:S04]  /*715f0*/  STL.64 [R1+0x300], R4 ;  /* 0x0003000401007387 */ /* 0x000fe80000100a00 */
[----:B------:R1:W-:Y:S02]  /*71600*/  STL.64 [R1+0x308], R6 ;  /* 0x0003080601007387 */ /* 0x0003e40000100a00 */
[C---:B-1----:R-:W-:Y:S02]  /*71610*/  HMMA.1688.F32.TF32 R4, R240.reuse, R82, R16 ;  /* 0x00000052f004723c */ /* 0x042fe40000081010 */
[----:B------:R-:W-:Y:S04]  /*71620*/  STL.64 [R1+0x2f0], R24 ;  /* 0x0002f01801007387 */ /* 0x000fe80000100a00 */
[----:B------:R-:W-:Y:S08]  /*71630*/  STL.64 [R1+0x2f8], R26 ;  /* 0x0002f81a01007387 */ /* 0x000ff00000100a00 */
[----:B------:R-:W-:Y:S04]  /*71640*/  STL.64 [R1+0x2e0], R8 ;  /* 0x0002e00801007387 */ /* 0x000fe80000100a00 */
[----:B------:R1:W-:Y:S05]  /*71650*/  STL.64 [R1+0x2e8], R10 ;  /* 0x0002e80a01007387 */ /* 0x0003ea0000100a00 */
[----:B------:R-:W-:Y:S01]  /*71660*/  STL.64 [R1+0x2d0], R4 ;  /* 0x0002d00401007387 */ /* 0x000fe20000100a00 */
[C---:B-1----:R-:W-:Y:S03]  /*71670*/  HMMA.1688.F32.TF32 R8, R240.reuse, R90, R244 ;  /* 0x0000005af008723c */ /* 0x042fe600000810f4 */
[----:B------:R1:W-:Y:S05]  /*71680*/  STL.64 [R1+0x2d8], R6 ;  /* 0x0002d80601007387 */ /* 0x0003ea0000100a00 */
[----:B-1----:R-:W-:Y:S01]  /*71690*/  HMMA.1688.F32.TF32 R4, R240, R94, R248 ;  /* 0x0000005ef004723c */ /* 0x002fe200000810f8 */
[----:B------:R1:W-:Y:S04]  /*716a0*/  STL.64 [R1+0x2c0], R12 ;  /* 0x0002c00c01007387 */ /* 0x0003e80000100a00 */
[----:B------:R4:W-:Y:S10]  /*716b0*/  STL.64 [R1+0x2c8], R14 ;  /* 0x0002c80e01007387 */ /* 0x0009f40000100a00 */
[----:B------:R5:W-:Y:S04]  /*716c0*/  STL.64 [R1+0x2b0], R8 ;  /* 0x0002b00801007387 */ /* 0x000be80000100a00 */
[----:B------:R1:W-:Y:S04]  /*716d0*/  STL.64 [R1+0x2b8], R10 ;  /* 0x0002b80a01007387 */ /* 0x0003e80000100a00 */
[----:B------:R1:W-:Y:S04]  /*716e0*/  STL.64 [R1+0x2a0], R4 ;  /* 0x0002a00401007387 */ /* 0x0003e80000100a00 */
[----:B------:R-:W2:Y:S04]  /*716f0*/  LDL.LU R244, [R1+0xc70] ;  /* 0x000c700001f47983 */ /* 0x000ea80000300800 */
[----:B------:R-:W2:Y:S04]  /*71700*/  LDL.LU R245, [R1+0xc74] ;  /* 0x000c740001f57983 */ /* 0x000ea80000300800 */
[----:B------:R-:W2:Y:S04]  /*71710*/  LDL.LU R246, [R1+0xc78] ;  /* 0x000c780001f67983 */ /* 0x000ea80000300800 */
[----:B------:R-:W2:Y:S04]  /*71720*/  LDL.LU R247, [R1+0xc7c] ;  /* 0x000c7c0001f77983 */ /* 0x000ea80000300800 */
        /* <DEDUP_REMOVED lines=91> */
[C---:B---3--:R-:W-:Y:S08]  /*71ce0*/  HMMA.1688.F32.TF32 R64, R240.reuse, R114, R64 ;  /* 0x00000072f040723c */ /* 0x048ff00000081040 */
[C---:B----4-:R-:W-:Y:S08]  /*71cf0*/  HMMA.1688.F32.TF32 R136, R240.reuse, R102, R4 ;  /* 0x00000066f088723c */ /* 0x050ff00000081004 */
        /* <DEDUP_REMOVED lines=12> */
[----:B------:R-:W-:Y:S01]  /*71dc0*/  STL.64 [R1+0x840], R132 ;  /* 0x0008408401007387 */ /* 0x000fe20000100a00 */
[C---:B------:R-:W-:Y:S03]  /*71dd0*/  HMMA.1688.F32.TF32 R60, R240.reuse, R122, R56 ;  /* 0x0000007af03c723c */ /* 0x040fe60000081038 */
[----:B------:R-:W-:Y:S04]  /*71de0*/  STL.64 [R1+0x848], R134 ;  /* 0x0008488601007387 */ /* 0x000fe80000100a00 */
[----:B------:R-:W-:Y:S01]  /*71df0*/  STL.64 [R1+0x830], R64 ;  /* 0x0008304001007387 */ /* 0x000fe20000100a00 */
[C---:B------:R-:W-:Y:S03]  /*71e00*/  HMMA.1688.F32.TF32 R56, R240.reuse, R126, R52 ;  /* 0x0000007ef038723c */ /* 0x040fe60000081034 */
        /* <DEDUP_REMOVED lines=21> */
[----:B------:R-:W-:Y:S01]  /*71f60*/  STL.64 [R1+0x7d8], R50 ;  /* 0x0007d83201007387 */ /* 0x000fe20000100a00 */
[C---:B------:R-:W-:Y:S07]  /*71f70*/  HMMA.1688.F32.TF32 R8, R232.reuse, R86, R40 ;  /* 0x00000056e808723c */ /* 0x040fee0000081028 */
[----:B------:R-:W-:Y:S04]  /*71f80*/  STL.64 [R1+0x7b0], R4 ;  /* 0x0007b00401007387 */ /* 0x000fe80000100a00 */
[----:B------:R1:W-:Y:S02]  /*71f90*/  STL.64 [R1+0x7b8], R6 ;  /* 0x0007b80601007387 */ /* 0x0003e40000100a00 */
[C---:B-1----:R-:W-:Y:S11]  /*71fa0*/  HMMA.1688.F32.TF32 R4, R232.reuse, R82, R44 ;  /* 0x00000052e804723c */ /* 0x042ff6000008102c */
[----:B------:R-:W-:Y:S11]  /*71fb0*/  @!UPT UIADD3 URZ, URZ, URZ, URZ ;  /* 0x0000003f3f3ff290 */ /* 0x000ff6000fffe03f */
[----:B------:R-:W-:Y:S01]  /*71fc0*/  @!UPT UIADD3 URZ, URZ, URZ, URZ ;  /* 0x0000003f3f3ff290 */ /* 0x000fe2000fffe03f */
        /* <DEDUP_REMOVED lines=17> */
[----:B------:R1:W-:Y:S02]  /*720e0*/  STL.64 [R1+0x738], R6 ;  /* 0x0007380601007387 */ /* 0x0003e40000100a00 */
[C---:B-1----:R-:W-:Y:S03]  /*720f0*/  HMMA.1688.F32.TF32 R4, R232.reuse, R110, R16 ;  /* 0x0000006ee804723c */ /* 0x042fe60000081010 */
[----:B------:R-:W-:Y:S04]  /*72100*/  STL.64 [R1+0x720], R8 ;  /* 0x0007200801007387 */ /* 0x000fe80000100a00 */
[----:B------:R1:W-:Y:S02]  /*72110*/  STL.64 [R1+0x728], R10 ;  /* 0x0007280a01007387 */ /* 0x0003e40000100a00 */
[C---:B-1----:R-:W-:Y:S11]  /*72120*/  HMMA.1688.F32.TF32 R8, R232.reuse, R118, R244 ;  /* 0x00000076e808723c */ /* 0x042ff600000810f4 */
[----:B------:R-:W-:Y:S03]  /*72130*/  @!UPT UIADD3 URZ, URZ, URZ, URZ ;  /* 0x0000003f3f3ff290 */ /* 0x000fe6000fffe03f */
[----:B------:R-:W-:Y:S04]  /*72140*/  STL.64 [R1+0x710], R4 ;  /* 0x0007100401007387 */ /* 0x000fe80000100a00 */
[----:B------:R-:W-:Y:S04]  /*72150*/  STL.64 [R1+0x718], R6 ;  /* 0x0007180601007387 */ /* 0x000fe80000100a00 */
        /* <DEDUP_REMOVED lines=118> */
[----:B---3--:R-:W-:Y:S08]  /*728c0*/  HMMA.1688.F32.TF32 R132, R236, R78, R132 ;  /* 0x0000004eec84723c */ /* 0x008ff00000081084 */
[C---:B----4-:R-:W-:Y:S08]  /*728d0*/  HMMA.1688.F32.TF32 R144, R232.reuse, R130, R144 ;  /* 0x00000082e890723c */ /* 0x050ff00000081090 */
[----:B-----5:R-:W-:Y:S01]  /*728e0*/  HMMA.1688.F32.TF32 R228, R232, R126, R228 ;  /* 0x0000007ee8e4723c */ /* 0x020fe200000810e4 */
[----:B------:R-:W-:Y:S04]  /*728f0*/  LDS R232, [R161+0x1c280] ;  /* 0x01c28000a1e87984 */ /* 0x000fe80000000800 */
[----:B------:R-:W-:Y:S03]  /*72900*/  LDS R234, [R161+0x1e280] ;  /* 0x01e28000a1ea7984 */ /* 0x000fe60000000800 */
[----:B------:R-:W-:Y:S01]  /*72910*/  HMMA.1688.F32.TF32 R24, R240, R82, R24 ;  /* 0x00000052f018723c */ /* 0x000fe20000081018 */
[----:B------:R-:W-:Y:S04]  /*72920*/  LDS R233, [R189+0x1c280] ;  /* 0x01c28000bde97984 */ /* 0x000fe80000000800 */
[----:B------:R-:W1:Y:S03]  /*72930*/  LDS R235, [R189+0x1e280] ;  /* 0x01e28000bdeb7984 */ /* 0x000e660000000800 */
[C---:B------:R-:W-:Y:S08]  /*72940*/  HMMA.1688.F32.TF32 R136, R236.reuse, R74, R136 ;  /* 0x0000004aec88723c */ /* 0x040ff00000081088 */
[C---:B------:R-:W-:Y:S01]  /*72950*/  HMMA.1688.F32.TF32 R140, R236.reuse, R70, R140 ;  /* 0x00000046ec8c723c */ /* 0x040fe2000008108c */
[----:B------:R-:W-:Y:S04]  /*72960*/  STL.64 [R1+0x6a0], R228 ;  /* 0x0006a0e401007387 */ /* 0x000fe80000100a00 */
[----:B------:R-:W-:Y:S04]  /*72970*/  STL.64 [R1+0x6a8], R230 ;  /* 0x0006a8e601007387 */ /* 0x000fe80000100a00 */
[----:B------:R-:W-:Y:S04]  /*72980*/  STL.64 [R1+0x260], R144 ;  /* 0x0002609001007387 */ /* 0x000fe80000100a00 */
[----:B------:R-:W-:Y:S10]  /*72990*/  STL.64 [R1+0x268], R146 ;  /* 0x0002689201007387 */ /* 0x000ff40000100a00 */
        /* <DEDUP_REMOVED lines=37> */
[----:B--2---:R-:W-:Y:S02]  /*72bf0*/  HMMA.1688.F32.TF32 R4, R236, R130, R40 ;  /* 0x00000082ec04723c */ /* 0x004fe40000081028 */
[----:B------:R-:W-:Y:S04]  /*72c00*/  STL.64 [R1+0x180], R48 ;  /* 0x0001803001007387 */ /* 0x000fe80000100a00 */
[----:B------:R-:W-:Y:S02]  /*72c10*/  STL.64 [R1+0x188], R50 ;  /* 0x0001883201007387 */ /* 0x000fe40000100a00 */
[C---:B------:R-:W-:Y:S02]  /*72c20*/  HMMA.1688.F32.TF32 R36, R240.reuse, R70, R36 ;  /* 0x00000046f024723c */ /* 0x040fe40000081024 */
[----:B------:R-:W-:Y:S04]  /*72c30*/  STL.64 [R1+0x170], R8 ;  /* 0x0001700801007387 */ /* 0x000fe80000100a00 */
[----:B------:R2:W-:Y:S02]  /*72c40*/  STL.64 [R1+0x178], R10 ;  /* 0x0001780a01007387 */ /* 0x0005e40000100a00 */
[C---:B------:R-:W-:Y:S02]  /*72c50*/  HMMA.1688.F32.TF32 R12, R240.reuse, R94, R12 ;  /* 0x0000005ef00c723c */ /* 0x040fe4000008100c */
[----:B------:R-:W-:Y:S04]  /*72c60*/  LDS R236, [R161+0x1c380] ;  /* 0x01c38000a1ec7984 */ /* 0x000fe80000000800 */
[----:B------:R-:W-:Y:S02]  /*72c70*/  LDS R238, [R161+0x1e380] ;  /* 0x01e38000a1ee7984 */ /* 0x000fe40000000800 */
[C---:B--2---:R-:W-:Y:S02]  /*72c80*/  HMMA.1688.F32.TF32 R8, R240.reuse, R74, R32 ;  /* 0x0000004af008723c */ /* 0x044fe40000081020 */
        /* <DEDUP_REMOVED lines=8> */
[----:B------:R2:W-:Y:S08]  /*72d10*/  STL.64 [R1+0x138], R10 ;  /* 0x0001380a01007387 */ /* 0x0005f00000100a00 */
[----:B------:R-:W-:Y:S01]  /*72d20*/  STL.64 [R1+0x120], R4 ;  /* 0x0001200401007387 */ /* 0x000fe20000100a00 */
[C---:B--2---:R-:W-:Y:S03]  /*72d30*/  HMMA.1688.F32.TF32 R8, R240.reuse, R86, R20 ;  /* 0x00000056f008723c */ /* 0x044fe60000081014 */
[----:B------:R2:W-:Y:S05]  /*72d40*/  STL.64 [R1+0x128], R6 ;  /* 0x0001280601007387 */ /* 0x0005ea0000100a00 */
[C---:B--2---:R-:W-:Y:S01]  /*72d50*/  HMMA.1688.F32.TF32 R4, R240.reuse, R90, R16 ;  /* 0x0000005af004723c */ /* 0x044fe20000081010 */
[----:B------:R-:W-:Y:S04]  /*72d60*/  STL.64 [R1+0x110], R24 ;  /* 0x0001101801007387 */ /* 0x000fe80000100a00 */
[----:B------:R-:W-:Y:S10]  /*72d70*/  STL.64 [R1+0x118], R26 ;  /* 0x0001181a01007387 */ /* 0x000ff40000100a00 */
[----:B------:R-:W-:Y:S04]  /*72d80*/  STL.64 [R1+0x100], R8 ;  /* 0x0001000801007387 */ /* 0x000fe80000100a00 */
[----:B------:R2:W-:Y:S04]  /*72d90*/  STL.64 [R1+0x108], R10 ;  /* 0x0001080a01007387 */ /* 0x0005e80000100a00 */
[----:B------:R-:W-:Y:S01]  /*72da0*/  STL.64 [R1+0xf0], R4 ;  /* 0x0000f00401007387 */ /* 0x000fe20000100a00 */
[C---:B--2---:R-:W-:Y:S03]  /*72db0*/  HMMA.1688.F32.TF32 R8, R240.reuse, R98, R244 ;  /* 0x00000062f008723c */ /* 0x044fe600000810f4 */
[----:B------:R2:W-:Y:S05]  /*72dc0*/  STL.64 [R1+0xf8], R6 ;  /* 0x0000f80601007387 */ /* 0x0005ea0000100a00 */
[C---:B--2---:R-:W-:Y:S01]  /*72dd0*/  HMMA.1688.F32.TF32 R4, R240.reuse, R102, R248 ;  /* 0x00000066f004723c */ /* 0x044fe200000810f8 */
[----:B------:R2:W-:Y:S04]  /*72de0*/  STL.64 [R1+0xe0], R12 ;  /* 0x0000e00c01007387 */ /* 0x0005e80000100a00 */
[----:B------:R4:W-:Y:S04]  /*72df0*/  STL.64 [R1+0xe8], R14 ;  /* 0x0000e80e01007387 */ /* 0x0009e80000100a00 */
[----:B------:R-:W5:Y:S06]  /*72e00*/  LDL.LU R244, [R1+0xdd0] ;  /* 0x000dd00001f47983 */ /* 0x000f6c0000300800 */
[----:B------:R-:W-:Y:S04]  /*72e10*/  STL.64 [R1+0xd0], R8 ;  /* 0x0000d00801007387 */ /* 0x000fe80000100a00 */
[----:B------:R-:W-:Y:S04]  /*72e20*/  STL.64 [R1+0xd8], R10 ;  /* 0x0000d80a01007387 */ /* 0x000fe80000100a00 */
[----:B------:R1:W-:Y:S04]  /*72e30*/  STL.64 [R1+0x160], R4 ;  /* 0x0001600401007387 */ /* 0x0003e80000100a00 */
[----:B------:R1:W-:Y:S04]  /*72e40*/  STL.64 [R1+0x168], R6 ;  /* 0x0001680601007387 */ /* 0x0003e80000100a00 */
[----:B------:R-:W5:Y:S04]  /*72e50*/  LDL.LU R245, [R1+0xdd4] ;  /* 0x000dd40001f57983 */ /* 0x000f680000300800 */
[----:B------:R-:W5:Y:S04]  /*72e60*/  LDL.LU R246, [R1+0xdd8] ;  /* 0x000dd80001f67983 */ /* 0x000f680000300800 */
[----:B------:R-:W5:Y:S04]  /*72e70*/  LDL.LU R247, [R1+0xddc] ;  /* 0x000ddc0001f77983 */ /* 0x000f680000300800 */
[----:B--2---:R-:W2:Y:S04]  /*72e80*/  LDL.LU R12, [R1+0xdf0] ;  /* 0x000df000010c7983 */ /* 0x004ea80000300800 */
[----:B------:R-:W2:Y:S04]  /*72e90*/  LDL.LU R13, [R1+0xdf4] ;  /* 0x000df400010d7983 */ /* 0x000ea80000300800 */
[----:B----4-:R-:W2:Y:S04]  /*72ea0*/  LDL.LU R14, [R1+0xdf8] ;  /* 0x000df800010e7983 */ /* 0x010ea80000300800 */
[----:B------:R-:W2:Y:S04]  /*72eb0*/  LDL.LU R15, [R1+0xdfc] ;  /* 0x000dfc00010f7983 */ /* 0x000ea80000300800 */
        /* <DEDUP_REMOVED lines=88> */
[C---:B-----5:R-:W-:Y:S08]  /*73440*/  HMMA.1688.F32.TF32 R140, R240.reuse, R106, R132 ;  /* 0x0000006af08c723c */ /* 0x060ff00000081084 */
[C---:B------:R-:W-:Y:S11]  /*73450*/  HMMA.1688.F32.TF32 R132, R240.reuse, R114, R220 ;  /* 0x00000072f084723c */ /* 0x040ff600000810dc */
        /* <DEDUP_REMOVED lines=30> */
[C---:B-1----:R-:W-:Y:S11]  /*73640*/  HMMA.1688.F32.TF32 R4, R232.reuse, R82, R48 ;  /* 0x00000052e804723c */ /* 0x042ff60000081030 */
[----:B------:R-:W-:Y:S11]  /*73650*/  @!UPT UIADD3 URZ, URZ, URZ, URZ ;  /* 0x0000003f3f3ff290 */ /* 0x000ff6000fffe03f */
[----:B------:R-:W-:Y:S01]  /*73660*/  @!UPT UIADD3 URZ, URZ, URZ, URZ ;  /* 0x0000003f3f3ff290 */ /* 0x000fe2000fffe03f */
        /* <DEDUP_REMOVED lines=31> */
[----:B------:R1:W-:Y:S04]  /*73860*/  STL.64 [R1+0x1530], R12 ;  /* 0x0015300c01007387 */ /* 0x0003e80000100a00 */
[----:B------:R3:W-:Y:S04]  /*73870*/  STL.64 [R1+0x1538], R14 ;  /* 0x0015380e01007387 */ /* 0x0007e80000100a00 */
[----:B------:R-:W4:Y:S06]  /*73880*/  LDL.LU R244, [R1+0xa30] ;  /* 0x000a300001f47983 */ /* 0x000f2c0000300800 */
[----:B------:R5:W-:Y:S04]  /*73890*/  STL.64 [R1+0x1520], R8 ;  /* 0x0015200801007387 */ /* 0x000be80000100a00 */
[----:B------:R1:W-:Y:S04]  /*738a0*/  STL.64 [R1+0x1528], R10 ;  /* 0x0015280a01007387 */ /* 0x0003e80000100a00 */
[----:B------:R-:W-:Y:S04]  /*738b0*/  LDS R232, [R161+0x1c400] ;  /* 0x01c40000a1e87984 */ /* 0x000fe80000000800 */
[----:B------:R1:W-:Y:S04]  /*738c0*/  STL.64 [R1+0x1110], R4 ;  /* 0x0011100401007387 */ /* 0x0003e80000100a00 */
[----:B------:R1:W-:Y:S04]  /*738d0*/  STL.64 [R1+0x1118], R6 ;  /* 0x0011180601007387 */ /* 0x0003e80000100a00 */
[----:B------:R-:W4:Y:S04]  /*738e0*/  LDL.LU R245, [R1+0xa34] ;  /* 0x000a340001f57983 */ /* 0x000f280000300800 */
[----:B------:R-:W4:Y:S04]  /*738f0*/  LDL.LU R246, [R1+0xa38] ;  /* 0x000a380001f67983 */ /* 0x000f280000300800 */
[----:B------:R-:W4:Y:S04]  /*73900*/  LDL.LU R247, [R1+0xa3c] ;  /* 0x000a3c0001f77983 */ /* 0x000f280000300800 */
        /* <DEDUP_REMOVED lines=104> */
[----:B--2---:R-:W-:Y:S03]  /*73f90*/  HMMA.1688.F32.TF32 R44, R236, R70, R44 ;  /* 0x00000046ec2c723c */ /* 0x004fe6000008102c */
[----:B------:R-:W-:Y:S04]  /*73fa0*/  LDS R234, [R161+0x1e400] ;  /* 0x01e40000a1ea7984 */ /* 0x000fe80000000800 */
        /* <DEDUP_REMOVED lines=59> */
[C---:B-1----:R-:W-:Y:S08]  /*74360*/  HMMA.1688.F32.TF32 R52, R240.reuse, R126, R48 ;  /* 0x0000007ef034723c */ /* 0x042ff00000081030 */
[----:B------:R-:W-:Y:S08]  /*74370*/  HMMA.1688.F32.TF32 R48, R240, R130, R8 ;  /* 0x00000082f030723c */ /* 0x000ff00000081008 */
        /* <DEDUP_REMOVED lines=116> */
[----:B--2---:R-:W-:Y:S08]  /*74ac0*/  HMMA.1688.F32.TF32 R8, R232, R78, R8 ;  /* 0x0000004ee808723c */ /* 0x004ff00000081008 */
[C---:B---3--:R-:W-:Y:S08]  /*74ad0*/  HMMA.1688.F32.TF32 R148, R236.reuse, R126, R148 ;  /* 0x0000007eec94723c */ /* 0x048ff00000081094 */
[C---:B----4-:R-:W-:Y:S08]  /*74ae0*/  HMMA.1688.F32.TF32 R56, R236.reuse, R118, R56 ;  /* 0x00000076ec38723c */ /* 0x050ff00000081038 */
[C---:B-----5:R-:W-:Y:S08]  /*74af0*/  HMMA.1688.F32.TF32 R60, R236.reuse, R114, R60 ;  /* 0x00000072ec3c723c */ /* 0x060ff0000008103c */
[----:B------:R-:W-:Y:S11]  /*74b00*/  HMMA.1688.F32.TF32 R52, R236, R122, R52 ;  /* 0x0000007aec34723c */ /* 0x000ff60000081034 */
[----:B------:R-:W-:Y:S04]  /*74b10*/  @!UPT UIADD3 URZ, URZ, URZ, URZ ;  /* 0x0000003f3f3ff290 */ /* 0x000fe8000fffe03f */
[----:B------:R-:W-:Y:S01]  /*74b20*/  STL.64 [R1+0x14f0], R60 ;  /* 0x0014f03c01007387 */ /* 0x000fe20000100a00 */
[C---:B------:R-:W-:Y:S03]  /*74b30*/  HMMA.1688.F32.TF32 R152, R232.reuse, R70, R152 ;  /* 0x00000046e898723c */ /* 0x040fe60000081098 */
[----:B------:R1:W-:Y:S04]  /*74b40*/  STL.64 [R1+0x14f8], R62 ;  /* 0x0014f83e01007387 */ /* 0x0003e80000100a00 */
[----:B-1----:R-:W2:Y:S01]  /*74b50*/  LDL.LU.64 R62, [R1+0x4030] ;  /* 0x00403000013e7983 */ /* 0x002ea20000300a00 */
[C---:B------:R-:W-:Y:S03]  /*74b60*/  HMMA.1688.F32.TF32 R48, R232.reuse, R74, R48 ;  /* 0x0000004ae830723c */ /* 0x040fe60000081030 */
        /* <DEDUP_REMOVED lines=13> */
[----:B------:R-:W-:Y:S04]  /*74c40*/  STL.64 [R1+0x14b0], R152 ;  /* 0x0014b09801007387 */ /* 0x000fe80000100a00 */
[----:B------:R-:W-:Y:S04]  /*74c50*/  STL.64 [R1+0x14b8], R154 ;  /* 0x0014b89a01007387 */ /* 0x000fe80000100a00 */
        /* <DEDUP_REMOVED lines=19> */
[----:B------:R-:W-:Y:S01]  /*74d90*/  STL.64 [R1+0x1440], R28 ;  /* 0x0014401c01007387 */ /* 0x000fe20000100a00 */
[C---:B------:R-:W-:Y:S03]  /*74da0*/  HMMA.1688.F32.TF32 R20, R232.reuse, R106, R20 ;  /* 0x0000006ae814723c */ /* 0x040fe60000081014 */
[----:B------:R-:W-:Y:S09]  /*74db0*/  STL.64 [R1+0x1448], R30 ;  /* 0x0014481e01007387 */ /* 0x000ff20000100a00 */
[----:B------:R-:W-:Y:S04]  /*74dc0*/  STL.64 [R1+0x1430], R8 ;  /* 0x0014300801007387 */ /* 0x000fe80000100a00 */
[----:B------:R1:W-:Y:S02]  /*74dd0*/  STL.64 [R1+0x1438], R10 ;  /* 0x0014380a01007387 */ /* 0x0003e40000100a00 */
[C---:B-1----:R-:W-:Y:S05]  /*74de0*/  HMMA.1688.F32.TF32 R8, R232.reuse, R110, R16 ;  /* 0x0000006ee808723c */ /* 0x042fea0000081010 */
[----:B------:R-:W-:Y:S04]  /*74df0*/  STL.64 [R1+0x1420], R20 ;  /* 0x0014201401007387 */ /* 0x000fe80000100a00 */
[----:B------:R-:W-:Y:S01]  /*74e00*/  STL.64 [R1+0x1428], R22 ;  /* 0x0014281601007387 */ /* 0x000fe20000100a00 */
[C---:B------:R-:W-:Y:S08]  /*74e10*/  HMMA.1688.F32.TF32 R12, R232.reuse, R114, R12 ;  /* 0x00000072e80c723c */ /* 0x040ff0000008100c */
[C---:B------:R-:W-:Y:S05]  /*74e20*/  HMMA.1688.F32.TF32 R16, R232.reuse, R118, R244 ;  /* 0x00000076e810723c */ /* 0x040fea00000810f4 */
[----:B------:R-:W-:Y:S04]  /*74e30*/  STL.64 [R1+0x1410], R8 ;  /* 0x0014100801007387 */ /* 0x000fe80000100a00 */
[----:B------:R1:W-:Y:S02]  /*74e40*/  STL.64 [R1+0x1418], R10 ;  /* 0x0014180a01007387 */ /* 0x0003e40000100a00 */
[----:B-1----:R-:W-:Y:S04]  /*74e50*/  HMMA.1688.F32.TF32 R8, R232, R122, R248 ;  /* 0x0000007ae808723c */ /* 0x002fe800000810f8 */
[----:B------:R1:W-:Y:S04]  /*74e60*/  STL.64 [R1+0x1400], R12 ;  /* 0x0014000c01007387 */ /* 0x0003e80000100a00 */
[----:B------:R2:W-:Y:S04]  /*74e70*/  STL.64 [R1+0x1408], R14 ;  /* 0x0014080e01007387 */ /* 0x0005e80000100a00 */
[----:B-1----:R-:W3:Y:S04]  /*74e80*/  LDL.LU R12, [R1+0x610] ;  /* 0x00061000010c7983 */ /* 0x002ee80000300800 */
[----:B------:R-:W-:Y:S04]  /*74e90*/  STL.64 [R1+0x13f0], R16 ;  /* 0x0013f01001007387 */ /* 0x000fe80000100a00 */
[----:B------:R-:W-:Y:S04]  /*74ea0*/  STL.64 [R1+0x13f8], R18 ;  /* 0x0013f81201007387 */ /* 0x000fe80000100a00 */
[----:B------:R1:W-:Y:S04]  /*74eb0*/  STL.64 [R1+0x13e0], R8 ;  /* 0x0013e00801007387 */ /* 0x0003e80000100a00 */
[----:B------:R1:W-:Y:S04]  /*74ec0*/  STL.64 [R1+0x13e8], R10 ;  /* 0x0013e80a01007387 */ /* 0x0003e80000100a00 */
        /* <DEDUP_REMOVED lines=54> */
[----:B------:R-:W5:Y:S01]  /*75230*/  LDL.LU R247, [R1+0x60c] ;  /* 0x00060c0001f77983 */ /* 0x000f620000300800 */
[----:B------:R-:W-:Y:S03]  /*75240*/  HMMA.1688.F32.TF32 R240, R236, R130, R240 ;  /* 0x00000082ecf0723c */ /* 0x000fe600000810f0 */
[----:B------:R-:W-:Y:S04]  /*75250*/  LDS R236, [R161+0x1c500] ;  /* 0x01c50000a1ec7984 */ /* 0x000fe80000000800 */
[----:B------:R-:W-:Y:S04]  /*75260*/  LDS R238, [R161+0x1e500] ;  /* 0x01e50000a1ee7984 */ /* 0x000fe80000000800 */
[----:B------:R-:W-:Y:S04]  /*75270*/  LDS R237, [R189+0x1c500] ;  /* 0x01c50000bded7984 */ /* 0x000fe80000000800 */
[----:B------:R-:W-:Y:S01]  /*75280*/  LDS R239, [R189+0x1e500] ;  /* 0x01e50000bdef7984 */ /* 0x000fe20000000800 */
[----:B--2---:R-:W-:Y:S11]  /*75290*/  HMMA.1688.F32.TF32 R248, R232, R126, R248 ;  /* 0x0000007ee8f8723c */ /* 0x004ff600000810f8 */
[----:B------:R-:W-:Y:S11]  /*752a0*/  @!UPT UIADD3 URZ, URZ, URZ, URZ ;  /* 0x0000003f3f3ff290 */ /* 0x000ff6000fffe03f */
[----:B------:R-:W-:Y:S01]  /*752b0*/  @!UPT UIADD3 URZ, URZ, URZ, URZ ;  /* 0x0000003f3f3ff290 */ /* 0x000fe2000fffe03f */
[----:B------:R1:W-:Y:S04]  /*752c0*/  STL.64 [R1+0x13d0], R248 ;  /* 0x0013d0f801007387 */ /* 0x0003e80000100a00 */
[----:B------:R-:W-:Y:S04]  /*752d0*/  STL.64 [R1+0x13d8], R250 ;  /* 0x0013d8fa01007387 */ /* 0x000fe80000100a00 */
[----:B-1----:R-:W2:Y:S01]  /*752e0*/  LDL.LU R248, [R1+0x5f0] ;  /* 0x0005f00001f87983 */ /* 0x002ea20000300800 */
        /* <DEDUP_REMOVED lines=8> */
[----:B---3--:R-:W-:Y:S03]  /*75370*/  HMMA.1688.F32.TF32 R232, R232, R130, R152 ;  /* 0x00000082e8e8723c */ /* 0x008fe60000081098 */
[----:B------:R-:W3:Y:S04]  /*75380*/  LDL.LU.64 R154, [R1+0x3ff0] ;  /* 0x003ff000019a7983 */ /* 0x000ee80000300a00 */
[----:B------:R-:W3:Y:S01]  /*75390*/  LDL.LU.64 R152, [R1+0x3fe8] ;  /* 0x003fe80001987983 */ /* 0x000ee20000300a00 */
[C---:B-1----:R-:W-:Y:S11]  /*753a0*/  HMMA.1688.F32.TF32 R48, R240.reuse, R70, R48 ;  /* 0x00000046f030723c */ /* 0x042ff60000081030 */
[----:B------:R-:W-:Y:S04]  /*753b0*/  @!UPT UIADD3 URZ, URZ, URZ, URZ ;  /* 0x0000003f3f3ff290 */ /* 0x000fe8000fffe03f */
[----:B------:R-:W-:Y:S04]  /*753c0*/  STL.64 [R1+0xfa0], R232 ;  /* 0x000fa0e801007387 */ /* 0x000fe80000100a00 */
[----:B------:R-:W-:Y:S01]  /*753d0*/  STL.64 [R1+0xfa8], R234 ;  /* 0x000fa8ea01007387 */ /* 0x000fe20000100a00 */
[C---:B------:R-:W-:Y:S01]  /*753e0*/  HMMA.1688.F32.TF32 R44, R240.reuse, R78, R44 ;  /* 0x0000004ef02c723c */ /* 0x040fe2000008102c */
[----:B------:R-:W-:Y:S01]  /*753f0*/  IMAD.MOV.U32 R249, RZ, RZ, R162 ;  /* 0x000000fffff97224 */ /* 0x000fe200078e00a2 */
[----:B------:R-:W-:Y:S01]  /*75400*/  MOV R250, R2 ;  /* 0x0000000200fa7202 */ /* 0x000fe20000000f00 */
[----:B------:R-:W-:Y:S01]  /*75410*/  IMAD.MOV.U32 R251, RZ, RZ, R0 ;  /* 0x000000fffffb7224 */ /* 0x000fe200078e0000 */
[----:B------:R-:W-:Y:S04]  /*75420*/  LDS R232, [R161+0x1c580] ;  /* 0x01c58000a1e87984 */ /* 0x000fe80000000800 */
[C---:B----4-:R-:W-:Y:S01]  /*75430*/  HMMA.1688.F32.TF32 R36, R240.reuse, R86, R36 ;  /* 0x00000056f024723c */ /* 0x050fe20000081024 */
[----:B------:R-:W-:Y:S04]  /*75440*/  LDS R234, [R161+0x1e580] ;  /* 0x01e58000a1ea7984 */ /* 0x000fe80000000800 */
[----:B------:R-:W-:Y:S04]  /*75450*/  LDS R233, [R189+0x1c580] ;  /* 0x01c58000bde97984 */ /* 0x000fe80000000800 */
[----:B------:R-:W-:Y:S04]  /*75460*/  STL.64 [R1+0xf90], R48 ;  /* 0x000f903001007387 */ /* 0x000fe80000100a00 */
[----:B------:R1:W-:Y:S01]  /*75470*/  STL.64 [R1+0xf98], R50 ;  /* 0x000f983201007387 */ /* 0x0003e20000100a00 */
[C---:B------:R-:W-:Y:S03]  /*75480*/  HMMA.1688.F32.TF32 R32, R240.reuse, R90, R32 ;  /* 0x0000005af020723c */ /* 0x040fe60000081020 */
[----:B------:R-:W4:Y:S05]  /*75490*/  LDS R235, [R189+0x1e580] ;  /* 0x01e58000bdeb7984 */ /* 0x000f2a0000000800 */
[C---:B-1----:R-:W-:Y:S08]  /*754a0*/  HMMA.1688.F32.TF32 R48, R240.reuse, R74, R8 ;  /* 0x0000004af030723c */ /* 0x042ff00000081008 */
[C---:B------:R-:W-:Y:S11]  /*754b0*/  HMMA.1688.F32.TF32 R8, R240.reuse, R82, R40 ;  /* 0x00000052f008723c */ /* 0x040ff60000081028 */
[----:B------:R-:W-:Y:S04]  /*754c0*/  @!UPT UIADD3 URZ, URZ, URZ, URZ ;  /* 0x0000003f3f3ff290 */ /* 0x000fe8000fffe03f */
[----:B------:R-:W-:Y:S04]  /*754d0*/  STL.64 [R1+0xf80], R48 ;  /* 0x000f803001007387 */ /* 0x000fe80000100a00 */
[----:B------:R-:W-:Y:S04]  /*754e0*/  STL.64 [R1+0xf88], R50 ;  /* 0x000f883201007387 */ /* 0x000fe80000100a00 */
[----:B------:R-:W-:Y:S04]  /*754f0*/  STL.64 [R1+0xf70], R44 ;  /* 0x000f702c01007387 */ /* 0x000fe80000100a00 */
[----:B------:R-:W-:Y:S04]  /*75500*/  STL.64 [R1+0xf78], R46 ;  /* 0x000f782e01007387 */ /* 0x000fe80000100a00 */
[----:B------:R-:W-:Y:S04]  /*75510*/  STL.64 [R1+0xf60], R8 ;  /* 0x000f600801007387 */ /* 0x000fe80000100a00 */
[----:B------:R1:W-:Y:S02]  /*75520*/  STL.64 [R1+0xf68], R10 ;  /* 0x000f680a01007387 */ /* 0x0003e40000100a00 */
[C---:B-1----:R-:W-:Y:S02]  /*75530*/  HMMA.1688.F32.TF32 R8, R240.reuse, R94, R28 ;  /* 0x0000005ef008723c */ /* 0x042fe4000008101c */
[----:B------:R-:W-:Y:S04]  /*75540*/  STL.64 [R1+0xf50], R36 ;  /* 0x000f502401007387 */ /* 0x000fe80000100a00 */
[----:B------:R-:W-:Y:S04]  /*75550*/  STL.64 [R1+0xf58], R38 ;  /* 0x000f582601007387 */ /* 0x000fe80000100a00 */
[----:B------:R-:W-:Y:S01]  /*75560*/  STL.64 [R1+0xf40], R32 ;  /* 0x000f402001007387 */ /* 0x000fe20000100a00 */
[----:B------:R-:W-:Y:S03]  /*75570*/  HMMA.1688.F32.TF32 R24, R240, R98, R24 ;  /* 0x00000062f018723c */ /* 0x000fe60000081018 */
[----:B------:R-:W-:Y:S09]  /*75580*/  STL.64 [R1+0xf48], R34 ;  /* 0x000f482201007387 */ /* 0x000ff20000100a00 */
[----:B------:R1:W-:Y:S01]  /*75590*/  STL [R1+0xf30], R8 ;  /* 0x000f300801007387 */ /* 0x0003e20000100800 */
[----:B------:R-:W-:Y:S01]  /*755a0*/  IMAD.MOV.U32 R162, RZ, RZ, R9 ;  /* 0x000000ffffa27224 */ /* 0x000fe200078e0009 */
[----:B------:R-:W-:Y:S01]  /*755b0*/  MOV R2, R10 ;  /* 0x0000000a00027202 */ /* 0x000fe20000000f00 */
[----:B------:R-:W-:-:S02]  /*755c0*/  IMAD.MOV.U32 R0, RZ, RZ, R11 ;  /* 0x000000ffff007224 */ /* 0x000fc400078e000b */
[C---:B-1----:R-:W-:Y:S03]  /*755d0*/  HMMA.1688.F32.TF32 R8, R240.reuse, R102, R20 ;  /* 0x00000066f008723c */ /* 0x042fe60000081014 */
[----:B------:R1:W-:Y:S04]  /*755e0*/  STL [R1+0x3e98], R0 ;  /* 0x003e980001007387 */ /* 0x0003e80000100800 */
[----:B------:R1:W-:Y:S01]  /*755f0*/  STL [R1+0x3e94], R2 ;  /* 0x003e940201007387 */ /* 0x0003e20000100800 */
[C---:B-----5:R-:W-:Y:S03]  /*75600*/  HMMA.1688.F32.TF32 R16, R240.reuse, R106, R16 ;  /* 0x0000006af010723c */ /* 0x060fe60000081010 */
[----:B------:R5:W-:Y:S04]  /*75610*/  STL [R1+0x3e90], R162 ;  /* 0x003e90a201007387 */ /* 0x000be80000100800 */
[----:B------:R-:W-:Y:S01]  /*75620*/  STL.64 [R1+0xf20], R24 ;  /* 0x000f201801007387 */ /* 0x000fe20000100a00 */
[----:B------:R-:W-:Y:S03]  /*75630*/  HMMA.1688.F32.TF32 R12, R240, R110, R12 ;  /* 0x0000006ef00c723c */ /* 0x000fe6000008100c */
[----:B------:R-:W-:Y:S04]  /*75640*/  STL.64 [R1+0xf28], R26 ;  /* 0x000f281a01007387 */ /* 0x000fe80000100a00 */
[----:B------:R4:W-:Y:S01]  /*75650*/  STL [R1+0xf10], R8 ;  /* 0x000f100801007387 */ /* 0x0009e20000100800 */
[----:B-1----:R-:W-:Y:S01]  /*75660*/  IMAD.MOV.U32 R0, RZ, RZ, R9 ;  /* 0x000000ffff007224 */ /* 0x002fe200078e0009 */
[----:B------:R-:W-:Y:S01]  /*75670*/  MOV R2, R10 ;  /* 0x0000000a00027202 */ /* 0x000fe20000000f00 */
[----:B-----5:R-:W-:-:S02]  /*75680*/  IMAD.MOV.U32 R162, RZ, RZ, R11 ;  /* 0x000000ffffa27224 */ /* 0x020fc400078e000b */
[----:B----4-:R-:W-:Y:S03]  /*75690*/  HMMA.1688.F32.TF32 R8, R240, R114, R244 ;  /* 0x00000072f008723c */ /* 0x010fe600000810f4 */
[----:B------:R-:W-:Y:S04]  /*756a0*/  STL.64 [R1+0xf00], R16 ;  /* 0x000f001001007387 */ /* 0x000fe80000100a00 */
[----:B------:R-:W-:Y:S04]  /*756b0*/  STL.64 [R1+0xf08], R18 ;  /* 0x000f081201007387 */ /* 0x000fe80000100a00 */
[----:B------:R-:W-:Y:S04]  /*756c0*/  STL.64 [R1+0xef0], R12 ;  /* 0x000ef00c01007387 */ /* 0x000fe80000100a00 */
[----:B------:R-:W-:Y:S08]  /*756d0*/  STL.64 [R1+0xef8], R14 ;  /* 0x000ef80e01007387 */ /* 0x000ff00000100a00 */
[----:B------:R2:W-:Y:S01]  /*756e0*/  STL.64 [R1+0xee8], R10 ;  /* 0x000ee80a01007387 */ /* 0x0005e20000100a00 */
[----:B------:R-:W-:Y:S01]  /*756f0*/  IMAD.MOV.U32 R116, RZ, RZ, R8 ;  /* 0x000000ffff747224 */ /* 0x000fe200078e0008 */
[----:B------:R-:W-:-:S05]  /*75700*/  MOV R117, R9 ;  /* 0x0000000900757202 */ /* 0x000fca0000000f00 */
[----:B------:R-:W-:Y:S04]  /*75710*/  STL [R1+0x3e5c], R117 ;  /* 0x003e5c7501007387 */ /* 0x000fe80000100800 */
[----:B------:R-:W-:Y:S04]  /*75720*/  STL [R1+0x3e58], R116 ;  /* 0x003e587401007387 */ /* 0x000fe80000100800 */
[----:B------:R-:W4:Y:S01]  /*75730*/  LDL.LU R244, [R1+0x530] ;  /* 0x0005300001f47983 */ /* 0x000f220000300800 */
[C---:B--2---:R-:W-:Y:S11]  /*75740*/  HMMA.1688.F32.TF32 R8, R240.reuse, R118, R248 ;  /* 0x00000076f008723c */ /* 0x044ff600000810f8 */
[----:B------:R-:W-:Y:S11]  /*75750*/  @!UPT UIADD3 URZ, URZ, URZ, URZ ;  /* 0x0000003f3f3ff290 */ /* 0x000ff6000fffe03f */
[----:B------:R-:W-:Y:S01]  /*75760*/  @!UPT UIADD3 URZ, URZ, URZ, URZ ;  /* 0x0000003f3f3ff290 */ /* 0x000fe2000fffe03f */
[----:B------:R1:W-:Y:S04]  /*75770*/  STL.64 [R1+0xed0], R8 ;  /* 0x000ed00801007387 */ /* 0x0003e80000100a00 */
[----:B------:R2:W-:Y:S04]  /*75780*/  STL.64 [R1+0xed8], R10 ;  /* 0x000ed80a01007387 */ /* 0x0005e80000100a00 */
        /* <DEDUP_REMOVED lines=19> */
[----:B-1----:R-:W4:Y:S04]  /*758c0*/  LDL.LU R8, [R1+0x5d0] ;  /* 0x0005d00001087983 */ /* 0x002f280000300800 */
[----:B------:R-:W4:Y:S04]  /*758d0*/  LDL.LU R9, [R1+0x5d4] ;  /* 0x0005d40001097983 */ /* 0x000f280000300800 */
[----:B--2---:R-:W4:Y:S04]  /*758e0*/  LDL.LU R10, [R1+0x5d8] ;  /* 0x0005d800010a7983 */ /* 0x004f280000300800 */
[----:B------:R-:W4:Y:S04]  /*758f0*/  LDL.LU R11, [R1+0x5dc] ;  /* 0x0005dc00010b7983 */ /* 0x000f280000300800 */
        /* <DEDUP_REMOVED lines=28> */
[C---:B---3--:R-:W-:Y:S08]  /*75ac0*/  HMMA.1688.F32.TF32 R48, R240.reuse, R122, R48 ;  /* 0x0000007af030723c */ /* 0x048ff00000081030 */
[----:B----4-:R-:W-:Y:S11]  /*75ad0*/  HMMA.1688.F32.TF32 R8, R240, R126, R8 ;  /* 0x0000007ef008723c */ /* 0x010ff60000081008 */
[----:B------:R-:W-:Y:S05]  /*75ae0*/  @!UPT UIADD3 URZ, URZ, URZ, URZ ;  /* 0x0000003f3f3ff290 */ /* 0x000fea000fffe03f */
[----:B------:R-:W-:Y:S01]  /*75af0*/  IMAD.MOV.U32 R116, RZ, RZ, R51 ;  /* 0x000000ffff747224 */ /* 0x000fe200078e0033 */
[----:B------:R1:W-:Y:S01]  /*75b00*/  STL.64 [R1+0xec0], R48 ;  /* 0x000ec03001007387 */ /* 0x0003e20000100a00 */
[----:B------:R-:W-:-:S03]  /*75b10*/  IMAD.MOV.U32 R117, RZ, RZ, R50 ;  /* 0x000000ffff757224 */ /* 0x000fc600078e0032 */
[----:B------:R-:W3:Y:S01]  /*75b20*/  LDL.LU.64 R50, [R1+0x3fe0] ;  /* 0x003fe00001327983 */ /* 0x000ee20000300a00 */
[----:B--2---:R-:W-:Y:S03]  /*75b30*/  HMMA.1688.F32.TF32 R44, R240, R130, R44 ;  /* 0x00000082f02c723c */ /* 0x004fe6000008102c */
[----:B-1----:R-:W3:Y:S04]  /*75b40*/  LDL.LU.64 R48, [R1+0x3fd8] ;  /* 0x003fd80001307983 */ /* 0x002ee80000300a00 */
[----:B------:R-:W-:Y:S04]  /*75b50*/  STL [R1+0x3e64], R116 ;  /* 0x003e647401007387 */ /* 0x000fe80000100800 */
[----:B------:R-:W-:Y:S04]  /*75b60*/  STL [R1+0x3e60], R117 ;  /* 0x003e607501007387 */ /* 0x000fe80000100800 */
[----:B------:R-:W-:Y:S04]  /*75b70*/  STL.64 [R1+0xeb0], R8 ;  /* 0x000eb00801007387 */ /* 0x000fe80000100a00 */
[----:B------:R1:W-:Y:S02]  /*75b80*/  STL.64 [R1+0xeb8], R10 ;  /* 0x000eb80a01007387 */ /* 0x0003e40000100a00 */
[C---:B-1----:R-:W-:Y:S02]  /*75b90*/  HMMA.1688.F32.TF32 R8, R236.reuse, R70, R40 ;  /* 0x00000046ec08723c */ /* 0x042fe40000081028 */
[----:B------:R-:W-:Y:S04]  /*75ba0*/  STL.64 [R1+0xc80], R44 ;  /* 0x000c802c01007387 */ /* 0x000fe80000100a00 */
[----:B------:R-:W-:Y:S02]  /*75bb0*/  STL.64 [R1+0xc88], R46 ;  /* 0x000c882e01007387 */ /* 0x000fe40000100a00 */
[C---:B-----5:R-:W-:Y:S11]  /*75bc0*/  HMMA.1688.F32.TF32 R36, R236.reuse, R74, R36 ;  /* 0x0000004aec24723c */ /* 0x060ff60000081024 */
[----:B------:R-:W-:Y:S04]  /*75bd0*/  @!UPT UIADD3 URZ, URZ, URZ, URZ ;  /* 0x0000003f3f3ff290 */ /* 0x000fe8000fffe03f */
[----:B------:R1:W-:Y:S01]  /*75be0*/  STL.64 [R1+0xc70], R8 ;  /* 0x000c700801007387 */ /* 0x0003e20000100a00 */
[----:B------:R-:W-:Y:S01]  /*75bf0*/  MOV R116, R10 ;  /* 0x0000000a00747202 */ /* 0x000fe20000000f00 */
[----:B------:R-:W-:Y:S02]  /*75c00*/  IMAD.MOV.U32 R117, RZ, RZ, R11 ;  /* 0x000000ffff757224 */ /* 0x000fe400078e000b */
[C---:B-1----:R-:W-:Y:S03]  /*75c10*/  HMMA.1688.F32.TF32 R8, R236.reuse, R78, R32 ;  /* 0x0000004eec08723c */ /* 0x042fe60000081020 */
[----:B------:R1:W-:Y:S04]  /*75c20*/  STL [R1+0x3e6c], R117 ;  /* 0x003e6c7501007387 */ /* 0x0003e80000100800 */
[----:B------:R2:W-:Y:S01]  /*75c30*/  STL [R1+0x3e68], R116 ;  /* 0x003e687401007387 */ /* 0x0005e20000100800 */
[C---:B------:R-:W-:Y:S03]  /*75c40*/  HMMA.1688.F32.TF32 R28, R236.reuse, R82, R28 ;  /* 0x00000052ec1c723c */ /* 0x040fe6000008101c */
[----:B------:R-:W-:Y:S04]  /*75c50*/  STL.64 [R1+0xc60], R36 ;  /* 0x000c602401007387 */ /* 0x000fe80000100a00 */
[----:B------:R-:W-:Y:S01]  /*75c60*/  STL.64 [R1+0xc68], R38 ;  /* 0x000c682601007387 */ /* 0x000fe20000100a00 */
[----:B------:R-:W-:Y:S07]  /*75c70*/  HMMA.1688.F32.TF32 R24, R236, R86, R24 ;  /* 0x00000056ec18723c */ /* 0x000fee0000081018 */
[----:B------:R4:W-:Y:S01]  /*75c80*/  STL.64 [R1+0xc50], R8 ;  /* 0x000c500801007387 */ /* 0x0009e20000100a00 */
[----:B-1----:R-:W-:Y:S01]  /*75c90*/  IMAD.MOV.U32 R117, RZ, RZ, R10 ;  /* 0x000000ffff757224 */ /* 0x002fe200078e000a */
[----:B--2---:R-:W-:-:S02]  /*75ca0*/  MOV R116, R11 ;  /* 0x0000000b00747202 */ /* 0x004fc40000000f00 */
[C---:B----4-:R-:W-:Y:S02]  /*75cb0*/  HMMA.1688.F32.TF32 R8, R236.reuse, R90, R20 ;  /* 0x0000005aec08723c */ /* 0x050fe40000081014 */
[----:B------:R1:W-:Y:S04]  /*75cc0*/  STL [R1+0x3e74], R117 ;  /* 0x003e747501007387 */ /* 0x0003e80000100800 */
[----:B------:R2:W-:Y:S04]  /*75cd0*/  STL [R1+0x3e70], R116 ;  /* 0x003e707401007387 */ /* 0x0005e80000100800 */
[----:B------:R-:W-:Y:S01]  /*75ce0*/  STL.64 [R1+0xea0], R28 ;  /* 0x000ea01c01007387 */ /* 0x000fe20000100a00 */
[C---:B------:R-:W-:Y:S03]  /*75cf0*/  HMMA.1688.F32.TF32 R16, R236.reuse, R94, R16 ;  /* 0x0000005eec10723c */ /* 0x040fe60000081010 */
[----:B------:R-:W-:Y:S04]  /*75d00*/  STL.64 [R1+0xea8], R30 ;  /* 0x000ea81e01007387 */ /* 0x000fe80000100a00 */
[----:B------:R-:W-:Y:S01]  /*75d10*/  STL.64 [R1+0xe90], R24 ;  /* 0x000e901801007387 */ /* 0x000fe20000100a00 */
[----:B------:R-:W-:Y:S03]  /*75d20*/  HMMA.1688.F32.TF32 R12, R236, R98, R12 ;  /* 0x00000062ec0c723c */ /* 0x000fe6000008100c */
[----:B------:R-:W-:Y:S02]  /*75d30*/  STL.64 [R1+0xe98], R26 ;  /* 0x000e981a01007387 */ /* 0x000fe40000100a00 */
[----:B-1----:R-:W-:-:S02]  /*75d40*/  IMAD.MOV.U32 R117, RZ, RZ, R8 ;  /* 0x000000ffff757224 */ /* 0x002fc400078e0008 */
[----:B------:R1:W-:Y:S01]  /*75d50*/  STL.64 [R1+0xe88], R10 ;  /* 0x000e880a01007387 */ /* 0x0003e20000100a00 */
[----:B--2---:R-:W-:Y:S02]  /*75d60*/  IMAD.MOV.U32 R116, RZ, RZ, R9 ;  /* 0x000000ffff747224 */ /* 0x004fe400078e0009 */
[----:B-1----:R-:W-:Y:S01]  /*75d70*/  HMMA.1688.F32.TF32 R8, R236, R102, R244 ;  /* 0x00000066ec08723c */ /* 0x002fe200000810f4 */
[----:B------:R1:W-:Y:S04]  /*75d80*/  STL [R1+0x3e7c], R117 ;  /* 0x003e7c7501007387 */ /* 0x0003e80000100800 */
[----:B------:R2:W-:Y:S04]  /*75d90*/  STL [R1+0x3e78], R116 ;  /* 0x003e787401007387 */ /* 0x0005e80000100800 */
[----:B------:R-:W-:Y:S04]  /*75da0*/  STL.64 [R1+0xe70], R16 ;  /* 0x000e701001007387 */ /* 0x000fe80000100a00 */
[----:B------:R-:W-:Y:S04]  /*75db0*/  STL.64 [R1+0xe78], R18 ;  /* 0x000e781201007387 */ /* 0x000fe80000100a00 */
[----:B------:R-:W-:Y:S04]  /*75dc0*/  STL.64 [R1+0xe60], R12 ;  /* 0x000e600c01007387 */ /* 0x000fe80000100a00 */
[----:B------:R-:W-:Y:S03]  /*75dd0*/  STL.64 [R1+0xe68], R14 ;  /* 0x000e680e01007387 */ /* 0x000fe60000100a00 */
[----:B-1----:R-:W-:Y:S01]  /*75de0*/  MOV R117, R10 ;  /* 0x0000000a00757202 */ /* 0x002fe20000000f00 */
[----:B------:R1:W-:Y:S01]  /*75df0*/  STL.64 [R1+0xe50], R8 ;  /* 0x000e500801007387 */ /* 0x0003e20000100a00 */
[----:B--2---:R-:W-:-:S02]  /*75e00*/  IMAD.MOV.U32 R116, RZ, RZ, R11 ;  /* 0x000000ffff747224 */ /* 0x004fc400078e000b */
[C---:B-1----:R-:W-:Y:S01]  /*75e10*/  HMMA.1688.F32.TF32 R8, R236.reuse, R106, R248 ;  /* 0x0000006aec08723c */ /* 0x042fe200000810f8 */
[----:B------:R-:W-:Y:S04]  /*75e20*/  STL [R1+0x3e84], R117 ;  /* 0x003e847501007387 */ /* 0x000fe80000100800 */
[----:B------:R-:W-:Y:S04]  /*75e30*/  STL [R1+0x3e80], R116 ;  /* 0x003e807401007387 */ /* 0x000fe80000100800 */
[----:B------:R-:W2:Y:S11]  /*75e40*/  LDL.LU R24, [R1+0x460] ;  /* 0x0004600001187983 */ /* 0x000eb60000300800 */
[----:B------:R-:W-:Y:S03]  /*75e50*/  @!UPT UIADD3 URZ, URZ, URZ, URZ ;  /* 0x0000003f3f3ff290 */ /* 0x000fe6000fffe03f */
        /* <DEDUP_REMOVED lines=17> */
[----:B-1----:R-:W5:Y:S04]  /*75f70*/  LDL.LU R8, [R1+0x510] ;  /* 0x0005100001087983 */ /* 0x002f680000300800 */
[----:B------:R-:W5:Y:S04]  /*75f80*/  LDL.LU R9, [R1+0x514] ;  /* 0x0005140001097983 */ /* 0x000f680000300800 */
[----:B----4-:R-:W5:Y:S04]  /*75f90*/  LDL.LU R10, [R1+0x518] ;  /* 0x00051800010a7983 */ /* 0x010f680000300800 */
        /* <DEDUP_REMOVED lines=35> */
[C---:B-----5:R-:W-:Y:S08]  /*761d0*/  HMMA.1688.F32.TF32 R8, R236.reuse, R110, R8 ;  /* 0x0000006eec08723c */ /* 0x060ff00000081008 */
[C---:B----4-:R-:W-:Y:S08]  /*761e0*/  HMMA.1688.F32.TF32 R44, R236.reuse, R114, R44 ;  /* 0x00000072ec2c723c */ /* 0x050ff0000008102c */
[C---:B------:R-:W-:Y:S08]  /*761f0*/  HMMA.1688.F32.TF32 R40, R236.reuse, R118, R40 ;  /* 0x00000076ec28723c */ /* 0x040ff00000081028 */
[----:B------:R-:W-:Y:S01]  /*76200*/  IMAD.MOV.U32 R117, RZ, RZ, R8 ;  /* 0x000000ffff757224 */ /* 0x000fe200078e0008 */
[----:B------:R-:W-:Y:S01]  /*76210*/  MOV R116, R9 ;  /* 0x0000000900747202 */ /* 0x000fe20000000f00 */
[----:B------:R1:W-:Y:S04]  /*76220*/  STL.64 [R1+0x13b8], R10 ;  /* 0x0013b80a01007387 */ /* 0x0003e80000100a00 */
[----:B-1----:R-:W2:Y:S01]  /*76230*/  LDL.LU.64 R10, [R1+0x3fd0] ;  /* 0x003fd000010a7983 */ /* 0x002ea20000300a00 */
[----:B------:R-:W-:Y:S03]  /*76240*/  HMMA.1688.F32.TF32 R248, R236, R126, R248 ;  /* 0x0000007eecf8723c */ /* 0x000fe600000810f8 */
[----:B------:R-:W2:Y:S04]  /*76250*/  LDL.LU.64 R8, [R1+0x3fc8] ;  /* 0x003fc80001087983 */ /* 0x000ea80000300a00 */
[----:B------:R1:W-:Y:S04]  /*76260*/  STL [R1+0x3e8c], R117 ;  /* 0x003e8c7501007387 */ /* 0x0003e80000100800 */
[----:B------:R3:W-:Y:S04]  /*76270*/  STL [R1+0x3e88], R116 ;  /* 0x003e887401007387 */ /* 0x0007e80000100800 */
[----:B------:R-:W-:Y:S04]  /*76280*/  STL.64 [R1+0x13a0], R44 ;  /* 0x0013a02c01007387 */ /* 0x000fe80000100a00 */
[----:B------:R4:W-:Y:S01]  /*76290*/  STL.64 [R1+0x13a8], R46 ;  /* 0x0013a82e01007387 */ /* 0x0009e20000100a00 */
[----:B-1----:R-:W-:-:S02]  /*762a0*/  IMAD.MOV.U32 R117, RZ, RZ, R246 ;  /* 0x000000ffff757224 */ /* 0x002fc400078e00f6 */
[----:B---3--:R-:W-:Y:S01]  /*762b0*/  IMAD.MOV.U32 R116, RZ, RZ, R247 ;  /* 0x000000ffff747224 */ /* 0x008fe200078e00f7 */
[----:B----4-:R-:W3:Y:S04]  /*762c0*/  LDL.LU.64 R46, [R1+0x3fc0] ;  /* 0x003fc000012e7983 */ /* 0x010ee80000300a00 */
[----:B------:R-:W3:Y:S04]  /*762d0*/  LDL.LU.64 R44, [R1+0x3fb8] ;  /* 0x003fb800012c7983 */ /* 0x000ee80000300a00 */
[----:B------:R-:W-:Y:S04]  /*762e0*/  STL.64 [R1+0x1390], R40 ;  /* 0x0013902801007387 */ /* 0x000fe80000100a00 */
[----:B------:R1:W-:Y:S04]  /*762f0*/  STL.64 [R1+0x1398], R42 ;  /* 0x0013982a01007387 */ /* 0x0003e80000100a00 */
[----:B-1----:R-:W4:Y:S04]  /*76300*/  LDL.LU.64 R42, [R1+0x3fb0] ;  /* 0x003fb000012a7983 */ /* 0x002f280000300a00 */
[----:B------:R-:W4:Y:S04]  /*76310*/  LDL.LU.64 R40, [R1+0x3fa8] ;  /* 0x003fa80001287983 */ /* 0x000f280000300a00 */
[----:B------:R1:W-:Y:S04]  /*76320*/  STL.64 [R1+0x1380], R244 ;  /* 0x001380f401007387 */ /* 0x0003e80000100a00 */
[----:B------:R-:W5:Y:S04]  /*76330*/  LDL.LU.64 R246, [R1+0x3fa0] ;  /* 0x003fa00001f67983 */ /* 0x000f680000300a00 */
[----:B-1----:R-:W2:Y:S04]  /*76340*/  LDL.LU.64 R244, [R1+0x3f98] ;  /* 0x003f980001f47983 */ /* 0x002ea80000300a00 */
[----:B------:R-:W-:Y:S04]  /*76350*/  STL.64 [R1+0x1370], R248 ;  /* 0x001370f801007387 */ /* 0x000fe80000100a00 */
[----:B------:R1:W-:Y:S04]  /*76360*/  STL.64 [R1+0x1378], R250 ;  /* 0x001378fa01007387 */ /* 0x0003e80000100a00 */
[----:B-1----:R-:W2:Y:S04]  /*76370*/  LDL.LU.64 R250, [R1+0x3f90] ;  /* 0x003f900001fa7983 */ /* 0x002ea80000300a00 */
[----:B------:R-:W2:Y:S04]  /*76380*/  LDL.LU.64 R248, [R1+0x3f88] ;  /* 0x003f880001f87983 */ /* 0x000ea80000300a00 */
[----:B------:R-:W2:Y:S04]  /*76390*/  LDL.LU R236, [R1+0x4b0] ;  /* 0x0004b00001ec7983 */ /* 0x000ea80000300800 */
[----:B------:R1:W-:Y:S04]  /*763a0*/  STL.64 [R1+0xe40], R12 ;  /* 0x000e400c01007387 */ /* 0x0003e80000100a00 */
[----:B------:R1:W-:Y:S04]  /*763b0*/  STL.64 [R1+0xe48], R14 ;  /* 0x000e480e01007387 */ /* 0x0003e80000100a00 */
[----:B------:R-:W2:Y:S04]  /*763c0*/  LDL.LU R237, [R1+0x4b4] ;  /* 0x0004b40001ed7983 */ /* 0x000ea80000300800 */
[----:B------:R-:W2:Y:S04]  /*763d0*/  LDL.LU R238, [R1+0x4b8] ;  /* 0x0004b80001ee7983 */ /* 0x000ea80000300800 */
[----:B------:R-:W2:Y:S01]  /*763e0*/  LDL.LU R239, [R1+0x4bc] ;  /* 0x0004bc0001ef7983 */ /* 0x000ea20000300800 */
[C---:B------:R-:W-:Y:S03]  /*763f0*/  HMMA.1688.F32.TF32 R240, R232.reuse, R74, R240 ;  /* 0x0000004ae8f0723c */ /* 0x040fe600000810f0 */
[----:B-1----:R-:W3:Y:S04]  /*76400*/  LDL.LU R12, [R1+0x430] ;  /* 0x00043000010c7983 */ /* 0x002ee80000300800 */
[----:B------:R-:W3:Y:S01]  /*76410*/  LDL.LU R13, [R1+0x434] ;  /* 0x00043400010d7983 */ /* 0x000ee20000300800 */
[C---:B------:R-:W-:Y:S03]  /*76420*/  HMMA.1688.F32.TF32 R36, R232.reuse, R78, R36 ;  /* 0x0000004ee824723c */ /* 0x040fe60000081024 */
[----:B------:R-:W3:Y:S04]  /*76430*/  LDL.LU R14, [R1+0x438] ;  /* 0x00043800010e7983 */ /* 0x000ee80000300800 */
[----:B------:R-:W3:Y:S01]  /*76440*/  LDL.LU R15, [R1+0x43c] ;  /* 0x00043c00010f7983 */ /* 0x000ee20000300800 */
[C---:B------:R-:W-:Y:S08]  /*76450*/  HMMA.1688.F32.TF32 R32, R232.reuse, R82, R32 ;  /* 0x00000052e820723c */ /* 0x040ff00000081020 */
[C---:B------:R-:W-:Y:S08]  /*76460*/  HMMA.1688.F32.TF32 R28, R232.reuse, R86, R28 ;  /* 0x00000056e81c723c */ /* 0x040ff0000008101c */
[C---:B------:R-:W-:Y:S08]  /*76470*/  HMMA.1688.F32.TF32 R24, R232.reuse, R90, R24 ;  /* 0x0000005ae818723c */ /* 0x040ff00000081018 */
[C---:B------:R-:W-:Y:S08]  /*76480*/  HMMA.1688.F32.TF32 R20, R232.reuse, R94, R20 ;  /* 0x0000005ee814723c */ /* 0x040ff00000081014 */
[C---:B------:R-:W-:Y:S08]  /*76490*/  HMMA.1688.F32.TF32 R16, R232.reuse, R98, R16 ;  /* 0x00000062e810723c */ /* 0x040ff00000081010 */
[C---:B--2---:R-:W-:Y:S11]  /*764a0*/  HMMA.1688.F32.TF32 R236, R232.reuse, R70, R236 ;  /* 0x00000046e8ec723c */ /* 0x044ff600000810ec */
[----:B------:R-:W-:Y:S11]  /*764b0*/  @!UPT UIADD3 URZ, URZ, URZ, URZ ;  /* 0x0000003f3f3ff290 */ /* 0x000ff6000fffe03f */
[----:B------:R-:W-:Y:S01]  /*764c0*/  @!UPT UIADD3 URZ, URZ, URZ, URZ ;  /* 0x0000003f3f3ff290 */ /* 0x000fe2000fffe03f */
        /* <DEDUP_REMOVED lines=9> */
[----:B------:R2:W-:Y:S01]  /*76560*/  STL.64 [R1+0x1328], R30 ;  /* 0x0013281e01007387 */ /* 0x0005e20000100a00 */
[----:B---3--:R-:W-:Y:S03]  /*76570*/  HMMA.1688.F32.TF32 R12, R232, R102, R12 ;  /* 0x00000066e80c723c */ /* 0x008fe6000008100c */
[----:B------:R-:W-:Y:S04]  /*76580*/  LDS R236, [R161+0x1c600] ;  /* 0x01c60000a1ec7984 */ /* 0x000fe80000000800 */
[----:B-1----:R-:W3:Y:S04]  /*76590*/  LDL.LU R28, [R1+0x420] ;  /* 0x00042000011c7983 */ /* 0x002ee80000300800 */
[----:B------:R1:W-:Y:S04]  /*765a0*/  STL.64 [R1+0x1310], R24 ;  /* 0x0013101801007387 */ /* 0x0003e80000100a00 */
[----:B------:R1:W-:Y:S04]  /*765b0*/  STL.64 [R1+0x1318], R26 ;  /* 0x0013181a01007387 */ /* 0x0003e80000100a00 */
[----:B------:R1:W-:Y:S04]  /*765c0*/  STL.64 [R1+0x1300], R20 ;  /* 0x0013001401007387 */ /* 0x0003e80000100a00 */
[----:B------:R1:W-:Y:S04]  /*765d0*/  STL.64 [R1+0x1308], R22 ;  /* 0x0013081601007387 */ /* 0x0003e80000100a00 */
[----:B------:R-:W3:Y:S04]  /*765e0*/  LDL.LU R29, [R1+0x424] ;  /* 0x00042400011d7983 */ /* 0x000ee80000300800 */
[----:B--2---:R-:W3:Y:S04]  /*765f0*/  LDL.LU R30, [R1+0x428] ;  /* 0x00042800011e7983 */ /* 0x004ee80000300800 */
[----:B------:R2:W-:Y:S04]  /*76600*/  STL.64 [R1+0x12f0], R16 ;  /* 0x0012f01001007387 */ /* 0x0005e80000100a00 */
[----:B------:R2:W-:Y:S04]  /*76610*/  STL [R1+0x12f8], R18 ;  /* 0x0012f81201007387 */ /* 0x0005e80000100800 */
[----:B-1----:R-:W4:Y:S04]  /*76620*/  LDL.LU R24, [R1+0x30] ;  /* 0x0000300001187983 */ /* 0x002f280000300800 */
        /* <DEDUP_REMOVED lines=8> */
[----:B------:R-:W4:Y:S04]  /*766b0*/  LDL.LU R23, [R1+0x2c] ;  /* 0x00002c0001177983 */ /* 0x000f280000300800 */
[----:B--2---:R-:W2:Y:S04]  /*766c0*/  LDL.LU R16, [R1+0x10] ;  /* 0x0000100001107983 */ /* 0x004ea80000300800 */
[----:B------:R-:W2:Y:S04]  /*766d0*/  LDL.LU R17, [R1+0x14] ;  /* 0x0000140001117983 */ /* 0x000ea80000300800 */
[----:B------:R-:W2:Y:S04]  /*766e0*/  LDL.LU R18, [R1+0x18] ;  /* 0x0000180001127983 */ /* 0x000ea80000300800 */
[----:B------:R-:W2:Y:S01]  /*766f0*/  LDL.LU R19, [R1+0x1c] ;  /* 0x00001c0001137983 */ /* 0x000ea20000300800 */
[----:B------:R-:W-:Y:S01]  /*76700*/  IMAD.MOV.U32 R101, RZ, RZ, R12 ;  /* 0x000000ffff657224 */ /* 0x000fe200078e000c */
[----:B------:R-:W-:Y:S01]  /*76710*/  MOV R100, R13 ;  /* 0x0000000d00647202 */ /* 0x000fe20000000f00 */
[----:B------:R-:W-:Y:S01]  /*76720*/  IMAD.MOV.U32 R97, RZ, RZ, R14 ;  /* 0x000000ffff617224 */ /* 0x000fe200078e000e */
[----:B------:R-:W-:Y:S01]  /*76730*/  STL [R1+0x3e48], R188 ;  /* 0x003e48bc01007387 */ /* 0x000fe20000100800 */
[----:B------:R-:W-:-:S03]  /*76740*/  IMAD.MOV.U32 R96, RZ, RZ, R15 ;  /* 0x000000ffff607224 */ /* 0x000fc600078e000f */
[----:B------:R-:W4:Y:S04]  /*76750*/  LDL.LU R12, [R1] ;  /* 0x00000000010c7983 */ /* 0x000f280000300800 */
[----:B------:R-:W4:Y:S04]  /*76760*/  LDL.LU R13, [R1+0x4] ;  /* 0x00000400010d7983 */ /* 0x000f280000300800 */
[----:B------:R-:W4:Y:S04]  /*76770*/  LDL.LU R14, [R1+0x8] ;  /* 0x00000800010e7983 */ /* 0x000f280000300800 */
[----:B------:R-:W4:Y:S04]  /*76780*/  LDL.LU R15, [R1+0xc] ;  /* 0x00000c00010f7983 */ /* 0x000f280000300800 */
[----:B------:R1:W-:Y:S04]  /*76790*/  STL [R1+0x3e54], R97 ;  /* 0x003e546101007387 */ /* 0x0003e80000100800 */
[----:B------:R-:W-:Y:S04]  /*767a0*/  STL [R1+0x3e50], R100 ;  /* 0x003e506401007387 */ /* 0x000fe80000100800 */
[----:B------:R1:W-:Y:S01]  /*767b0*/  STL [R1+0x3e4c], R101 ;  /* 0x003e4c6501007387 */ /* 0x0003e20000100800 */
[----:B------:R-:W-:Y:S01]  /*767c0*/  IMAD.MOV.U32 R32, RZ, RZ, R248 ;  /* 0x000000ffff207224 */ /* 0x000fe200078e00f8 */
[----:B------:R-:W-:Y:S01]  /*767d0*/  MOV R34, R250 ;  /* 0x000000fa00227202 */ /* 0x000fe20000000f00 */
[----:B------:R-:W-:Y:S01]  /*767e0*/  IMAD.MOV.U32 R33, RZ, RZ, R249 ;  /* 0x000000ffff217224 */ /* 0x000fe200078e00f9 */
[----:B------:R-:W-:Y:S01]  /*767f0*/  LDS R238, [R161+0x1e600] ;  /* 0x01e60000a1ee7984 */ /* 0x000fe20000000800 */
[----:B------:R-:W-:-:S03]  /*76800*/  IMAD.MOV.U32 R35, RZ, RZ, R251 ;  /* 0x000000ffff237224 */ /* 0x000fc600078e00fb */
[----:B------:R-:W-:Y:S04]  /*76810*/  LDS R237, [R189+0x1c600] ;  /* 0x01c60000bded7984 */ /* 0x000fe80000000800 */
[----:B------:R-:W1:Y:S04]  /*76820*/  LDS R239, [R189+0x1e600] ;  /* 0x01e60000bdef7984 */ /* 0x000e680000000800 */
[----:B------:R-:W-:Y:S04]  /*76830*/  LDS R240, [R161+0x1c680] ;  /* 0x01c68000a1f07984 */ /* 0x000fe80000000800 */
[----:B------:R-:W-:Y:S04]  /*76840*/  LDS R242, [R161+0x1e680] ;  /* 0x01e68000a1f27984 */ /* 0x000fe80000000800 */
[----:B------:R-:W-:Y:S04]  /*76850*/  LDS R241, [R189+0x1c680] ;  /* 0x01c68000bdf17984 */ /* 0x000fe80000000800 */
[----:B------:R-:W1:Y:S01]  /*76860*/  LDS R243, [R189+0x1e680] ;  /* 0x01e68000bdf37984 */ /* 0x000e620000000800 */
[C---:B---3--:R-:W-:Y:S11]  /*76870*/  HMMA.1688.F32.TF32 R28, R232.reuse, R106, R28 ;  /* 0x0000006ae81c723c */ /* 0x048ff6000008101c */
[----:B------:R-:W-:Y:S11]  /*76880*/  @!UPT UIADD3 URZ, URZ, URZ, URZ ;  /* 0x0000003f3f3ff290 */ /* 0x000ff6000fffe03f */
[----:B------:R-:W-:Y:S02]  /*76890*/  @!UPT UIADD3 URZ, URZ, URZ, URZ ;  /* 0x0000003f3f3ff290 */ /* 0x000fe4000fffe03f */
[----:B------:R-:W-:Y:S02]  /*768a0*/  MOV R93, R28 ;  /* 0x0000001c005d7202 */ /* 0x000fe40000000f00 */
[----:B------:R-:W-:Y:S01]  /*768b0*/  MOV R28, R244 ;  /* 0x000000f4001c7202 */ /* 0x000fe20000000f00 */
[----:B------:R-:W-:Y:S01]  /*768c0*/  IMAD.MOV.U32 R92, RZ, RZ, R29 ;  /* 0x000000ffff5c7224 */ /* 0x000fe200078e001d */
[----:B------:R-:W3:Y:S01]  /*768d0*/  LDL.LU R244, [R1+0x3f84] ;  /* 0x003f840001f47983 */ /* 0x000ee20000300800 */
[----:B------:R-:W-:Y:S01]  /*768e0*/  IMAD.MOV.U32 R89, RZ, RZ, R30 ;  /* 0x000000ffff597224 */ /* 0x000fe200078e001e */
[----:B------:R-:W-:Y:S01]  /*768f0*/  MOV R88, R31 ;  /* 0x0000001f00587202 */ /* 0x000fe20000000f00 */
[----:B------:R-:W-:Y:S01]  /*76900*/  IMAD.MOV.U32 R29, RZ, RZ, R245 ;  /* 0x000000ffff1d7224 */ /* 0x000fe200078e00f5 */
[C---:B--2---:R-:W-:Y:S01]  /*76910*/  HMMA.1688.F32.TF32 R16, R232.reuse, R118, R16 ;  /* 0x00000076e810723c */ /* 0x044fe20000081010 */
[----:B-----5:R-:W-:Y:S01]  /*76920*/  IMAD.MOV.U32 R30, RZ, RZ, R246 ;  /* 0x000000ffff1e7224 */ /* 0x020fe200078e00f6 */
[----:B------:R-:W-:Y:S11]  /*76930*/  MOV R31, R247 ;  /* 0x000000f7001f7202 */ /* 0x000ff60000000f00 */
[----:B------:R-:W-:Y:S10]  /*76940*/  @!UPT UIADD3 URZ, URZ, URZ, URZ ;  /* 0x0000003f3f3ff290 */ /* 0x000ff4000fffe03f */
[----:B------:R-:W-:Y:S04]  /*76950*/  STL.64 [R1+0x12a0], R16 ;  /* 0x0012a01001007387 */ /* 0x000fe80000100a00 */
[----:B------:R-:W-:Y:S04]  /*76960*/  STL.64 [R1+0x12a8], R18 ;  /* 0x0012a81201007387 */ /* 0x000fe80000100a00 */
[----:B------:R-:W3:Y:S04]  /*76970*/  LDL.LU R245, [R1+0x3f80] ;  /* 0x003f800001f57983 */ /* 0x000ee80000300800 */
[----:B------:R-:W3:Y:S04]  /*76980*/  LDL.LU R246, [R1+0x3f7c] ;  /* 0x003f7c0001f67983 */ /* 0x000ee80000300800 */
[----:B------:R-:W3:Y:S04]  /*76990*/  LDL.LU R247, [R1+0x3f78] ;  /* 0x003f780001f77983 */ /* 0x000ee80000300800 */
[----:B------:R-:W2:Y:S04]  /*769a0*/  LDL.LU R248, [R1+0x3f74] ;  /* 0x003f740001f87983 */ /* 0x000ea80000300800 */
[----:B------:R-:W2:Y:S04]  /*769b0*/  LDL.LU R249, [R1+0x3f70] ;  /* 0x003f700001f97983 */ /* 0x000ea80000300800 */
[----:B------:R-:W2:Y:S04]  /*769c0*/  LDL.LU R250, [R1+0x3f6c] ;  /* 0x003f6c0001fa7983 */ /* 0x000ea80000300800 */
[----:B------:R-:W2:Y:S01]  /*769d0*/  LDL.LU R251, [R1+0x3f68] ;  /* 0x003f680001fb7983 */ /* 0x000ea20000300800 */
[C---:B----4-:R-:W-:Y:S03]  /*769e0*/  HMMA.1688.F32.TF32 R20, R232.reuse, R114, R20 ;  /* 0x00000072e814723c */ /* 0x050fe60000081014 */
[----:B------:R-:W4:Y:S04]  /*769f0*/  LDL.LU R36, [R1+0xc0] ;  /* 0x0000c00001247983 */ /* 0x000f280000300800 */
[----:B------:R-:W4:Y:S01]  /*76a00*/  LDL.LU R37, [R1+0xc4] ;  /* 0x0000c40001257983 */ /* 0x000f220000300800 */
[----:B------:R-:W-:Y:S03]  /*76a10*/  HMMA.1688.F32.TF32 R24, R232, R110, R24 ;  /* 0x0000006ee818723c */ /* 0x000fe60000081018 */
[----:B------:R-:W4:Y:S04]  /*76a20*/  LDL.LU R38, [R1+0xc8] ;  /* 0x0000c80001267983 */ /* 0x000f280000300800 */
[----:B------:R-:W4:Y:S09]  /*76a30*/  LDL.LU R39, [R1+0xcc] ;  /* 0x0000cc0001277983 */ /* 0x000f320000300800 */
[----:B------:R-:W-:Y:S01]  /*76a40*/  IMAD.MOV.U32 R85, RZ, RZ, R20 ;  /* 0x000000ffff557224 */ /* 0x000fe200078e0014 */
[----:B------:R-:W-:Y:S01]  /*76a50*/  MOV R84, R21 ;  /* 0x0000001500547202 */ /* 0x000fe20000000f00 */
[----:B------:R-:W-:-:S02]  /*76a60*/  IMAD.MOV.U32 R81, RZ, RZ, R22 ;  /* 0x000000ffff517224 */ /* 0x000fc400078e0016 */
[----:B------:R-:W-:Y:S02]  /*76a70*/  IMAD.MOV.U32 R80, RZ, RZ, R23 ;  /* 0x000000ffff507224 */ /* 0x000fe400078e0017 */
[----:B------:R-:W-:Y:S02]  /*76a80*/  HMMA.1688.F32.TF32 R20, R232, R122, R12 ;  /* 0x0000007ae814723c */ /* 0x000fe4000008100c */
[----:B-1----:R-:W-:Y:S01]  /*76a90*/  IMAD.MOV.U32 R97, RZ, RZ, R24 ;  /* 0x000000ffff617224 */ /* 0x002fe200078e0018 */
[----:B------:R-:W-:Y:S01]  /*76aa0*/  MOV R101, R26 ;  /* 0x0000001a00657202 */ /* 0x000fe20000000f00 */
[----:B------:R-:W-:Y:S01]  /*76ab0*/  IMAD.MOV.U32 R100, RZ, RZ, R25 ;  /* 0x000000ffff647224 */ /* 0x000fe200078e0019 */
[----:B------:R-:W2:Y:S01]  /*76ac0*/  LDL.LU R24, [R1+0x90] ;  /* 0x0000900001187983 */ /* 0x000ea20000300800 */
[----:B------:R-:W-:-:S03]  /*76ad0*/  IMAD.MOV.U32 R188, RZ, RZ, R27 ;  /* 0x000000ffffbc7224 */ /* 0x000fc600078e001b */
[----:B------:R-:W2:Y:S04]  /*76ae0*/  LDL.LU R25, [R1+0x94] ;  /* 0x0000940001197983 */ /* 0x000ea80000300800 */
[----:B------:R-:W2:Y:S04]  /*76af0*/  LDL.LU R26, [R1+0x98] ;  /* 0x00009800011a7983 */ /* 0x000ea80000300800 */
[----:B------:R-:W2:Y:S06]  /*76b00*/  LDL.LU R27, [R1+0x9c] ;  /* 0x00009c00011b7983 */ /* 0x000eac0000300800 */
[----:B------:R1:W-:Y:S04]  /*76b10*/  STL.64 [R1+0x1290], R20 ;  /* 0x0012901401007387 */ /* 0x0003e80000100a00 */
[----:B------:R2:W-:Y:S04]  /*76b20*/  STL.64 [R1+0x1298], R22 ;  /* 0x0012981601007387 */ /* 0x0005e80000100a00 */
[----:B-1----:R-:W4:Y:S01]  /*76b30*/  LDL.LU R20, [R1+0x80] ;  /* 0x0000800001147983 */ /* 0x002f220000300800 */
[C---:B---3--:R-:W-:Y:S08]  /*76b40*/  HMMA.1688.F32.TF32 R12, R232.reuse, R130, R244 ;  /* 0x00000082e80c723c */ /* 0x048ff000000810f4 */
[----:B--2---:R-:W-:Y:S01]  /*76b50*/  HMMA.1688.F32.TF32 R16, R232, R126, R248 ;  /* 0x0000007ee810723c */ /* 0x004fe200000810f8 */
[----:B------:R-:W-:Y:S04]  /*76b60*/  LDS R232, [R161+0x1c700] ;  /* 0x01c70000a1e87984 */ /* 0x000fe80000000800 */
[----:B------:R-:W-:Y:S03]  /*76b70*/  LDS R234, [R161+0x1e700] ;  /* 0x01e70000a1ea7984 */ /* 0x000fe60000000800 */
[C---:B------:R-:W-:Y:S01]  /*76b80*/  HMMA.1688.F32.TF32 R32, R236.reuse, R74, R32 ;  /* 0x0000004aec20723c */ /* 0x040fe20000081020 */
[----:B------:R-:W-:Y:S04]  /*76b90*/  LDS R233, [R189+0x1c700] ;  /* 0x01c70000bde97984 */ /* 0x000fe80000000800 */
[----:B------:R-:W1:Y:S10]  /*76ba0*/  LDS R235, [R189+0x1e700] ;  /* 0x01e70000bdeb7984 */ /* 0x000e740000000800 */
[----:B------:R2:W-:Y:S04]  /*76bb0*/  STL.64 [R1+0x1280], R16 ;  /* 0x0012801001007387 */ /* 0x0005e80000100a00 */
[----:B------:R3:W-:Y:S04]  /*76bc0*/  STL.64 [R1+0x1288], R18 ;  /* 0x0012881201007387 */ /* 0x0007e80000100a00 */
[----:B------:R1:W-:Y:S04]  /*76bd0*/  STL.64 [R1+0xe30], R12 ;  /* 0x000e300c01007387 */ /* 0x0003e80000100a00 */
[----:B------:R1:W-:Y:S04]  /*76be0*/  STL.64 [R1+0xe38], R14 ;  /* 0x000e380e01007387 */ /* 0x0003e80000100a00 */
        /* <DEDUP_REMOVED lines=14> */
[----:B------:R-:W3:Y:S01]  /*76cd0*/  LDL.LU R15, [R1+0x6c] ;  /* 0x00006c00010f7983 */ /* 0x000ee20000300800 */
[C---:B----4-:R-:W-:Y:S03]  /*76ce0*/  HMMA.1688.F32.TF32 R36, R236.reuse, R70, R36 ;  /* 0x00000046ec24723c */ /* 0x050fe60000081024 */
[----:B------:R-:W4:Y:S04]  /*76cf0*/  LDL.LU R244, [R1+0x50] ;  /* 0x0000500001f47983 */ /* 0x000f280000300800 */
[----:B------:R-:W4:Y:S01]  /*76d00*/  LDL.LU R245, [R1+0x54] ;  /* 0x0000540001f57983 */ /* 0x000f220000300800 */
[C---:B------:R-:W-:Y:S03]  /*76d10*/  HMMA.1688.F32.TF32 R28, R236.reuse, R78, R28 ;  /* 0x0000004eec1c723c */ /* 0x040fe6000008101c */
[----:B------:R-:W4:Y:S04]  /*76d20*/  LDL.LU R246, [R1+0x58] ;  /* 0x0000580001f67983 */ /* 0x000f280000300800 */
[----:B------:R-:W4:Y:S01]  /*76d30*/  LDL.LU R247, [R1+0x5c] ;  /* 0x00005c0001f77983 */ /* 0x000f220000300800 */
[----:B------:R-:W-:Y:S07]  /*76d40*/  HMMA.1688.F32.TF32 R24, R236, R82, R24 ;  /* 0x00000052ec18723c */ /* 0x000fee0000081018 */
[----:B------:R-:W-:Y:S04]  /*76d50*/  STL.64 [R1+0xe20], R36 ;  /* 0x000e202401007387 */ /* 0x000fe80000100a00 */
[----:B------:R1:W-:Y:S04]  /*76d60*/  STL.64 [R1+0xe28], R38 ;  /* 0x000e282601007387 */ /* 0x0003e80000100a00 */
[----:B-1----:R-:W4:Y:S04]  /*76d70*/  LDL.LU.64 R38, [R1+0x3f60] ;  /* 0x003f600001267983 */ /* 0x002f280000300a00 */
[----:B------:R-:W4:Y:S04]  /*76d80*/  LDL.LU.64 R36, [R1+0x3f58] ;  /* 0x003f580001247983 */ /* 0x000f280000300a00 */
[----:B------:R-:W-:Y:S04]  /*76d90*/  STL.64 [R1+0xe10], R32 ;  /* 0x000e102001007387 */ /* 0x000fe80000100a00 */
[----:B------:R1:W-:Y:S01]  /*76da0*/  STL.64 [R1+0xe18], R34 ;  /* 0x000e182201007387 */ /* 0x0003e20000100a00 */
[----:B------:R-:W-:Y:S01]  /*76db0*/  IMAD.MOV.U32 R124, RZ, RZ, R27 ;  /* 0x000000ffff7c7224 */ /* 0x000fe200078e001b */
[----:B------:R-:W-:Y:S01]  /*76dc0*/  MOV R128, R25 ;  /* 0x0000001900807202 */ /* 0x000fe20000000f00 */
[----:B------:R-:W-:-:S02]  /*76dd0*/  IMAD.MOV.U32 R125, RZ, RZ, R26 ;  /* 0x000000ffff7d7224 */ /* 0x000fc400078e001a */
[----:B------:R-:W-:Y:S01]  /*76de0*/  IMAD.MOV.U32 R129, RZ, RZ, R24 ;  /* 0x000000ffff817224 */ /* 0x000fe200078e0018 */
[----:B-1----:R-:W4:Y:S04]  /*76df0*/  LDL.LU.64 R34, [R1+0x3f50] ;  /* 0x003f500001227983 */ /* 0x002f280000300a00 */
[----:B------:R-:W4:Y:S04]  /*76e00*/  LDL.LU.64 R32, [R1+0x3f48] ;  /* 0x003f480001207983 */ /* 0x000f280000300a00 */
[----:B------:R-:W-:Y:S04]  /*76e10*/  STL.64 [R1+0xe00], R28 ;  /* 0x000e001c01007387 */ /* 0x000fe80000100a00 */
[----:B------:R1:W-:Y:S04]  /*76e20*/  STL.64 [R1+0xe08], R30 ;  /* 0x000e081e01007387 */ /* 0x0003e80000100a00 */
[----:B-1----:R-:W4:Y:S04]  /*76e30*/  LDL.LU.64 R30, [R1+0x3f40] ;  /* 0x003f4000011e7983 */ /* 0x002f280000300a00 */
[----:B------:R-:W4:Y:S04]  /*76e40*/  LDL.LU.64 R28, [R1+0x3f38] ;  /* 0x003f3800011c7983 */ /* 0x000f280000300a00 */
[----:B------:R-:W4:Y:S04]  /*76e50*/  LDL.LU.64 R26, [R1+0x3f30] ;  /* 0x003f3000011a7983 */ /* 0x000f280000300a00 */
[----:B------:R-:W4:Y:S04]  /*76e60*/  LDL.LU.64 R24, [R1+0x3f28] ;  /* 0x003f280001187983 */ /* 0x000f280000300a00 */
[----:B------:R-:W-:Y:S04]  /*76e70*/  STL [R1+0x3e44], R124 ;  /* 0x003e447c01007387 */ /* 0x000fe80000100800 */
[----:B------:R-:W-:Y:S04]  /*76e80*/  STL [R1+0x3e40], R125 ;  /* 0x003e407d01007387 */ /* 0x000fe80000100800 */
[----:B------:R1:W-:Y:S04]  /*76e90*/  STL [R1+0x3e3c], R128 ;  /* 0x003e3c8001007387 */ /* 0x0003e80000100800 */
[----:B------:R1:W-:Y:S01]  /*76ea0*/  STL [R1+0x3e38], R129 ;  /* 0x003e388101007387 */ /* 0x0003e20000100800 */
[C---:B-----5:R-:W-:Y:S08]  /*76eb0*/  HMMA.1688.F32.TF32 R20, R236.reuse, R86, R20 ;  /* 0x00000056ec14723c */ /* 0x060ff00000081014 */
[C---:B--2---:R-:W-:Y:S11]  /*76ec0*/  HMMA.1688.F32.TF32 R16, R236.reuse, R90, R16 ;  /* 0x0000005aec10723c */ /* 0x044ff60000081010 */
[----:B------:R-:W-:Y:S05]  /*76ed0*/  @!UPT UIADD3 URZ, URZ, URZ, URZ ;  /* 0x0000003f3f3ff290 */ /* 0x000fea000fffe03f */
[----:B------:R-:W-:Y:S01]  /*76ee0*/  IMAD.MOV.U32 R113, RZ, RZ, R22 ;  /* 0x000000ffff717224 */ /* 0x000fe200078e0016 */
[----:B------:R-:W-:Y:S01]  /*76ef0*/  MOV R112, R23 ;  /* 0x0000001700707202 */ /* 0x000fe20000000f00 */
[----:B------:R-:W-:Y:S01]  /*76f00*/  IMAD.MOV.U32 R120, RZ, RZ, R21 ;  /* 0x000000ffff787224 */ /* 0x000fe200078e0015 */
[----:B------:R-:W-:Y:S01]  /*76f10*/  MOV R121, R20 ;  /* 0x0000001400797202 */ /* 0x000fe20000000f00 */
[----:B------:R-:W2:Y:S04]  /*76f20*/  LDL.LU.64 R22, [R1+0x3f20] ;  /* 0x003f200001167983 */ /* 0x000ea80000300a00 */
[----:B------:R-:W2:Y:S01]  /*76f30*/  LDL.LU.64 R20, [R1+0x3f18] ;  /* 0x003f180001147983 */ /* 0x000ea20000300a00 */
[----:B---3--:R-:W-:Y:S01]  /*76f40*/  HMMA.1688.F32.TF32 R12, R236, R94, R12 ;  /* 0x0000005eec0c723c */ /* 0x008fe2000008100c */
[----:B-1----:R-:W-:Y:S01]  /*76f50*/  MOV R128, R18 ;  /* 0x0000001200807202 */ /* 0x002fe20000000f00 */
[----:B------:R-:W-:-:S02]  /*76f60*/  IMAD.MOV.U32 R129, RZ, RZ, R19 ;  /* 0x000000ffff817224 */ /* 0x000fc400078e0013 */
[----:B------:R-:W-:Y:S01]  /*76f70*/  IMAD.MOV.U32 R124, RZ, RZ, R16 ;  /* 0x000000ffff7c7224 */ /* 0x000fe200078e0010 */
[----:B------:R-:W3:Y:S01]  /*76f80*/  LDL.LU.64 R18, [R1+0x3f10] ;  /* 0x003f100001127983 */ /* 0x000ee20000300a00 */
[----:B------:R-:W-:-:S03]  /*76f90*/  IMAD.MOV.U32 R125, RZ, RZ, R17 ;  /* 0x000000ffff7d7224 */ /* 0x000fc600078e0011 */
[----:B------:R-:W3:Y:S11]  /*76fa0*/  LDL.LU.64 R16, [R1+0x3f08] ;  /* 0x003f080001107983 */ /* 0x000ef60000300a00 */
[----:B------:R-:W-:Y:S04]  /*76fb0*/  @!UPT UIADD3 URZ, URZ, URZ, URZ ;  /* 0x0000003f3f3ff290 */ /* 0x000fe8000fffe03f */
[----:B------:R-:W-:Y:S01]  /*76fc0*/  IMAD.MOV.U32 R105, RZ, RZ, R14 ;  /* 0x000000ffff697224 */ /* 0x000fe200078e000e */
[----:B------:R-:W-:Y:S01]  /*76fd0*/  MOV R108, R13 ;  /* 0x0000000d006c7202 */ /* 0x000fe20000000f00 */
[----:B------:R-:W-:Y:S02]  /*76fe0*/  IMAD.MOV.U32 R104, RZ, RZ, R15 ;  /* 0x000000ffff687224 */ /* 0x000fe400078e000f */
[----:B------:R-:W-:Y:S01]  /*76ff0*/  IMAD.MOV.U32 R109, RZ, RZ, R12 ;  /* 0x000000ffff6d7224 */ /* 0x000fe200078e000c */
[----:B------:R-:W5:Y:S04]  /*77000*/  LDL.LU.64 R14, [R1+0x3f00] ;  /* 0x003f0000010e7983 */ /* 0x000f680000300a00 */
[----:B------:R-:W5:Y:S01]  /*77010*/  LDL.LU.64 R12, [R1+0x3ef8] ;  /* 0x003ef800010c7983 */ /* 0x000f620000300a00 */
[C---:B----4-:R-:W-:Y:S08]  /*77020*/  HMMA.1688.F32.TF32 R244, R236.reuse, R98, R244 ;  /* 0x00000062ecf4723c */ /* 0x050ff000000810f4 */
[C---:B------:R-:W-:Y:S11]  /*77030*/  HMMA.1688.F32.TF32 R248, R236.reuse, R102, R248 ;  /* 0x00000066ecf8723c */ /* 0x040ff600000810f8 */
[----:B------:R-:W-:Y:S04]  /*77040*/  @!UPT UIADD3 URZ, URZ, URZ, URZ ;  /* 0x0000003f3f3ff290 */ /* 0x000fe8000fffe03f */
[----:B------:R-:W-:Y:S04]  /*77050*/  STL.64 [R1+0xdb0], R244 ;  /* 0x000db0f401007387 */ /* 0x000fe80000100a00 */
[----:B------:R5:W-:Y:S04]  /*77060*/  STL.64 [R1+0xdb8], R246 ;  /* 0x000db8f601007387 */ /* 0x000be80000100a00 */
[----:B------:R-:W-:Y:S04]  /*77070*/  STL.64 [R1+0xda0], R248 ;  /* 0x000da0f801007387 */ /* 0x000fe80000100a00 */
[----:B------:R-:W-:Y:S01]  /*77080*/  STL.64 [R1+0xda8], R250 ;  /* 0x000da8fa01007387 */ /* 0x000fe20000100a00 */
[C---:B---3--:R-:W-:Y:S08]  /*77090*/  HMMA.1688.F32.TF32 R16, R236.reuse, R110, R16 ;  /* 0x0000006eec10723c */ /* 0x048ff00000081010 */
[C---:B-----5:R-:W-:Y:S08]  /*770a0*/  HMMA.1688.F32.TF32 R244, R236.reuse, R106, R12 ;  /* 0x0000006aecf4723c */ /* 0x060ff0000008100c */
[C---:B--2---:R-:W-:Y:S08]  /*770b0*/  HMMA.1688.F32.TF32 R12, R236.reuse, R114, R20 ;  /* 0x00000072ec0c723c */ /* 0x044ff00000081014 */
[C---:B------:R-:W-:Y:S07]  /*770c0*/  HMMA.1688.F32.TF32 R20, R236.reuse, R118, R24 ;  /* 0x00000076ec14723c */ /* 0x040fee0000081018 */
        /* <DEDUP_REMOVED lines=10> */
[----:B-1----:R-:W-:Y:S08]  /*77170*/  HMMA.1688.F32.TF32 R20, R236, R130, R36 ;  /* 0x00000082ec14723c */ /* 0x002ff00000081024 */
[C---:B------:R-:W-:Y:S08]  /*77180*/  HMMA.1688.F32.TF32 R236, R240.reuse, R78, R8 ;  /* 0x0000004ef0ec723c */ /* 0x040ff00000081008 */
[C---:B------:R-:W-:Y:S01]  /*77190*/  HMMA.1688.F32.TF32 R8, R240.reuse, R86, R152 ;  /* 0x00000056f008723c */ /* 0x040fe20000081098 */
[----:B------:R-:W-:Y:S04]  /*771a0*/  STL.64 [R1+0xd50], R16 ;  /* 0x000d501001007387 */ /* 0x000fe80000100a00 */
[----:B------:R1:W-:Y:S04]  /*771b0*/  STL.64 [R1+0xd58], R18 ;  /* 0x000d581201007387 */ /* 0x0003e80000100a00 */
[----:B------:R-:W-:Y:S04]  /*771c0*/  STL.64 [R1+0xd40], R12 ;  /* 0x000d400c01007387 */ /* 0x000fe80000100a00 */
[----:B------:R2:W-:Y:S01]  /*771d0*/  STL.64 [R1+0xd48], R14 ;  /* 0x000d480e01007387 */ /* 0x0005e20000100a00 */
[C---:B-1----:R-:W-:Y:S08]  /*771e0*/  HMMA.1688.F32.TF32 R16, R240.reuse, R70, R40 ;  /* 0x00000046f010723c */ /* 0x042ff00000081028 */
[----:B--2---:R-:W-:Y:S02]  /*771f0*/  HMMA.1688.F32.TF32 R12, R240, R74, R44 ;  /* 0x0000004af00c723c */ /* 0x004fe4000008102c */
[----:B------:R-:W-:Y:S01]  /*77200*/  MOV R155, R8 ;  /* 0x00000008009b7202 */ /* 0x000fe20000000f00 */
[----:B------:R-:W-:Y:S01]  /*77210*/  IMAD.MOV.U32 R154, RZ, RZ, R9 ;  /* 0x000000ffff9a7224 */ /* 0x000fe200078e0009 */
[----:B------:R-:W-:Y:S01]  /*77220*/  MOV R152, R11 ;  /* 0x0000000b00987202 */ /* 0x000fe20000000f00 */
[----:B------:R-:W-:-:S03]  /*77230*/  IMAD.MOV.U32 R153, RZ, RZ, R10 ;  /* 0x000000ffff997224 */ /* 0x000fc600078e000a */
[----:B------:R-:W-:Y:S01]  /*77240*/  HMMA.1688.F32.TF32 R8, R240, R90, R148 ;  /* 0x0000005af008723c */ /* 0x000fe20000081094 */
[----:B------:R-:W-:Y:S04]  /*77250*/  STL.64 [R1+0xc40], R20 ;  /* 0x000c401401007387 */ /* 0x000fe80000100a00 */
[----:B------:R-:W-:Y:S04]  /*77260*/  STL.64 [R1+0xc48], R22 ;  /* 0x000c481601007387 */ /* 0x000fe80000100a00 */
[----:B------:R-:W-:Y:S04]  /*77270*/  STL.64 [R1+0xc20], R16 ;  /* 0x000c201001007387 */ /* 0x000fe80000100a00 */
[----:B------:R-:W-:Y:S04]  /*77280*/  STL.64 [R1+0xc28], R18 ;  /* 0x000c281201007387 */ /* 0x000fe80000100a00 */
[----:B------:R1:W-:Y:S04]  /*77290*/  STL [R1+0x3e24], R236 ;  /* 0x003e24ec01007387 */ /* 0x0003e80000100800 */
[----:B------:R-:W-:Y:S04]  /*772a0*/  STL.64 [R1+0xb20], R12 ;  /* 0x000b200c01007387 */ /* 0x000fe80000100a00 */
[----:B------:R-:W-:Y:S04]  /*772b0*/  STL.64 [R1+0xb28], R14 ;  /* 0x000b280e01007387 */ /* 0x000fe80000100a00 */
[----:B------:R2:W-:Y:S01]  /*772c0*/  STL [R1+0x3e20], R237 ;  /* 0x003e20ed01007387 */ /* 0x0005e20000100800 */
[----:B-1----:R-:W-:-:S03]  /*772d0*/  IMAD.MOV.U32 R236, RZ, RZ, R8 ;  /* 0x000000ffffec7224 */ /* 0x002fc600078e0008 */
[----:B------:R1:W-:Y:S04]  /*772e0*/  STL [R1+0x3e1c], R238 ;  /* 0x003e1cee01007387 */ /* 0x0003e80000100800 */
[----:B------:R3:W-:Y:S01]  /*772f0*/  STL [R1+0x3e18], R239 ;  /* 0x003e18ef01007387 */ /* 0x0007e20000100800 */
[----:B--2---:R-:W-:Y:S01]  /*77300*/  IMAD.MOV.U32 R237, RZ, RZ, R9 ;  /* 0x000000ffffed7224 */ /* 0x004fe200078e0009 */
[----:B-1----:R-:W-:Y:S01]  /*77310*/  MOV R238, R10 ;  /* 0x0000000a00ee7202 */ /* 0x002fe20000000f00 */
[----:B---3--:R-:W-:Y:S02]  /*77320*/  IMAD.MOV.U32 R239, RZ, RZ, R11 ;  /* 0x000000ffffef7224 */ /* 0x008fe400078e000b */
[C---:B------:R-:W-:Y:S08]  /*77330*/  HMMA.1688.F32.TF32 R8, R240.reuse, R94, R52 ;  /* 0x0000005ef008723c */ /* 0x040ff00000081034 */
[C---:B------:R-:W-:Y:S11]  /*77340*/  HMMA.1688.F32.TF32 R12, R240.reuse, R82, R48 ;  /* 0x00000052f00c723c */ /* 0x040ff60000081030 */
[----:B------:R-:W-:Y:S05]  /*77350*/  @!UPT UIADD3 URZ, URZ, URZ, URZ ;  /* 0x0000003f3f3ff290 */ /* 0x000fea000fffe03f */
[----:B------:R-:W-:Y:S01]  /*77360*/  IMAD.MOV.U32 R151, RZ, RZ, R8 ;  /* 0x000000ffff977224 */ /* 0x000fe200078e0008 */
[----:B------:R-:W-:Y:S01]  /*77370*/  MOV R150, R9 ;  /* 0x0000000900967202 */ /* 0x000fe20000000f00 */
[----:B------:R-:W-:Y:S02]  /*77380*/  IMAD.MOV.U32 R149, RZ, RZ, R10 ;  /* 0x000000ffff957224 */ /* 0x000fe400078e000a */
[----:B------:R-:W-:Y:S02]  /*77390*/  IMAD.MOV.U32 R148, RZ, RZ, R11 ;  /* 0x000000ffff947224 */ /* 0x000fe400078e000b */
[C---:B------:R-:W-:Y:S01]  /*773a0*/  HMMA.1688.F32.TF32 R8, R240.reuse, R98, R56 ;  /* 0x00000062f008723c */ /* 0x040fe20000081038 */
[----:B------:R-:W-:Y:S04]  /*773b0*/  STL.64 [R1+0xd30], R12 ;  /* 0x000d300c01007387 */ /* 0x000fe80000100a00 */
[----:B------:R1:W-:Y:S04]  /*773c0*/  STL.64 [R1+0xd38], R14 ;  /* 0x000d380e01007387 */ /* 0x0003e80000100a00 */
[----:B------:R2:W-:Y:S04]  /*773d0*/  STL [R1+0x3e34], R155 ;  /* 0x003e349b01007387 */ /* 0x0005e80000100800 */
[----:B------:R3:W-:Y:S04]  /*773e0*/  STL [R1+0x3e30], R153 ;  /* 0x003e309901007387 */ /* 0x0007e80000100800 */
[----:B------:R4:W-:Y:S01]  /*773f0*/  STL [R1+0x3e2c], R237 ;  /* 0x003e2ced01007387 */ /* 0x0009e20000100800 */
[----:B-1----:R-:W-:Y:S03]  /*77400*/  HMMA.1688.F32.TF32 R12, R240, R102, R60 ;  /* 0x00000066f00c723c */ /* 0x002fe6000008103c */
[----:B------:R1:W-:Y:S03]  /*77410*/  STL [R1+0x3e28], R236 ;  /* 0x003e28ec01007387 */ /* 0x0003e60000100800 */
[----:B--2---:R-:W-:Y:S01]  /*77420*/  MOV R155, R8 ;  /* 0x00000008009b7202 */ /* 0x004fe20000000f00 */
[----:B---3--:R-:W-:-:S02]  /*77430*/  IMAD.MOV.U32 R153, RZ, RZ, R9 ;  /* 0x000000ffff997224 */ /* 0x008fc400078e0009 */
[----:B----4-:R-:W-:Y:S01]  /*77440*/  IMAD.MOV.U32 R237, RZ, RZ, R10 ;  /* 0x000000ffffed7224 */ /* 0x010fe200078e000a */
[----:B-1----:R-:W-:Y:S02]  /*77450*/  MOV R236, R11 ;  /* 0x0000000b00ec7202 */ /* 0x002fe40000000f00 */
        /* <DEDUP_REMOVED lines=23> */
[----:B------:R-:W-:-:S02]  /*775d0*/  IMAD.MOV.U32 R246, RZ, RZ, R160 ;  /* 0x000000fffff67224 */ /* 0x000fc400078e00a0 */
[----:B------:R-:W-:Y:S01]  /*775e0*/  LDS R132, [R161+0x1c780] ;  /* 0x01c78000a1847984 */ /* 0x000fe20000000800 */
[----:B------:R-:W-:-:S03]  /*775f0*/  IMAD.MOV.U32 R247, RZ, RZ, R3 ;  /* 0x000000fffff77224 */ /* 0x000fc600078e0003 */
        /* <DEDUP_REMOVED lines=11> */
[C---:B---3--:R-:W-:Y:S03]  /*776b0*/  HMMA.1688.F32.TF32 R8, R232.reuse, R78, R156 ;  /* 0x0000004ee808723c */ /* 0x048fe6000008109c */
        /* <DEDUP_REMOVED lines=39> */
[----:B------:R-:W-:Y:S04]  /*77930*/  STL.64 [R1+0x1168], R10 ;  /* 0x0011680a01007387 */ /* 0x000fe80000100a00 */
[----:B------:R-:W-:Y:S04]  /*77940*/  STL.64 [R1+0x1150], R4 ;  /* 0x0011500401007387 */ /* 0x000fe80000100a00 */
[----:B------:R2:W-:Y:S02]  /*77950*/  STL.64 [R1+0x1158], R6 ;  /* 0x0011580601007387 */ /* 0x0005e40000100a00 */
[C---:B--2---:R-:W-:Y:S08]  /*77960*/  HMMA.1688.F32.TF32 R4, R232.reuse, R122, R204 ;  /* 0x0000007ae804723c */ /* 0x044ff000000810cc */
[C---:B------:R-:W-:Y:S11]  /*77970*/  HMMA.1688.F32.TF32 R8, R232.reuse, R126, R208 ;  /* 0x0000007ee808723c */ /* 0x040ff600000810d0 */
[----:B------:R-:W-:Y:S04]  /*77980*/  @!UPT UIADD3 URZ, URZ, URZ, URZ ;  /* 0x0000003f3f3ff290 */ /* 0x000fe8000fffe03f */
[----:B------:R-:W-:Y:S04]  /*77990*/  STL.64 [R1+0x1140], R4 ;  /* 0x0011400401007387 */ /* 0x000fe80000100a00 */
[----:B------:R2:W-:Y:S04]  /*779a0*/  STL.64 [R1+0x1148], R6 ;  /* 0x0011480601007387 */ /* 0x0005e80000100a00 */
[----:B------:R-:W3:Y:S01]  /*779b0*/  LDL.LU R248, [R1+0x1680] ;  /* 0x0016800001f87983 */ /* 0x000ee20000300800 */
[----:B--2---:R-:W-:Y:S03]  /*779c0*/  HMMA.1688.F32.TF32 R4, R232, R130, R212 ;  /* 0x00000082e804723c */ /* 0x004fe600000810d4 */
[----:B------:R-:W-:Y:S04]  /*779d0*/  STL.64 [R1+0x1130], R8 ;  /* 0x0011300801007387 */ /* 0x000fe80000100a00 */
[----:B------:R-:W-:Y:S11]  /*779e0*/  STL.64 [R1+0x1138], R10 ;  /* 0x0011380a01007387 */ /* 0x000ff60000100a00 */
[----:B------:R-:W-:Y:S05]  /*779f0*/  @!UPT UIADD3 URZ, URZ, URZ, URZ ;  /* 0x0000003f3f3ff290 */ /* 0x000fea000fffe03f */
[----:B------:R-:W-:Y:S04]  /*77a00*/  STL.64 [R1+0xc30], R4 ;  /* 0x000c300401007387 */ /* 0x000fe80000100a00 */
[----:B------:R-:W-:Y:S04]  /*77a10*/  STL.64 [R1+0xc38], R6 ;  /* 0x000c380601007387 */ /* 0x000fe80000100a00 */
[----:B------:R-:W3:Y:S04]  /*77a20*/  LDL.LU R249, [R1+0x1684] ;  /* 0x0016840001f97983 */ /* 0x000ee80000300800 */
[----:B------:R-:W3:Y:S04]  /*77a30*/  LDL.LU R250, [R1+0x1688] ;  /* 0x0016880001fa7983 */ /* 0x000ee80000300800 */
[----:B------:R-:W3:Y:S04]  /*77a40*/  LDL.LU R251, [R1+0x168c] ;  /* 0x00168c0001fb7983 */ /* 0x000ee80000300800 */
[----:B------:R-:W2:Y:S04]  /*77a50*/  LDL.LU R244, [R1+0x1690] ;  /* 0x0016900001f47983 */ /* 0x000ea80000300800 */
[----:B------:R-:W2:Y:S04]  /*77a60*/  LDL.LU R245, [R1+0x1694] ;  /* 0x0016940001f57983 */ /* 0x000ea80000300800 */
[----:B------:R-:W4:Y:S04]  /*77a70*/  LDL.LU R160, [R1+0x3ef0] ;  /* 0x003ef00001a07983 */ /* 0x000f280000300800 */
[----:B------:R-:W5:Y:S04]  /*77a80*/  LDL.LU R3, [R1+0x3eec] ;  /* 0x003eec0001037983 */ /* 0x000f680000300800 */
[----:B------:R-:W2:Y:S04]  /*77a90*/  LDL.LU R152, [R1+0x16a0] ;  /* 0x0016a00001987983 */ /* 0x000ea80000300800 */
[----:B------:R-:W2:Y:S04]  /*77aa0*/  LDL.LU R153, [R1+0x16a4] ;  /* 0x0016a40001997983 */ /* 0x000ea80000300800 */
[----:B------:R-:W2:Y:S04]  /*77ab0*/  LDL.LU R154, [R1+0x16a8] ;  /* 0x0016a800019a7983 */ /* 0x000ea80000300800 */
[----:B------:R-:W2:Y:S04]  /*77ac0*/  LDL.LU R155, [R1+0x16ac] ;  /* 0x0016ac00019b7983 */ /* 0x000ea80000300800 */
[----:B------:R-:W2:Y:S04]  /*77ad0*/  LDL.LU R220, [R1+0x16b0] ;  /* 0x0016b00001dc7983 */ /* 0x000ea80000300800 */
[----:B------:R-:W2:Y:S01]  /*77ae0*/  LDL.LU R221, [R1+0x16b4] ;  /* 0x0016b40001dd7983 */ /* 0x000ea20000300800 */
[----:B----4-:R-:W-:Y:S01]  /*77af0*/  IMAD.MOV.U32 R223, RZ, RZ, R160 ;  /* 0x000000ffffdf7224 */ /* 0x010fe200078e00a0 */
[----:B-----5:R-:W-:-:S02]  /*77b00*/  MOV R222, R3 ;  /* 0x0000000300de7202 */ /* 0x020fc40000000f00 */
        /* <DEDUP_REMOVED lines=8> */
[----:B----4-:R-:W-:Y:S01]  /*77b90*/  MOV R147, R3 ;  /* 0x0000000300937202 */ /* 0x010fe20000000f00 */
[----:B-----5:R-:W-:-:S02]  /*77ba0*/  IMAD.MOV.U32 R146, RZ, RZ, R160 ;  /* 0x000000ffff927224 */ /* 0x020fc400078e00a0 */
        /* <DEDUP_REMOVED lines=8> */
[----:B----4-:R-:W-:-:S02]  /*77c30*/  IMAD.MOV.U32 R159, RZ, RZ, R160 ;  /* 0x000000ffff9f7224 */ /* 0x010fc400078e00a0 */
[----:B-----5:R-:W-:Y:S02]  /*77c40*/  IMAD.MOV.U32 R158, RZ, RZ, R3 ;  /* 0x000000ffff9e7224 */ /* 0x020fe400078e0003 */
[----:B------:R-:W4:Y:S04]  /*77c50*/  LDL.LU R3, [R1+0x3ed8] ;  /* 0x003ed80001037983 */ /* 0x000f280000300800 */
[----:B------:R-:W5:Y:S04]  /*77c60*/  LDL.LU R160, [R1+0x3ed4] ;  /* 0x003ed40001a07983 */ /* 0x000f680000300800 */
[----:B------:R-:W2:Y:S04]  /*77c70*/  LDL.LU R164, [R1+0x1700] ;  /* 0x0017000001a47983 */ /* 0x000ea80000300800 */
[----:B------:R-:W2:Y:S04]  /*77c80*/  LDL.LU R165, [R1+0x1704] ;  /* 0x0017040001a57983 */ /* 0x000ea80000300800 */
[----:B------:R-:W2:Y:S04]  /*77c90*/  LDL.LU R166, [R1+0x1708] ;  /* 0x0017080001a67983 */ /* 0x000ea80000300800 */
[----:B------:R-:W2:Y:S04]  /*77ca0*/  LDL.LU R167, [R1+0x170c] ;  /* 0x00170c0001a77983 */ /* 0x000ea80000300800 */
[----:B------:R-:W1:Y:S04]  /*77cb0*/  LDL.LU R148, [R1+0x1710] ;  /* 0x0017100001947983 */ /* 0x000e680000300800 */
[----:B------:R-:W1:Y:S01]  /*77cc0*/  LDL.LU R149, [R1+0x1714] ;  /* 0x0017140001957983 */ /* 0x000e620000300800 */
        /* <DEDUP_REMOVED lines=18> */
[----:B------:R-:W3:Y:S01]  /*77df0*/  LDL.LU R176, [R1+0x1750] ;  /* 0x0017500001b07983 */ /* 0x000ee20000300800 */
[----:B-----5:R-:W-:-:S03]  /*77e00*/  IMAD.MOV.U32 R177, RZ, RZ, R160 ;  /* 0x000000ffffb17224 */ /* 0x020fc600078e00a0 */
[----:B------:R-:W5:Y:S04]  /*77e10*/  LDL.LU R160, [R1+0x3ec0] ;  /* 0x003ec00001a07983 */ /* 0x000f680000300800 */
[----:B------:R-:W3:Y:S01]  /*77e20*/  LDL.LU R178, [R1+0x1758] ;  /* 0x0017580001b27983 */ /* 0x000ee20000300800 */
[----:B----4-:R-:W-:Y:S01]  /*77e30*/  IMAD.MOV.U32 R179, RZ, RZ, R3 ;  /* 0x000000ffffb37224 */ /* 0x010fe200078e0003 */
[C---:B-1----:R-:W-:Y:S08]  /*77e40*/  HMMA.1688.F32.TF32 R148, R132.reuse, R86, R148 ;  /* 0x000000568494723c */ /* 0x042ff00000081094 */
[C---:B--2---:R-:W-:Y:S08]  /*77e50*/  HMMA.1688.F32.TF32 R164, R132.reuse, R90, R164 ;  /* 0x0000005a84a4723c */ /* 0x044ff000000810a4 */
[C---:B------:R-:W-:Y:S01]  /*77e60*/  HMMA.1688.F32.TF32 R152, R132.reuse, R114, R152 ;  /* 0x000000728498723c */ /* 0x040fe20000081098 */
[----:B-----5:R-:W1:Y:S04]  /*77e70*/  LDSM.16.M88.4 R64, [R160+0x80100] ;  /* 0x08010000a040783b */ /* 0x020e680000000200 */
[----:B------:R-:W2:Y:S04]  /*77e80*/  LDSM.16.M88.4 R60, [R160+0x82100] ;  /* 0x08210000a03c783b */ /* 0x000ea80000000200 */
[----:B------:R-:W4:Y:S04]  /*77e90*/  LDSM.16.M88.4 R56, [R160+0x84100] ;  /* 0x08410000a038783b */ /* 0x000f280000000200 */
[----:B------:R-:W5:Y:S04]  /*77ea0*/  LDSM.16.M88.4 R52, [R160+0x86100] ;  /* 0x08610000a034783b */ /* 0x000f680000000200 */
[----:B------:R-:W4:Y:S04]  /*77eb0*/  LDSM.16.M88.4 R48, [R160+0x88100] ;  /* 0x08810000a030783b */ /* 0x000f280000000200 */
[----:B------:R-:W5:Y:S04]  /*77ec0*/  LDSM.16.M88.4 R44, [R160+0x8a100] ;  /* 0x08a10000a02c783b */ /* 0x000f680000000200 */
        /* <DEDUP_REMOVED lines=9> */
[----:B------:R-:W5:Y:S01]  /*77f60*/  LDSM.16.M88.4 R4, [R160+0x9e100] ;  /* 0x09e10000a004783b */ /* 0x000f620000000200 */
[C---:B---3--:R-:W-:Y:S08]  /*77f70*/  HMMA.1688.F32.TF32 R180, R132.reuse, R70, R176 ;  /* 0x0000004684b4723c */ /* 0x048ff000000810b0 */
[C---:B------:R-:W-:Y:S08]  /*77f80*/  HMMA.1688.F32.TF32 R176, R132.reuse, R74, R172 ;  /* 0x0000004a84b0723c */ /* 0x040ff000000810ac */
[C---:B------:R-:W-:Y:S08]  /*77f90*/  HMMA.1688.F32.TF32 R172, R132.reuse, R78, R168 ;  /* 0x0000004e84ac723c */ /* 0x040ff000000810a8 */
[----:B------:R-:W-:Y:S01]  /*77fa0*/  HMMA.1688.F32.TF32 R168, R132, R82, R216 ;  /* 0x0000005284a8723c */ /* 0x000fe200000810d8 */
[----:B------:R-:W-:Y:S04]  /*77fb0*/  LDS R74, [R161+0x22180] ;  /* 0x02218000a14a7984 */ /* 0x000fe80000000800 */
[----:B------:R-:W-:Y:S04]  /*77fc0*/  LDS R75, [R189+0x22180] ;  /* 0x02218000bd4b7984 */ /* 0x000fe80000000800 */
[----:B-1----:R-:W-:Y:S01]  /*77fd0*/  STL [R1+0x3d0c], R66 ;  /* 0x003d0c4201007387 */ /* 0x002fe20000100800 */
[----:B------:R-:W-:Y:S02]  /*77fe0*/  STL [R1+0x3d08], R67 ;  /* 0x003d084301007387 */ /* 0x000fe40000100800 */
[----:B--2---:R-:W-:Y:S02]  /*77ff0*/  STL [R1+0x3d14], R62 ;  /* 0x003d143e01007387 */ /* 0x004fe40000100800 */
[----:B------:R-:W-:Y:S01]  /*78000*/  STL [R1+0x3d10], R63 ;  /* 0x003d103f01007387 */ /* 0x000fe20000100800 */
[----:B----4-:R-:W-:Y:S01]  /*78010*/  STL [R1+0x3d1c], R58 ;  /* 0x003d1c3a01007387 */ /* 0x010fe20000100800 */
[----:B------:R-:W-:Y:S02]  /*78020*/  STL [R1+0x3d18], R59 ;  /* 0x003d183b01007387 */ /* 0x000fe40000100800 */
[----:B-----5:R-:W-:Y:S02]  /*78030*/  STL [R1+0x3d24], R54 ;  /* 0x003d243601007387 */ /* 0x020fe40000100800 */
[----:B------:R-:W-:Y:S01]  /*78040*/  STL [R1+0x3d20], R55 ;  /* 0x003d203701007387 */ /* 0x000fe20000100800 */
[----:B------:R-:W-:Y:S01]  /*78050*/  STL [R1+0x3d2c], R50 ;  /* 0x003d2c3201007387 */ /* 0x000fe20000100800 */
[----:B------:R-:W-:Y:S02]  /*78060*/  STL [R1+0x3d28], R51 ;  /* 0x003d283301007387 */ /* 0x000fe40000100800 */
[----:B------:R-:W-:Y:S02]  /*78070*/  STL [R1+0x3d34], R46 ;  /* 0x003d342e01007387 */ /* 0x000fe40000100800 */
        /* <DEDUP_REMOVED lines=22> */
[----:B------:R-:W-:Y:S02]  /*781e0*/  STL.64 [R1+0xc10], R180 ;  /* 0x000c10b401007387 */ /* 0x000fe40000100a00 */
[----:B------:R-:W-:Y:S02]  /*781f0*/  STL.64 [R1+0xc18], R182 ;  /* 0x000c18b601007387 */ /* 0x000fe40000100a00 */
[----:B------:R-:W-:Y:S01]  /*78200*/  STL.64 [R1+0xc00], R176 ;  /* 0x000c00b001007387 */ /* 0x000fe20000100a00 */
[----:B------:R-:W-:Y:S01]  /*78210*/  STL.64 [R1+0xc08], R178 ;  /* 0x000c08b201007387 */ /* 0x000fe20000100a00 */
[----:B------:R-:W-:Y:S02]  /*78220*/  STL.64 [R1+0xbe0], R168 ;  /* 0x000be0a801007387 */ /* 0x000fe40000100a00 */
[----:B------:R-:W-:Y:S02]  /*78230*/  STL.64 [R1+0xbf0], R172 ;  /* 0x000bf0ac01007387 */ /* 0x000fe40000100a00 */
[----:B------:R-:W-:Y:S01]  /*78240*/  STL.64 [R1+0xbf8], R174 ;  /* 0x000bf8ae01007387 */ /* 0x000fe20000100a00 */
[----:B------:R1:W-:Y:S01]  /*78250*/  STL [R1+0xbe8], R170 ;  /* 0x000be8aa01007387 */ /* 0x0003e20000100800 */
[----:B------:R-:W2:Y:S02]  /*78260*/  LDL.LU R216, [R1+0x1670] ;  /* 0x0016700001d87983 */ /* 0x000ea40000300800 */
[----:B------:R3:W-:Y:S02]  /*78270*/  STL.64 [R1+0xbd0], R148 ;  /* 0x000bd09401007387 */ /* 0x0007e40000100a00 */
[----:B------:R4:W-:Y:S01]  /*78280*/  STL.64 [R1+0xbd8], R150 ;  /* 0x000bd89601007387 */ /* 0x0009e20000100a00 */
[----:B------:R-:W2:Y:S01]  /*78290*/  LDL.LU R217, [R1+0x1674] ;  /* 0x0016740001d97983 */ /* 0x000ea20000300800 */
[----:B------:R-:W2:Y:S02]  /*782a0*/  LDL.LU R218, [R1+0x1678] ;  /* 0x0016780001da7983 */ /* 0x000ea40000300800 */
[----:B------:R-:W2:Y:S01]  /*782b0*/  LDL.LU R219, [R1+0x167c] ;  /* 0x00167c0001db7983 */ /* 0x000ea20000300800 */
[----:B------:R-:W-:-:S02]  /*782c0*/  MOV R3, R171 ;  /* 0x000000ab00037202 */ /* 0x000fc40000000f00 */
[C---:B-1----:R-:W-:Y:S08]  /*782d0*/  HMMA.1688.F32.TF32 R168, R132.reuse, R94, R156 ;  /* 0x0000005e84a8723c */ /* 0x042ff0000008109c */
[C---:B------:R-:W-:Y:S01]  /*782e0*/  HMMA.1688.F32.TF32 R156, R132.reuse, R98, R228 ;  /* 0x00000062849c723c */ /* 0x040fe200000810e4 */
[----:B---3--:R-:W3:Y:S01]  /*782f0*/  LDL.LU R148, [R1+0x410] ;  /* 0x0004100001947983 */ /* 0x008ee20000300800 */
[----:B------:R-:W3:Y:S02]  /*78300*/  LDL.LU R149, [R1+0x414] ;  /* 0x0004140001957983 */ /* 0x000ee40000300800 */
[----:B----4-:R-:W3:Y:S02]  /*78310*/  LDL.LU R150, [R1+0x418] ;  /* 0x0004180001967983 */ /* 0x010ee40000300800 */
[----:B------:R-:W3:Y:S01]  /*78320*/  LDL.LU R151, [R1+0x41c] ;  /* 0x00041c0001977983 */ /* 0x000ee20000300800 */
[----:B------:R-:W-:Y:S01]  /*78330*/  STL.64 [R1+0xbc0], R164 ;  /* 0x000bc0a401007387 */ /* 0x000fe20000100a00 */
[----:B------:R1:W-:Y:S02]  /*78340*/  STL.64 [R1+0xbc8], R166 ;  /* 0x000bc8a601007387 */ /* 0x0003e40000100a00 */
[C---:B-1----:R-:W-:Y:S08]  /*78350*/  HMMA.1688.F32.TF32 R164, R132.reuse, R102, R144 ;  /* 0x0000006684a4723c */ /* 0x042ff00000081090 */
[C---:B------:R-:W-:Y:S01]  /*78360*/  HMMA.1688.F32.TF32 R144, R132.reuse, R106, R240 ;  /* 0x0000006a8490723c */ /* 0x040fe200000810f0 */
[----:B------:R-:W-:Y:S01]  /*78370*/  STL.64 [R1+0xbb0], R168 ;  /* 0x000bb0a801007387 */ /* 0x000fe20000100a00 */
[----:B------:R-:W-:Y:S03]  /*78380*/  STL.64 [R1+0xbb8], R170 ;  /* 0x000bb8aa01007387 */ /* 0x000fe60000100a00 */
[----:B------:R-:W-:Y:S02]  /*78390*/  STL.64 [R1+0xba0], R156 ;  /* 0x000ba09c01007387 */ /* 0x000fe40000100a00 */
[----:B------:R1:W-:Y:S02]  /*783a0*/  STL.64 [R1+0xba8], R158 ;  /* 0x000ba89e01007387 */ /* 0x0003e40000100a00 */
[C---:B-1----:R-:W-:Y:S06]  /*783b0*/  HMMA.1688.F32.TF32 R156, R132.reuse, R110, R220 ;  /* 0x0000006e849c723c */ /* 0x042fec00000810dc */
[----:B------:R-:W-:Y:S01]  /*783c0*/  STL.64 [R1+0xb90], R164 ;  /* 0x000b90a401007387 */ /* 0x000fe20000100a00 */
[----:B------:R-:W-:Y:S07]  /*783d0*/  STL.64 [R1+0xb98], R166 ;  /* 0x000b98a601007387 */ /* 0x000fee0000100a00 */
[----:B------:R-:W-:Y:S02]  /*783e0*/  STL.64 [R1+0xb80], R144 ;  /* 0x000b809001007387 */ /* 0x000fe40000100a00 */
[----:B------:R1:W-:Y:S02]  /*783f0*/  STL.64 [R1+0xb88], R146 ;  /* 0x000b889201007387 */ /* 0x0003e40000100a00 */
[C---:B-1----:R-:W-:Y:S05]  /*78400*/  HMMA.1688.F32.TF32 R144, R132.reuse, R118, R244 ;  /* 0x000000768490723c */ /* 0x042fea00000810f4 */
[----:B------:R-:W-:Y:S01]  /*78410*/  STL.64 [R1+0xb70], R156 ;  /* 0x000b709c01007387 */ /* 0x000fe20000100a00 */
[----:B------:R-:W-:Y:S02]  /*78420*/  STL.64 [R1+0xb78], R158 ;  /* 0x000b789e01007387 */ /* 0x000fe40000100a00 */
[----:B------:R-:W4:Y:S02]  /*78430*/  LDL.LU R244, [R1+0x400] ;  /* 0x0004000001f47983 */ /* 0x000f240000300800 */
[----:B------:R1:W-:Y:S01]  /*78440*/  STL.64 [R1+0xb60], R152 ;  /* 0x000b609801007387 */ /* 0x0003e20000100a00 */
[----:B------:R5:W-:Y:S11]  /*78450*/  STL.64 [R1+0xb68], R154 ;  /* 0x000b689a01007387 */ /* 0x000bf60000100a00 */
[----:B------:R-:W-:Y:S01]  /*78460*/  @!UPT UIADD3 URZ, URZ, URZ, URZ ;  /* 0x0000003f3f3ff290 */ /* 0x000fe2000fffe03f */
[----:B------:R-:W-:Y:S01]  /*78470*/  STL.64 [R1+0xb50], R144 ;  /* 0x000b509001007387 */ /* 0x000fe20000100a00 */
[----:B------:R5:W-:Y:S02]  /*78480*/  STL.64 [R1+0xb58], R146 ;  /* 0x000b589201007387 */ /* 0x000be40000100a00 */
[----:B------:R-:W4:Y:S02]  /*78490*/  LDL.LU R245, [R1+0x404] ;  /* 0x0004040001f57983 */ /* 0x000f240000300800 */
[----:B------:R-:W4:Y:S01]  /*784a0*/  LDL.LU R246, [R1+0x408] ;  /* 0x0004080001f67983 */ /* 0x000f220000300800 */
[----:B------:R-:W4:Y:S01]  /*784b0*/  LDL.LU R247, [R1+0x40c] ;  /* 0x00040c0001f77983 */ /* 0x000f220000300800 */
[----:B-1----:R-:W4:Y:S02]  /*784c0*/  LDL.LU R152, [R1+0x3f0] ;  /* 0x0003f00001987983 */ /* 0x002f240000300800 */
[----:B------:R-:W4:Y:S02]  /*784d0*/  LDL.LU R153, [R1+0x3f4] ;  /* 0x0003f40001997983 */ /* 0x000f240000300800 */
[----:B-----5:R-:W5:Y:S01]  /*784e0*/  LDL.LU R154, [R1+0x3f8] ;  /* 0x0003f800019a7983 */ /* 0x020f620000300800 */
[----:B------:R-:W5:Y:S01]  /*784f0*/  LDL.LU R155, [R1+0x3fc] ;  /* 0x0003fc00019b7983 */ /* 0x000f620000300800 */
[C---:B------:R-:W-:Y:S03]  /*78500*/  HMMA.1688.F32.TF32 R144, R132.reuse, R122, R248 ;  /* 0x0000007a8490723c */ /* 0x040fe600000810f8 */
[----:B------:R-:W5:Y:S01]  /*78510*/  LDL.LU R248, [R1+0x3e0] ;  /* 0x0003e00001f87983 */ /* 0x000f620000300800 */
[----:B------:R-:W5:Y:S02]  /*78520*/  LDL.LU R249, [R1+0x3e4] ;  /* 0x0003e40001f97983 */ /* 0x000f640000300800 */
[----:B------:R-:W5:Y:S02]  /*78530*/  LDL.LU R250, [R1+0x3e8] ;  /* 0x0003e80001fa7983 */ /* 0x000f640000300800 */
[----:B------:R-:W5:Y:S11]  /*78540*/  LDL.LU R251, [R1+0x3ec] ;  /* 0x0003ec0001fb7983 */ /* 0x000f760000300800 */
[----:B------:R-:W-:Y:S05]  /*78550*/  @!UPT UIADD3 URZ, URZ, URZ, URZ ;  /* 0x0000003f3f3ff290 */ /* 0x000fea000fffe03f */
[----:B------:R-:W-:Y:S01]  /*78560*/  IMAD.MOV.U32 R11, RZ, RZ, R147 ;  /* 0x000000ffff0b7224 */ /* 0x000fe200078e0093 */
[----:B------:R-:W-:Y:S01]  /*78570*/  MOV R10, R146 ;  /* 0x00000092000a7202 */ /* 0x000fe20000000f00 */
[----:B------:R-:W-:Y:S02]  /*78580*/  IMAD.MOV.U32 R7, RZ, RZ, R145 ;  /* 0x000000ffff077224 */ /* 0x000fe400078e0091 */
[----:B------:R-:W-:Y:S01]  /*78590*/  IMAD.MOV.U32 R6, RZ, RZ, R144 ;  /* 0x000000ffff067224 */ /* 0x000fe200078e0090 */
[----:B------:R-:W-:Y:S01]  /*785a0*/  STL [R1+0x3d94], R11 ;  /* 0x003d940b01007387 */ /* 0x000fe20000100800 */
[----:B------:R-:W-:Y:S02]  /*785b0*/  STL [R1+0x3d90], R10 ;  /* 0x003d900a01007387 */ /* 0x000fe40000100800 */
[----:B------:R-:W-:Y:S02]  /*785c0*/  STL [R1+0x3d8c], R7 ;  /* 0x003d8c0701007387 */ /* 0x000fe40000100800 */
[----:B------:R1:W-:Y:S01]  /*785d0*/  STL [R1+0x3d88], R6 ;  /* 0x003d880601007387 */ /* 0x0003e20000100800 */
[C---:B--2---:R-:W-:Y:S08]  /*785e0*/  HMMA.1688.F32.TF32 R156, R132.reuse, R126, R216 ;  /* 0x0000007e849c723c */ /* 0x044ff000000810d8 */
[----:B---3--:R-:W-:Y:S11]  /*785f0*/  HMMA.1688.F32.TF32 R144, R132, R130, R148 ;  /* 0x000000828490723c */ /* 0x008ff60000081094 */
[----:B------:R-:W-:Y:S04]  /*78600*/  @!UPT UIADD3 URZ, URZ, URZ, URZ ;  /* 0x0000003f3f3ff290 */ /* 0x000fe8000fffe03f */
[----:B------:R-:W-:Y:S01]  /*78610*/  STL.64 [R1+0xb30], R156 ;  /* 0x000b309c01007387 */ /* 0x000fe20000100a00 */
[----:B------:R-:W-:Y:S02]  /*78620*/  STL.64 [R1+0xb38], R158 ;  /* 0x000b389e01007387 */ /* 0x000fe40000100a00 */
[----:B------:R-:W2:Y:S02]  /*78630*/  LDL.LU R148, [R1+0x3d0] ;  /* 0x0003d00001947983 */ /* 0x000ea40000300800 */
[----:B------:R-:W2:Y:S01]  /*78640*/  LDL.LU R149, [R1+0x3d4] ;  /* 0x0003d40001957983 */ /* 0x000ea20000300800 */
[----:B------:R-:W2:Y:S01]  /*78650*/  LDL.LU R150, [R1+0x3d8] ;  /* 0x0003d80001967983 */ /* 0x000ea20000300800 */
[----:B------:R-:W2:Y:S02]  /*78660*/  LDL.LU R151, [R1+0x3dc] ;  /* 0x0003dc0001977983 */ /* 0x000ea40000300800 */
[----:B-1----:R-:W-:Y:S02]  /*78670*/  IMAD.MOV.U32 R6, RZ, RZ, R147 ;  /* 0x000000ffff067224 */ /* 0x002fe400078e0093 */
[----:B------:R-:W-:-:S02]  /*78680*/  IMAD.MOV.U32 R7, RZ, RZ, R146 ;  /* 0x000000ffff077224 */ /* 0x000fc400078e0092 */
[----:B------:R-:W-:Y:S01]  /*78690*/  IMAD.MOV.U32 R11, RZ, RZ, R144 ;  /* 0x000000ffff0b7224 */ /* 0x000fe200078e0090 */
[----:B------:R-:W-:Y:S01]  /*786a0*/  MOV R10, R145 ;  /* 0x00000091000a7202 */ /* 0x000fe20000000f00 */
[----:B------:R-:W-:Y:S01]  /*786b0*/  STL [R1+0x3da4], R6 ;  /* 0x003da40601007387 */ /* 0x000fe20000100800 */
[----:B------:R-:W-:Y:S02]  /*786c0*/  STL [R1+0x3da0], R7 ;  /* 0x003da00701007387 */ /* 0x000fe40000100800 */
[----:B------:R-:W-:Y:S02]  /*786d0*/  STL [R1+0x3d9c], R11 ;  /* 0x003d9c0b01007387 */ /* 0x000fe40000100800 */
[----:B------:R-:W-:Y:S01]  /*786e0*/  STL [R1+0x3d98], R10 ;  /* 0x003d980a01007387 */ /* 0x000fe20000100800 */
[C---:B----4-:R-:W-:Y:S01]  /*786f0*/  HMMA.1688.F32.TF32 R132, R136.reuse, R64, R244 ;  /* 0x000000408884723c */ /* 0x050fe200000810f4 */
[----:B------:R-:W3:Y:S11]  /*78700*/  LDL.LU R244, [R1+0x3c0] ;  /* 0x0003c00001f47983 */ /* 0x000ef60000300800 */
[----:B------:R-:W-:Y:S11]  /*78710*/  @!UPT UIADD3 URZ, URZ, URZ, URZ ;  /* 0x0000003f3f3ff290 */ /* 0x000ff6000fffe03f */
[----:B------:R-:W-:Y:S01]  /*78720*/  STL.64 [R1+0xb00], R132 ;  /* 0x000b008401007387 */ /* 0x000fe20000100a00 */
[----:B------:R5:W-:Y:S02]  /*78730*/  STL.64 [R1+0xb08], R134 ;  /* 0x000b088601007387 */ /* 0x000be40000100a00 */
[----:B------:R-:W3:Y:S02]  /*78740*/  LDL.LU R245, [R1+0x3c4] ;  /* 0x0003c40001f57983 */ /* 0x000ee40000300800 */
[----:B------:R-:W3:Y:S01]  /*78750*/  LDL.LU R246, [R1+0x3c8] ;  /* 0x0003c80001f67983 */ /* 0x000ee20000300800 */
[----:B------:R-:W3:Y:S01]  /*78760*/  LDL.LU R247, [R1+0x3cc] ;  /* 0x0003cc0001f77983 */ /* 0x000ee20000300800 */
[C---:B-----5:R-:W-:Y:S11]  /*78770*/  HMMA.1688.F32.TF32 R132, R136.reuse, R60, R152 ;  /* 0x0000003c8884723c */ /* 0x060ff60000081098 */
[----:B------:R-:W-:Y:S11]  /*78780*/  @!UPT UIADD3 URZ, URZ, URZ, URZ ;  /* 0x0000003f3f3ff290 */ /* 0x000ff6000fffe03f */
[----:B------:R-:W-:Y:S02]  /*78790*/  @!UPT UIADD3 URZ, URZ, URZ, URZ ;  /* 0x0000003f3f3ff290 */ /* 0x000fe4000fffe03f */
[----:B------:R-:W-:Y:S01]  /*787a0*/  MOV R19, R135 ;  /* 0x0000008700137202 */ /* 0x000fe20000000f00 */
[----:B------:R-:W-:Y:S02]  /*787b0*/  IMAD.MOV.U32 R18, RZ, RZ, R134 ;  /* 0x000000ffff127224 */ /* 0x000fe400078e0086 */
[----:B------:R-:W-:Y:S01]  /*787c0*/  IMAD.MOV.U32 R15, RZ, RZ, R133 ;  /* 0x000000ffff0f7224 */ /* 0x000fe200078e0085 */
[----:B------:R-:W-:Y:S01]  /*787d0*/  MOV R14, R132 ;  /* 0x00000084000e7202 */ /* 0x000fe20000000f00 */
[----:B------:R-:W-:Y:S01]  /*787e0*/  STL [R1+0x3db4], R19 ;  /* 0x003db41301007387 */ /* 0x000fe20000100800 */
[----:B------:R-:W-:Y:S02]  /*787f0*/  STL [R1+0x3db0], R18 ;  /* 0x003db01201007387 */ /* 0x000fe40000100800 */
[----:B------:R-:W-:Y:S02]  /*78800*/  STL [R1+0x3dac], R15 ;  /* 0x003dac0f01007387 */ /* 0x000fe40000100800 */
[----:B------:R1:W-:Y:S01]  /*78810*/  STL [R1+0x3da8], R14 ;  /* 0x003da80e01007387 */ /* 0x0003e20000100800 */
[----:B------:R-:W-:Y:S01]  /*78820*/  HMMA.1688.F32.TF32 R132, R136, R56, R248 ;  /* 0x000000388884723c */ /* 0x000fe200000810f8 */
[----:B------:R-:W4:Y:S01]  /*78830*/  LDL.LU R248, [R1+0x3b0] ;  /* 0x0003b00001f87983 */ /* 0x000f220000300800 */
[----:B------:R-:W4:Y:S02]  /*78840*/  LDL.LU R249, [R1+0x3b4] ;  /* 0x0003b40001f97983 */ /* 0x000f240000300800 */
[----:B------:R-:W4:Y:S02]  /*78850*/  LDL.LU R250, [R1+0x3b8] ;  /* 0x0003b80001fa7983 */ /* 0x000f240000300800 */
[----:B------:R-:W4:Y:S11]  /*78860*/  LDL.LU R251, [R1+0x3bc] ;  /* 0x0003bc0001fb7983 */ /* 0x000f360000300800 */
[----:B------:R-:W-:Y:S07]  /*78870*/  @!UPT UIADD3 URZ, URZ, URZ, URZ ;  /* 0x0000003f3f3ff290 */ /* 0x000fee000fffe03f */
[----:B------:R-:W-:Y:S02]  /*78880*/  IMAD.MOV.U32 R6, RZ, RZ, R132 ;  /* 0x000000ffff067224 */ /* 0x000fe400078e0084 */
[----:B------:R-:W-:Y:S01]  /*78890*/  IMAD.MOV.U32 R7, RZ, RZ, R133 ;  /* 0x000000ffff077224 */ /* 0x000fe200078e0085 */
[----:B------:R-:W-:Y:S01]  /*788a0*/  MOV R11, R134 ;  /* 0x00000086000b7202 */ /* 0x000fe20000000f00 */
[----:B------:R-:W-:-:S05]  /*788b0*/  IMAD.MOV.U32 R10, RZ, RZ, R135 ;  /* 0x000000ffff0a7224 */ /* 0x000fca00078e0087 */
[----:B------:R5:W-:Y:S01]  /*788c0*/  STL [R1+0x3dc4], R10 ;  /* 0x003dc40a01007387 */ /* 0x000be20000100800 */
[----:B------:R1:W-:Y:S02]  /*788d0*/  STL [R1+0x3dc0], R11 ;  /* 0x003dc00b01007387 */ /* 0x0003e40000100800 */
[----:B------:R1:W-:Y:S02]  /*788e0*/  STL [R1+0x3dbc], R6 ;  /* 0x003dbc0601007387 */ /* 0x0003e40000100800 */
[----:B------:R1:W-:Y:S01]  /*788f0*/  STL [R1+0x3db8], R7 ;  /* 0x003db80701007387 */ /* 0x0003e20000100800 */
[C---:B--2---:R-:W-:Y:S11]  /*78900*/  HMMA.1688.F32.TF32 R132, R136.reuse, R52, R148 ;  /* 0x000000348884723c */ /* 0x044ff60000081094 */
[----:B------:R-:W-:Y:S11]  /*78910*/  @!UPT UIADD3 URZ, URZ, URZ, URZ ;  /* 0x0000003f3f3ff290 */ /* 0x000ff6000fffe03f */
[----:B------:R-:W-:Y:S02]  /*78920*/  @!UPT UIADD3 URZ, URZ, URZ, URZ ;  /* 0x0000003f3f3ff290 */ /* 0x000fe4000fffe03f */
[----:B------:R-:W-:Y:S02]  /*78930*/  IMAD.MOV.U32 R27, RZ, RZ, R135 ;  /* 0x000000ffff1b7224 */ /* 0x000fe400078e0087 */
[----:B------:R-:W-:Y:S01]  /*78940*/  IMAD.MOV.U32 R26, RZ, RZ, R134 ;  /* 0x000000ffff1a7224 */ /* 0x000fe200078e0086 */
[----:B------:R-:W-:Y:S01]  /*78950*/  MOV R23, R133 ;  /* 0x0000008500177202 */ /* 0x000fe20000000f00 */
[----:B------:R-:W-:Y:S01]  /*78960*/  IMAD.MOV.U32 R22, RZ, RZ, R132 ;  /* 0x000000ffff167224 */ /* 0x000fe200078e0084 */
[----:B------:R2:W-:Y:S02]  /*78970*/  STL [R1+0x3dd4], R27 ;  /* 0x003dd41b01007387 */ /* 0x0005e40000100800 */
[----:B------:R1:W-:Y:S02]  /*78980*/  STL [R1+0x3dd0], R26 ;  /* 0x003dd01a01007387 */ /* 0x0003e40000100800 */
[----:B------:R1:W-:Y:S02]  /*78990*/  STL [R1+0x3dcc], R23 ;  /* 0x003dcc1701007387 */ /* 0x0003e40000100800 */
[----:B------:R1:W-:Y:S01]  /*789a0*/  STL [R1+0x3dc8], R22 ;  /* 0x003dc81601007387 */ /* 0x0003e20000100800 */
[----:B------:R-:W2:Y:S01]  /*789b0*/  LDL.LU R220, [R1+0x3a0] ;  /* 0x0003a00001dc7983 */ /* 0x000ea20000300800 */
[----:B------:R-:W2:Y:S02]  /*789c0*/  LDL.LU R221, [R1+0x3a4] ;  /* 0x0003a40001dd7983 */ /* 0x000ea40000300800 */
[----:B------:R-:W2:Y:S02]  /*789d0*/  LDL.LU R222, [R1+0x3a8] ;  /* 0x0003a80001de7983 */ /* 0x000ea40000300800 */
[----:B------:R-:W2:Y:S01]  /*789e0*/  LDL.LU R223, [R1+0x3ac] ;  /* 0x0003ac0001df7983 */ /* 0x000ea20000300800 */
[----:B------:R-:W5:Y:S01]  /*789f0*/  LDL.LU R216, [R1+0x390] ;  /* 0x0003900001d87983 */ /* 0x000f620000300800 */
[----:B------:R-:W5:Y:S02]  /*78a00*/  LDL.LU R217, [R1+0x394] ;  /* 0x0003940001d97983 */ /* 0x000f640000300800 */
[----:B------:R-:W5:Y:S02]  /*78a10*/  LDL.LU R218, [R1+0x398] ;  /* 0x0003980001da7983 */ /* 0x000f640000300800 */
[----:B------:R-:W5:Y:S01]  /*78a20*/  LDL.LU R219, [R1+0x39c] ;  /* 0x00039c0001db7983 */ /* 0x000f620000300800 */
[C---:B---3--:R-:W-:Y:S11]  /*78a30*/  HMMA.1688.F32.TF32 R132, R136.reuse, R48, R244 ;  /* 0x000000308884723c */ /* 0x048ff600000810f4 */
[----:B------:R-:W-:Y:S11]  /*78a40*/  @!UPT UIADD3 URZ, URZ, URZ, URZ ;  /* 0x0000003f3f3ff290 */ /* 0x000ff6000fffe03f */
[----:B------:R-:W-:Y:S02]  /*78a50*/  @!UPT UIADD3 URZ, URZ, URZ, URZ ;  /* 0x0000003f3f3ff290 */ /* 0x000fe4000fffe03f */
[----:B-1----:R-:W-:Y:S01]  /*78a60*/  MOV R14, R135 ;  /* 0x00000087000e7202 */ /* 0x002fe20000000f00 */
[----:B------:R-:W-:Y:S02]  /*78a70*/  IMAD.MOV.U32 R15, RZ, RZ, R134 ;  /* 0x000000ffff0f7224 */ /* 0x000fe400078e0086 */
[----:B------:R-:W-:Y:S01]  /*78a80*/  IMAD.MOV.U32 R18, RZ, RZ, R133 ;  /* 0x000000ffff127224 */ /* 0x000fe200078e0085 */
[----:B------:R-:W-:Y:S01]  /*78a90*/  MOV R19, R132 ;  /* 0x0000008400137202 */ /* 0x000fe20000000f00 */
[----:B------:R1:W-:Y:S01]  /*78aa0*/  STL [R1+0x3de4], R14 ;  /* 0x003de40e01007387 */ /* 0x0003e20000100800 */
[----:B------:R3:W-:Y:S02]  /*78ab0*/  STL [R1+0x3de0], R15 ;  /* 0x003de00f01007387 */ /* 0x0007e40000100800 */
[----:B------:R1:W-:Y:S02]  /*78ac0*/  STL [R1+0x3ddc], R18 ;  /* 0x003ddc1201007387 */ /* 0x0003e40000100800 */
[----:B------:R1:W-:Y:S01]  /*78ad0*/  STL [R1+0x3dd8], R19 ;  /* 0x003dd81301007387 */ /* 0x0003e20000100800 */
[----:B----4-:R-:W-:Y:S01]  /*78ae0*/  HMMA.1688.F32.TF32 R132, R136, R44, R248 ;  /* 0x0000002c8884723c */ /* 0x010fe200000810f8 */
[----:B------:R-:W4:Y:S01]  /*78af0*/  LDL.LU R248, [R1+0x350] ;  /* 0x0003500001f87983 */ /* 0x000f220000300800 */
[----:B------:R-:W4:Y:S02]  /*78b00*/  LDL.LU R249, [R1+0x354] ;  /* 0x0003540001f97983 */ /* 0x000f240000300800 */
[----:B------:R-:W4:Y:S02]  /*78b10*/  LDL.LU R250, [R1+0x358] ;  /* 0x0003580001fa7983 */ /* 0x000f240000300800 */
[----:B------:R-:W4:Y:S01]  /*78b20*/  LDL.LU R251, [R1+0x35c] ;  /* 0x00035c0001fb7983 */ /* 0x000f220000300800 */
[----:B------:R-:W3:Y:S01]  /*78b30*/  LDL.LU R152, [R1+0x380] ;  /* 0x0003800001987983 */ /* 0x000ee20000300800 */
[----:B------:R-:W3:Y:S02]  /*78b40*/  LDL.LU R153, [R1+0x384] ;  /* 0x0003840001997983 */ /* 0x000ee40000300800 */
[----:B------:R-:W3:Y:S02]  /*78b50*/  LDL.LU R154, [R1+0x388] ;  /* 0x00038800019a7983 */ /* 0x000ee40000300800 */
[----:B------:R-:W3:Y:S01]  /*78b60*/  LDL.LU R155, [R1+0x38c] ;  /* 0x00038c00019b7983 */ /* 0x000ee20000300800 */
[----:B------:R-:W4:Y:S01]  /*78b70*/  LDL.LU R148, [R1+0x370] ;  /* 0x0003700001947983 */ /* 0x000f220000300800 */
[----:B------:R-:W4:Y:S02]  /*78b80*/  LDL.LU R149, [R1+0x374] ;  /* 0x0003740001957983 */ /* 0x000f240000300800 */
[----:B------:R-:W4:Y:S02]  /*78b90*/  LDL.LU R150, [R1+0x378] ;  /* 0x0003780001967983 */ /* 0x000f240000300800 */
[----:B------:R-:W4:Y:S01]  /*78ba0*/  LDL.LU R151, [R1+0x37c] ;  /* 0x00037c0001977983 */ /* 0x000f220000300800 */
[----:B------:R-:W4:Y:S01]  /*78bb0*/  LDL.LU R244, [R1+0x360] ;  /* 0x0003600001f47983 */ /* 0x000f220000300800 */
[----:B------:R-:W4:Y:S02]  /*78bc0*/  LDL.LU R245, [R1+0x364] ;  /* 0x0003640001f57983 */ /* 0x000f240000300800 */
[----:B------:R-:W4:Y:S02]  /*78bd0*/  LDL.LU R246, [R1+0x368] ;  /* 0x0003680001f67983 */ /* 0x000f240000300800 */
[----:B------:R-:W4:Y:S02]  /*78be0*/  LDL.LU R247, [R1+0x36c] ;  /* 0x00036c0001f77983 */ /* 0x000f240000300800 */
[----:B------:R-:W-:-:S02]  /*78bf0*/  IMAD.MOV.U32 R30, RZ, RZ, R132 ;  /* 0x000000ffff1e7224 */ /* 0x000fc400078e0084 */
        /* <DEDUP_REMOVED lines=10> */
[----:B-----5:R-:W-:Y:S01]  /*78ca0*/  IMAD.MOV.U32 R10, RZ, RZ, R132 ;  /* 0x000000ffff0a7224 */ /* 0x020fe200078e0084 */
[----:B------:R-:W-:Y:S01]  /*78cb0*/  MOV R11, R133 ;  /* 0x00000085000b7202 */ /* 0x000fe20000000f00 */
[----:B------:R-:W-:Y:S02]  /*78cc0*/  IMAD.MOV.U32 R6, RZ, RZ, R134 ;  /* 0x000000ffff067224 */ /* 0x000fe400078e0086 */
[----:B------:R-:W-:Y:S02]  /*78cd0*/  IMAD.MOV.U32 R7, RZ, RZ, R135 ;  /* 0x000000ffff077224 */ /* 0x000fe400078e0087 */
[C---:B------:R-:W-:Y:S11]  /*78ce0*/  HMMA.1688.F32.TF32 R132, R136.reuse, R36, R216 ;  /* 0x000000248884723c */ /* 0x040ff600000810d8 */
[----:B------:R-:W-:Y:S11]  /*78cf0*/  @!UPT UIADD3 URZ, URZ, URZ, URZ ;  /* 0x0000003f3f3ff290 */ /* 0x000ff6000fffe03f */
[----:B------:R-:W-:Y:S02]  /*78d00*/  @!UPT UIADD3 URZ, URZ, URZ, URZ ;  /* 0x0000003f3f3ff290 */ /* 0x000fe4000fffe03f */
[----:B------:R-:W-:Y:S01]  /*78d10*/  MOV R27, R132 ;  /* 0x00000084001b7202 */ /* 0x000fe20000000f00 */
[----:B------:R-:W-:Y:S02]  /*78d20*/  IMAD.MOV.U32 R26, RZ, RZ, R133 ;  /* 0x000000ffff1a7224 */ /* 0x000fe400078e0085 */
[----:B------:R-:W-:Y:S01]  /*78d30*/  IMAD.MOV.U32 R23, RZ, RZ, R134 ;  /* 0x000000ffff177224 */ /* 0x000fe200078e0086 */
[----:B------:R-:W-:Y:S01]  /*78d40*/  MOV R22, R135 ;  /* 0x0000008700167202 */ /* 0x000fe20000000f00 */
[----:B------:R2:W-:Y:S01]  /*78d50*/  STL [R1+0x3e04], R7 ;  /* 0x003e040701007387 */ /* 0x0005e20000100800 */
[----:B------:R5:W-:Y:S02]  /*78d60*/  STL [R1+0x3e00], R6 ;  /* 0x003e000601007387 */ /* 0x000be40000100800 */
[----:B------:R1:W-:Y:S02]  /*78d70*/  STL [R1+0x3dfc], R11 ;  /* 0x003dfc0b01007387 */ /* 0x0003e40000100800 */
[----:B------:R1:W-:Y:S01]  /*78d80*/  STL [R1+0x3df8], R10 ;  /* 0x003df80a01007387 */ /* 0x0003e20000100800 */
[C---:B---3--:R-:W-:Y:S01]  /*78d90*/  HMMA.1688.F32.TF32 R132, R136.reuse, R32, R152 ;  /* 0x000000208884723c */ /* 0x048fe20000081098 */
[----:B------:R3:W-:Y:S11]  /*78da0*/  STL [R1+0x3e14], R22 ;  /* 0x003e141601007387 */ /* 0x0007f60000100800 */
[----:B------:R-:W-:Y:S11]  /*78db0*/  @!UPT UIADD3 URZ, URZ, URZ, URZ ;  /* 0x0000003f3f3ff290 */ /* 0x000ff6000fffe03f */
[----:B------:R-:W-:Y:S01]  /*78dc0*/  @!UPT UIADD3 URZ, URZ, URZ, URZ ;  /* 0x0000003f3f3ff290 */ /* 0x000fe2000fffe03f */
[----:B-1----:R-:W-:Y:S02]  /*78dd0*/  IMAD.MOV.U32 R14, RZ, RZ, R132 ;  /* 0x000000ffff0e7224 */ /* 0x002fe400078e0084 */
[----:B------:R-:W-:Y:S01]  /*78de0*/  IMAD.MOV.U32 R15, RZ, RZ, R133 ;  /* 0x000000ffff0f7224 */ /* 0x000fe200078e0085 */
[----:B------:R-:W-:Y:S01]  /*78df0*/  MOV R18, R134 ;  /* 0x0000008600127202 */ /* 0x000fe20000000f00 */
[----:B------:R-:W-:Y:S02]  /*78e00*/  IMAD.MOV.U32 R19, RZ, RZ, R135 ;  /* 0x000000ffff137224 */ /* 0x000fe400078e0087 */
[C---:B----4-:R-:W-:Y:S01]  /*78e10*/  HMMA.1688.F32.TF32 R132, R136.reuse, R28, R148 ;  /* 0x0000001c8884723c */ /* 0x050fe20000081094 */
[----:B------:R1:W-:Y:S01]  /*78e20*/  STL [R1+0x3e10], R23 ;  /* 0x003e101701007387 */ /* 0x0003e20000100800 */
[----:B------:R4:W-:Y:S02]  /*78e30*/  STL [R1+0x3e0c], R26 ;  /* 0x003e0c1a01007387 */ /* 0x0009e40000100800 */
[----:B------:R1:W-:Y:S11]  /*78e40*/  STL [R1+0x3e08], R27 ;  /* 0x003e081b01007387 */ /* 0x0003f60000100800 */
[----:B------:R-:W-:Y:S09]  /*78e50*/  @!UPT UIADD3 URZ, URZ, URZ, URZ ;  /* 0x0000003f3f3ff290 */ /* 0x000ff2000fffe03f */
[----:B------:R-:W-:Y:S01]  /*78e60*/  IMAD.MOV.U32 R38, RZ, RZ, R132 ;  /* 0x000000ffff267224 */ /* 0x000fe200078e0084 */
[----:B------:R-:W-:Y:S01]  /*78e70*/  MOV R39, R133 ;  /* 0x0000008500277202 */ /* 0x000fe20000000f00 */
[----:B------:R-:W-:Y:S02]  /*78e80*/  IMAD.MOV.U32 R42, RZ, RZ, R134 ;  /* 0x000000ffff2a7224 */ /* 0x000fe400078e0086 */
[----:B------:R-:W-:Y:S02]  /*78e90*/  IMAD.MOV.U32 R43, RZ, RZ, R135 ;  /* 0x000000ffff2b7224 */ /* 0x000fe400078e0087 */
[----:B------:R-:W-:Y:S01]  /*78ea0*/  HMMA.1688.F32.TF32 R132, R136, R24, R244 ;  /* 0x000000188884723c */ /* 0x000fe200000810f4 */
[----:B------:R-:W2:Y:S01]  /*78eb0*/  LDL.LU R244, [R1+0x2b0] ;  /* 0x0002b00001f47983 */ /* 0x000ea20000300800 */
[----:B------:R-:W2:Y:S02]  /*78ec0*/  LDL.LU R245, [R1+0x2b4] ;  /* 0x0002b40001f57983 */ /* 0x000ea40000300800 */
[----:B------:R-:W2:Y:S02]  /*78ed0*/  LDL.LU R246, [R1+0x2b8] ;  /* 0x0002b80001f67983 */ /* 0x000ea40000300800 */
[----:B------:R-:W2:Y:S01]  /*78ee0*/  LDL.LU R247, [R1+0x2bc] ;  /* 0x0002bc0001f77983 */ /* 0x000ea20000300800 */
        /* <DEDUP_REMOVED lines=8> */
[----:B------:R-:W3:Y:S01]  /*78f70*/  LDL.LU R156, [R1+0x330] ;  /* 0x00033000019c7983 */ /* 0x000ee20000300800 */
[----:B------:R-:W3:Y:S02]  /*78f80*/  LDL.LU R157, [R1+0x334] ;  /* 0x00033400019d7983 */ /* 0x000ee40000300800 */
[----:B------:R-:W3:Y:S02]  /*78f90*/  LDL.LU R158, [R1+0x338] ;  /* 0x00033800019e7983 */ /* 0x000ee40000300800 */
[----:B------:R-:W3:Y:S01]  /*78fa0*/  LDL.LU R159, [R1+0x33c] ;  /* 0x00033c00019f7983 */ /* 0x000ee20000300800 */
        /* <DEDUP_REMOVED lines=24> */
[----:B------:R-:W-:Y:S01]  /*79130*/  MOV R46, R132 ;  /* 0x00000084002e7202 */ /* 0x000fe20000000f00 */
[----:B------:R-:W-:-:S02]  /*79140*/  IMAD.MOV.U32 R47, RZ, RZ, R133 ;  /* 0x000000ffff2f7224 */ /* 0x000fc400078e0085 */
[----:B------:R-:W-:Y:S01]  /*79150*/  IMAD.MOV.U32 R50, RZ, RZ, R134 ;  /* 0x000000ffff327224 */ /* 0x000fe200078e0086 */
[----:B------:R-:W-:Y:S02]  /*79160*/  MOV R51, R135 ;  /* 0x0000008700337202 */ /* 0x000fe40000000f00 */
[C---:B------:R-:W-:Y:S01]  /*79170*/  HMMA.1688.F32.TF32 R132, R136.reuse, R20, R248 ;  /* 0x000000148884723c */ /* 0x040fe200000810f8 */
[----:B------:R-:W4:Y:S01]  /*79180*/  LDL.LU R248, [R1+0x2a0] ;  /* 0x0002a00001f87983 */ /* 0x000f220000300800 */
[----:B------:R-:W4:Y:S05]  /*79190*/  LDL.LU R249, [R1+0x2a4] ;  /* 0x0002a40001f97983 */ /* 0x000f2a0000300800 */
[----:B------:R-:W-:Y:S01]  /*791a0*/  IMAD.MOV.U32 R250, RZ, RZ, R77 ;  /* 0x000000fffffa7224 */ /* 0x000fe200078e004d */
[----:B------:R-:W-:Y:S11]  /*791b0*/  MOV R251, R76 ;  /* 0x0000004c00fb7202 */ /* 0x000ff60000000f00 */
[----:B------:R-:W-:Y:S05]  /*791c0*/  @!UPT UIADD3 URZ, URZ, URZ, URZ ;  /* 0x0000003f3f3ff290 */ /* 0x000fea000fffe03f */
[----:B------:R-:W-:Y:S02]  /*791d0*/  IMAD.MOV.U32 R35, RZ, RZ, R132 ;  /* 0x000000ffff237224 */ /* 0x000fe400078e0084 */
[----:B------:R-:W-:Y:S01]  /*791e0*/  IMAD.MOV.U32 R34, RZ, RZ, R133 ;  /* 0x000000ffff227224 */ /* 0x000fe200078e0085 */
[----:B------:R-:W-:Y:S01]  /*791f0*/  MOV R31, R134 ;  /* 0x00000086001f7202 */ /* 0x000fe20000000f00 */
[----:B------:R-:W-:Y:S01]  /*79200*/  IMAD.MOV.U32 R30, RZ, RZ, R135 ;  /* 0x000000ffff1e7224 */ /* 0x000fe200078e0087 */
[C---:B--2---:R-:W-:Y:S11]  /*79210*/  HMMA.1688.F32.TF32 R76, R136.reuse, R16, R164 ;  /* 0x00000010884c723c */ /* 0x044ff600000810a4 */
[----:B------:R-:W-:Y:S11]  /*79220*/  @!UPT UIADD3 URZ, URZ, URZ, URZ ;  /* 0x0000003f3f3ff290 */ /* 0x000ff6000fffe03f */
[----:B------:R-:W-:Y:S02]  /*79230*/  @!UPT UIADD3 URZ, URZ, URZ, URZ ;  /* 0x0000003f3f3ff290 */ /* 0x000fe4000fffe03f */
[----:B------:R-:W-:Y:S02]  /*79240*/  IMAD.MOV.U32 R54, RZ, RZ, R76 ;  /* 0x000000ffff367224 */ /* 0x000fe400078e004c */
[----:B------:R-:W-:Y:S01]  /*79250*/  IMAD.MOV.U32 R55, RZ, RZ, R77 ;  /* 0x000000ffff377224 */ /* 0x000fe200078e004d */
[----:B------:R-:W-:Y:S01]  /*79260*/  MOV R58, R78 ;  /* 0x0000004e003a7202 */ /* 0x000fe20000000f00 */
[----:B------:R-:W-:Y:S02]  /*79270*/  IMAD.MOV.U32 R59, RZ, RZ, R79 ;  /* 0x000000ffff3b7224 */ /* 0x000fe400078e004f */
[C---:B---3--:R-:W-:Y:S11]  /*79280*/  HMMA.1688.F32.TF32 R76, R136.reuse, R12, R156 ;  /* 0x0000000c884c723c */ /* 0x048ff6000008109c */
[----:B------:R-:W-:Y:S11]  /*79290*/  @!UPT UIADD3 URZ, URZ, URZ, URZ ;  /* 0x0000003f3f3ff290 */ /* 0x000ff6000fffe03f */
[----:B------:R-:W-:Y:S02]  /*792a0*/  @!UPT UIADD3 URZ, URZ, URZ, URZ ;  /* 0x0000003f3f3ff290 */ /* 0x000fe4000fffe03f */
[----:B------:R-:W-:Y:S01]  /*792b0*/  IMAD.MOV.U32 R7, RZ, RZ, R76 ;  /* 0x000000ffff077224 */ /* 0x000fe200078e004c */
[----:B-----5:R-:W-:Y:S01]  /*792c0*/  MOV R6, R77 ;  /* 0x0000004d00067202 */ /* 0x020fe20000000f00 */
[----:B------:R-:W-:Y:S02]  /*792d0*/  IMAD.MOV.U32 R11, RZ, RZ, R78 ;  /* 0x000000ffff0b7224 */ /* 0x000fe400078e004e */
[----:B------:R-:W-:Y:S02]  /*792e0*/  IMAD.MOV.U32 R10, RZ, RZ, R79 ;  /* 0x000000ffff0a7224 */ /* 0x000fe400078e004f */
[C---:B------:R-:W-:Y:S11]  /*792f0*/  HMMA.1688.F32.TF32 R76, R136.reuse, R8, R228 ;  /* 0x00000008884c723c */ /* 0x040ff600000810e4 */
[----:B------:R-:W-:Y:S11]  /*79300*/  @!UPT UIADD3 URZ, URZ, URZ, URZ ;  /* 0x0000003f3f3ff290 */ /* 0x000ff6000fffe03f */
[----:B------:R-:W-:Y:S02]  /*79310*/  @!UPT UIADD3 URZ, URZ, URZ, URZ ;  /* 0x0000003f3f3ff290 */ /* 0x000fe4000fffe03f */
[----:B------:R-:W-:Y:S01]  /*79320*/  MOV R22, R76 ;  /* 0x0000004c00167202 */ /* 0x000fe20000000f00 */
[----:B-1----:R-:W-:Y:S02]  /*79330*/  IMAD.MOV.U32 R23, RZ, RZ, R77 ;  /* 0x000000ffff177224 */ /* 0x002fe400078e004d */
[----:B----4-:R-:W-:Y:S01]  /*79340*/  IMAD.MOV.U32 R26, RZ, RZ, R78 ;  /* 0x000000ffff1a7224 */ /* 0x010fe200078e004e */
[----:B------:R-:W-:Y:S02]  /*79350*/  MOV R27, R79 ;  /* 0x0000004f001b7202 */ /* 0x000fe40000000f00 */
[----:B------:R-:W-:Y:S08]  /*79360*/  HMMA.1688.F32.TF32 R76, R136, R4, R144 ;  /* 0x00000004884c723c */ /* 0x000ff00000081090 */
[C---:B------:R-:W-:Y:S08]  /*79370*/  HMMA.1688.F32.TF32 R136, R140.reuse, R60, R220 ;  /* 0x0000003c8c88723c */ /* 0x040ff000000810dc */
[----:B------:R-:W-:Y:S08]  /*79380*/  HMMA.1688.F32.TF32 R132, R140, R56, R216 ;  /* 0x000000388c84723c */ /* 0x000ff000000810d8 */
[----:B------:R-:W-:-:S02]  /*79390*/  IMAD.MOV.U32 R62, RZ, RZ, R76 ;  /* 0x000000ffff3e7224 */ /* 0x000fc400078e004c */
[----:B------:R-:W-:Y:S01]  /*793a0*/  IMAD.MOV.U32 R63, RZ, RZ, R77 ;  /* 0x000000ffff3f7224 */ /* 0x000fe200078e004d */
[----:B------:R-:W-:Y:S01]  /*793b0*/  MOV R66, R78 ;  /* 0x0000004e00427202 */ /* 0x000fe20000000f00 */
[----:B------:R-:W-:Y:S02]  /*793c0*/  IMAD.MOV.U32 R67, RZ, RZ, R79 ;  /* 0x000000ffff437224 */ /* 0x000fe400078e004f */
[C---:B------:R-:W-:Y:S11]  /*793d0*/  HMMA.1688.F32.TF32 R76, R140.reuse, R64, R240 ;  /* 0x000000408c4c723c */ /* 0x040ff600000810f0 */
[----:B------:R-:W-:Y:S11]  /*793e0*/  @!UPT UIADD3 URZ, URZ, URZ, URZ ;  /* 0x0000003f3f3ff290 */ /* 0x000ff6000fffe03f */
[----:B------:R-:W-:Y:S01]  /*793f0*/  @!UPT UIADD3 URZ, URZ, URZ, URZ ;  /* 0x0000003f3f3ff290 */ /* 0x000fe2000fffe03f */
[----:B------:R-:W-:Y:S01]  /*79400*/  STL.64 [R1+0xa00], R76 ;  /* 0x000a004c01007387 */ /* 0x000fe20000100a00 */
[----:B------:R-:W-:Y:S02]  /*79410*/  STL.64 [R1+0xa08], R78 ;  /* 0x000a084e01007387 */ /* 0x000fe40000100a00 */
[----:B------:R-:W-:Y:S02]  /*79420*/  STL.64 [R1+0x9f0], R136 ;  /* 0x0009f08801007387 */ /* 0x000fe40000100a00 */
[----:B------:R-:W-:Y:S01]  /*79430*/  STL.64 [R1+0x9f8], R138 ;  /* 0x0009f88a01007387 */ /* 0x000fe20000100a00 */
[----:B------:R-:W-:Y:S01]  /*79440*/  STL.64 [R1+0x9e0], R132 ;  /* 0x0009e08401007387 */ /* 0x000fe20000100a00 */
[----:B------:R1:W-:Y:S01]  /*79450*/  STL.64 [R1+0x9e8], R134 ;  /* 0x0009e88601007387 */ /* 0x0003e20000100a00 */
[C---:B------:R-:W-:Y:S02]  /*79460*/  HMMA.1688.F32.TF32 R144, R140.reuse, R48, R148 ;  /* 0x000000308c90723c */ /* 0x040fe40000081094 */
[----:B------:R-:W-:Y:S04]  /*79470*/  LDS R76, [R161+0x20100] ;  /* 0x02010000a14c7984 */ /* 0x000fe80000000800 */
[----:B------:R-:W-:Y:S04]  /*79480*/  LDS R78, [R161+0x22100] ;  /* 0x02210000a14e7984 */ /* 0x000fe80000000800 */
[----:B------:R-:W-:Y:S04]  /*79490*/  LDS R77, [R189+0x20100] ;  /* 0x02010000bd4d7984 */ /* 0x000fe80000000800 */
[----:B------:R-:W2:Y:S01]  /*794a0*/  LDS R79, [R189+0x22100] ;  /* 0x02210000bd4f7984 */ /* 0x000ea20000000800 */
[C---:B-1----:R-:W-:Y:S08]  /*794b0*/  HMMA.1688.F32.TF32 R132, R140.reuse, R52, R152 ;  /* 0x000000348c84723c */ /* 0x042ff00000081098 */
[C---:B------:R-:W-:Y:S11]  /*794c0*/  HMMA.1688.F32.TF32 R136, R140.reuse, R44, R244 ;  /* 0x0000002c8c88723c */ /* 0x040ff600000810f4 */
[----:B------:R-:W-:Y:S04]  /*794d0*/  @!UPT UIADD3 URZ, URZ, URZ, URZ ;  /* 0x0000003f3f3ff290 */ /* 0x000fe8000fffe03f */
[----:B------:R-:W-:Y:S01]  /*794e0*/  STL.64 [R1+0x9d0], R132 ;  /* 0x0009d08401007387 */ /* 0x000fe20000100a00 */
[----:B------:R1:W-:Y:S02]  /*794f0*/  STL.64 [R1+0x9d8], R134 ;  /* 0x0009d88601007387 */ /* 0x0003e40000100a00 */
[----:B-1----:R-:W-:Y:S01]  /*79500*/  HMMA.1688.F32.TF32 R132, R140, R40, R248 ;  /* 0x000000288c84723c */ /* 0x002fe200000810f8 */
[----:B------:R1:W-:Y:S01]  /*79510*/  STL.64 [R1+0x9c0], R144 ;  /* 0x0009c09001007387 */ /* 0x0003e20000100a00 */
[----:B------:R3:W-:Y:S02]  /*79520*/  STL.64 [R1+0x9c8], R146 ;  /* 0x0009c89201007387 */ /* 0x0007e40000100a00 */
[----:B------:R-:W4:Y:S02]  /*79530*/  LDL.LU R244, [R1+0x6f0] ;  /* 0x0006f00001f47983 */ /* 0x000f240000300800 */
[----:B------:R-:W-:Y:S01]  /*79540*/  STL.64 [R1+0x9b0], R136 ;  /* 0x0009b08801007387 */ /* 0x000fe20000100a00 */
[----:B------:R-:W-:Y:S11]  /*79550*/  STL.64 [R1+0x9b8], R138 ;  /* 0x0009b88a01007387 */ /* 0x000ff60000100a00 */
[----:B------:R-:W-:Y:S05]  /*79560*/  @!UPT UIADD3 URZ, URZ, URZ, URZ ;  /* 0x0000003f3f3ff290 */ /* 0x000fea000fffe03f */
[----:B------:R-:W-:Y:S01]  /*79570*/  STL.64 [R1+0x9a0], R132 ;  /* 0x0009a08401007387 */ /* 0x000fe20000100a00 */
[----:B------:R5:W-:Y:S02]  /*79580*/  STL.64 [R1+0x9a8], R134 ;  /* 0x0009a88601007387 */ /* 0x000be40000100a00 */
[----:B------:R-:W4:Y:S02]  /*79590*/  LDL.LU R245, [R1+0x6f4] ;  /* 0x0006f40001f57983 */ /* 0x000f240000300800 */
[----:B------:R-:W4:Y:S01]  /*795a0*/  LDL.LU R246, [R1+0x6f8] ;  /* 0x0006f80001f67983 */ /* 0x000f220000300800 */
[----:B------:R-:W4:Y:S01]  /*795b0*/  LDL.LU R247, [R1+0x6fc] ;  /* 0x0006fc0001f77983 */ /* 0x000f220000300800 */
        /* <DEDUP_REMOVED lines=16> */
[----:B-1----:R-:W2:Y:S02]  /*796c0*/  LDL.LU R144, [R1+0x760] ;  /* 0x0007600001907983 */ /* 0x002ea40000300800 */
[----:B------:R-:W2:Y:S02]  /*796d0*/  LDL.LU R145, [R1+0x764] ;  /* 0x0007640001917983 */ /* 0x000ea40000300800 */
[----:B---3--:R-:W3:Y:S01]  /*796e0*/  LDL.LU R146, [R1+0x768] ;  /* 0x0007680001927983 */ /* 0x008ee20000300800 */
[----:B------:R-:W3:Y:S01]  /*796f0*/  LDL.LU R147, [R1+0x76c] ;  /* 0x00076c0001937983 */ /* 0x000ee20000300800 */
        /* <DEDUP_REMOVED lines=32> */
[----:B------:R-:W5:Y:S02]  /*79900*/  LDL.LU R212, [R1+0x290] ;  /* 0x0002900001d47983 */ /* 0x000f640000300800 */
[----:B------:R-:W5:Y:S02]  /*79910*/  LDL.LU R213, [R1+0x294] ;  /* 0x0002940001d57983 */ /* 0x000f640000300800 */
[----:B------:R-:W5:Y:S01]  /*79920*/  LDL.LU R214, [R1+0x298] ;  /* 0x0002980001d67983 */ /* 0x000f620000300800 */
[----:B------:R-:W5:Y:S01]  /*79930*/  LDL.LU R215, [R1+0x29c] ;  /* 0x00029c0001d77983 */ /* 0x000f620000300800 */
[----:B------:R-:W2:Y:S02]  /*79940*/  LDL.LU R204, [R1+0x860] ;  /* 0x0008600001cc7983 */ /* 0x000ea40000300800 */
        /* <DEDUP_REMOVED lines=27> */
[----:B------:R-:W-:-:S02]  /*79b00*/  IMAD.MOV.U32 R250, RZ, RZ, R69 ;  /* 0x000000fffffa7224 */ /* 0x000fc400078e0045 */
[----:B------:R-:W-:Y:S02]  /*79b10*/  IMAD.MOV.U32 R251, RZ, RZ, R68 ;  /* 0x000000fffffb7224 */ /* 0x000fe400078e0044 */
[----:B------:R-:W-:Y:S01]  /*79b20*/  IMAD.MOV.U32 R248, RZ, RZ, R73 ;  /* 0x000000fffff87224 */ /* 0x000fe200078e0049 */
[----:B------:R-:W-:Y:S01]  /*79b30*/  MOV R249, R72 ;  /* 0x0000004800f97202 */ /* 0x000fe20000000f00 */
[----:B------:R-:W-:Y:S04]  /*79b40*/  LDS R73, [R189+0x20180] ;  /* 0x02018000bd497984 */ /* 0x000fe80000000800 */
[----:B------:R-:W1:Y:S01]  /*79b50*/  LDS R72, [R161+0x20180] ;  /* 0x02018000a1487984 */ /* 0x000e620000000800 */
[C---:B-----5:R-:W-:Y:S08]  /*79b60*/  HMMA.1688.F32.TF32 R132, R140.reuse, R36, R212 ;  /* 0x000000248c84723c */ /* 0x060ff000000810d4 */
[C---:B--2---:R-:W-:Y:S11]  /*79b70*/  HMMA.1688.F32.TF32 R68, R140.reuse, R32, R208 ;  /* 0x000000208c44723c */ /* 0x044ff600000810d0 */
[----:B------:R-:W-:Y:S04]  /*79b80*/  @!UPT UIADD3 URZ, URZ, URZ, URZ ;  /* 0x0000003f3f3ff290 */ /* 0x000fe8000fffe03f */
[----:B------:R-:W-:Y:S01]  /*79b90*/  STL.64 [R1+0x990], R132 ;  /* 0x0009908401007387 */ /* 0x000fe20000100a00 */
[----:B------:R3:W-:Y:S02]  /*79ba0*/  STL.64 [R1+0x998], R134 ;  /* 0x0009988601007387 */ /* 0x0007e40000100a00 */
[C---:B---3--:R-:W-:Y:S05]  /*79bb0*/  HMMA.1688.F32.TF32 R132, R140.reuse, R28, R204 ;  /* 0x0000001c8c84723c */ /* 0x048fea00000810cc */
[----:B------:R-:W-:Y:S01]  /*79bc0*/  STL.64 [R1+0x980], R68 ;  /* 0x0009804401007387 */ /* 0x000fe20000100a00 */
[----:B------:R2:W-:Y:S02]  /*79bd0*/  STL.64 [R1+0x988], R70 ;  /* 0x0009884601007387 */ /* 0x0005e40000100a00 */
[C---:B------:R-:W-:Y:S08]  /*79be0*/  HMMA.1688.F32.TF32 R136, R140.reuse, R20, R200 ;  /* 0x000000148c88723c */ /* 0x040ff000000810c8 */
[C---:B--2---:R-:W-:Y:S07]  /*79bf0*/  HMMA.1688.F32.TF32 R68, R140.reuse, R24, R224 ;  /* 0x000000188c44723c */ /* 0x044fee00000810e0 */
[----:B------:R-:W-:Y:S01]  /*79c00*/  STL.64 [R1+0x970], R132 ;  /* 0x0009708401007387 */ /* 0x000fe20000100a00 */
[----:B------:R2:W-:Y:S02]  /*79c10*/  STL.64 [R1+0x978], R134 ;  /* 0x0009788601007387 */ /* 0x0005e40000100a00 */
[C---:B--2---:R-:W-:Y:S11]  /*79c20*/  HMMA.1688.F32.TF32 R132, R140.reuse, R16, R196 ;  /* 0x000000108c84723c */ /* 0x044ff600000810c4 */
[----:B------:R-:W-:Y:S02]  /*79c30*/  @!UPT UIADD3 URZ, URZ, URZ, URZ ;  /* 0x0000003f3f3ff290 */ /* 0x000fe4000fffe03f */
[----:B------:R-:W-:Y:S01]  /*79c40*/  STL.64 [R1+0x960], R68 ;  /* 0x0009604401007387 */ /* 0x000fe20000100a00 */
[----:B------:R2:W-:Y:S02]  /*79c50*/  STL.64 [R1+0x968], R70 ;  /* 0x0009684601007387 */ /* 0x0005e40000100a00 */
[----:B------:R-:W-:Y:S02]  /*79c60*/  STL.64 [R1+0x950], R136 ;  /* 0x0009508801007387 */ /* 0x000fe40000100a00 */
[----:B------:R3:W-:Y:S01]  /*79c70*/  STL.64 [R1+0x958], R138 ;  /* 0x0009588a01007387 */ /* 0x0007e20000100a00 */
[C---:B--2---:R-:W-:Y:S08]  /*79c80*/  HMMA.1688.F32.TF32 R68, R140.reuse, R12, R192 ;  /* 0x0000000c8c44723c */ /* 0x044ff000000810c0 */
[C---:B---3--:R-:W-:Y:S01]  /*79c90*/  HMMA.1688.F32.TF32 R136, R140.reuse, R8, R184 ;  /* 0x000000088c88723c */ /* 0x048fe200000810b8 */
[----:B------:R-:W-:Y:S01]  /*79ca0*/  STL.64 [R1+0x940], R132 ;  /* 0x0009408401007387 */ /* 0x000fe20000100a00 */
[----:B------:R2:W-:Y:S06]  /*79cb0*/  STL.64 [R1+0x948], R134 ;  /* 0x0009488601007387 */ /* 0x0005ec0000100a00 */
[----:B--2---:R-:W-:Y:S07]  /*79cc0*/  HMMA.1688.F32.TF32 R132, R140, R4, R180 ;  /* 0x000000048c84723c */ /* 0x004fee00000810b4 */
[----:B------:R-:W-:Y:S01]  /*79cd0*/  STL.64 [R1+0x930], R68 ;  /* 0x0009304401007387 */ /* 0x000fe20000100a00 */
[----:B------:R-:W-:Y:S07]  /*79ce0*/  STL.64 [R1+0x938], R70 ;  /* 0x0009384601007387 */ /* 0x000fee0000100a00 */
[----:B------:R-:W-:Y:S02]  /*79cf0*/  STL.64 [R1+0x920], R136 ;  /* 0x0009208801007387 */ /* 0x000fe40000100a00 */
[----:B------:R2:W-:Y:S01]  /*79d00*/  STL.64 [R1+0x928], R138 ;  /* 0x0009288a01007387 */ /* 0x0005e20000100a00 */
[C---:B------:R-:W-:Y:S01]  /*79d10*/  HMMA.1688.F32.TF32 R140, R76.reuse, R56, R168 ;  /* 0x000000384c8c723c */ /* 0x040fe200000810a8 */
[----:B------:R-:W-:Y:S04]  /*79d20*/  LDS R68, [R161+0x20200] ;  /* 0x02020000a1447984 */ /* 0x000fe80000000800 */
[----:B------:R-:W-:Y:S04]  /*79d30*/  LDS R70, [R161+0x22200] ;  /* 0x02220000a1467984 */ /* 0x000fe80000000800 */
[----:B------:R-:W-:Y:S04]  /*79d40*/  LDS R69, [R189+0x20200] ;  /* 0x02020000bd457984 */ /* 0x000fe80000000800 */
[----:B------:R-:W3:Y:S01]  /*79d50*/  LDS R71, [R189+0x22200] ;  /* 0x02220000bd477984 */ /* 0x000ee20000000800 */
[C---:B--2---:R-:W-:Y:S03]  /*79d60*/  HMMA.1688.F32.TF32 R136, R76.reuse, R64, R176 ;  /* 0x000000404c88723c */ /* 0x044fe600000810b0 */
[----:B------:R-:W-:Y:S01]  /*79d70*/  STL.64 [R1+0x910], R132 ;  /* 0x0009108401007387 */ /* 0x000fe20000100a00 */
[----:B------:R2:W-:Y:S04]  /*79d80*/  STL.64 [R1+0x918], R134 ;  /* 0x0009188601007387 */ /* 0x0005e80000100a00 */
[C---:B--2---:R-:W-:Y:S11]  /*79d90*/  HMMA.1688.F32.TF32 R132, R76.reuse, R60, R172 ;  /* 0x0000003c4c84723c */ /* 0x044ff600000810ac */
[----:B------:R-:W-:Y:S04]  /*79da0*/  @!UPT UIADD3 URZ, URZ, URZ, URZ ;  /* 0x0000003f3f3ff290 */ /* 0x000fe8000fffe03f */
[----:B------:R-:W-:Y:S01]  /*79db0*/  STL.64 [R1+0x900], R136 ;  /* 0x0009008801007387 */ /* 0x000fe20000100a00 */
[----:B------:R2:W-:Y:S02]  /*79dc0*/  STL.64 [R1+0x908], R138 ;  /* 0x0009088a01007387 */ /* 0x0005e40000100a00 */
[C---:B--2---:R-:W-:Y:S05]  /*79dd0*/  HMMA.1688.F32.TF32 R136, R76.reuse, R52, R164 ;  /* 0x000000344c88723c */ /* 0x044fea00000810a4 */
[----:B------:R-:W-:Y:S01]  /*79de0*/  STL.64 [R1+0x8f0], R132 ;  /* 0x0008f08401007387 */ /* 0x000fe20000100a00 */
[----:B------:R2:W-:Y:S02]  /*79df0*/  STL.64 [R1+0x8f8], R134 ;  /* 0x0008f88601007387 */ /* 0x0005e40000100a00 */
[C---:B--2---:R-:W-:Y:S01]  /*79e00*/  HMMA.1688.F32.TF32 R132, R76.reuse, R48, R156 ;  /* 0x000000304c84723c */ /* 0x044fe2000008109c */
[----:B------:R-:W-:Y:S01]  /*79e10*/  STL.64 [R1+0x8e0], R140 ;  /* 0x0008e08c01007387 */ /* 0x000fe20000100a00 */
[----:B------:R2:W-:Y:S11]  /*79e20*/  STL.64 [R1+0x8e8], R142 ;  /* 0x0008e88e01007387 */ /* 0x0005f60000100a00 */
[----:B------:R-:W-:Y:S02]  /*79e30*/  @!UPT UIADD3 URZ, URZ, URZ, URZ ;  /* 0x0000003f3f3ff290 */ /* 0x000fe4000fffe03f */
[----:B------:R-:W-:Y:S02]  /*79e40*/  STL.64 [R1+0x8d0], R136 ;  /* 0x0008d08801007387 */ /* 0x000fe40000100a00 */
[----:B------:R5:W-:Y:S01]  /*79e50*/  STL.64 [R1+0x8d8], R138 ;  /* 0x0008d88a01007387 */ /* 0x000be20000100a00 */
[C---:B--2---:R-:W-:Y:S08]  /*79e60*/  HMMA.1688.F32.TF32 R140, R76.reuse, R44, R228 ;  /* 0x0000002c4c8c723c */ /* 0x044ff000000810e4 */
[C---:B-----5:R-:W-:Y:S01]  /*79e70*/  HMMA.1688.F32.TF32 R136, R76.reuse, R40, R144 ;  /* 0x000000284c88723c */ /* 0x060fe20000081090 */
[----:B------:R-:W-:Y:S01]  /*79e80*/  STL.64 [R1+0x8c0], R132 ;  /* 0x0008c08401007387 */ /* 0x000fe20000100a00 */
[----:B------:R2:W-:Y:S06]  /*79e90*/  STL.64 [R1+0x8c8], R134 ;  /* 0x0008c88601007387 */ /* 0x0005ec0000100a00 */
[C---:B--2---:R-:W-:Y:S07]  /*79ea0*/  HMMA.1688.F32.TF32 R132, R76.reuse, R36, R240 ;  /* 0x000000244c84723c */ /* 0x044fee00000810f0 */
[----:B------:R-:W-:Y:S01]  /*79eb0*/  STL.64 [R1+0x8b0], R140 ;  /* 0x0008b08c01007387 */ /* 0x000fe20000100a00 */
[----:B------:R2:W-:Y:S07]  /*79ec0*/  STL.64 [R1+0x8b8], R142 ;  /* 0x0008b88e01007387 */ /* 0x0005ee0000100a00 */
        /* <DEDUP_REMOVED lines=12> */
[C---:B----4-:R-:W-:Y:S01]  /*79f90*/  HMMA.1688.F32.TF32 R136, R76.reuse, R16, R244 ;  /* 0x000000104c88723c */ /* 0x050fe200000810f4 */
[----:B------:R-:W-:Y:S01]  /*79fa0*/  STL.64 [R1+0x860], R132 ;  /* 0x0008608401007387 */ /* 0x000fe20000100a00 */
[----:B------:R2:W-:Y:S06]  /*79fb0*/  STL.64 [R1+0x868], R134 ;  /* 0x0008688601007387 */ /* 0x0005ec0000100a00 */
[C---:B--2---:R-:W-:Y:S07]  /*79fc0*/  HMMA.1688.F32.TF32 R132, R76.reuse, R12, R248 ;  /* 0x0000000c4c84723c */ /* 0x044fee00000810f8 */
[----:B------:R-:W-:Y:S01]  /*79fd0*/  STL.64 [R1+0x850], R140 ;  /* 0x0008508c01007387 */ /* 0x000fe20000100a00 */
[----:B------:R-:W-:Y:S02]  /*79fe0*/  STL.64 [R1+0x858], R142 ;  /* 0x0008588e01007387 */ /* 0x000fe40000100a00 */
[----:B------:R-:W2:Y:S05]  /*79ff0*/  LDL.LU R244, [R1+0xd0] ;  /* 0x0000d00001f47983 */ /* 0x000eaa0000300800 */
[----:B------:R-:W-:Y:S01]  /*7a000*/  STL.64 [R1+0x840], R136 ;  /* 0x0008408801007387 */ /* 0x000fe20000100a00 */
[----:B------:R-:W-:Y:S07]  /*7a010*/  STL.64 [R1+0x848], R138 ;  /* 0x0008488a01007387 */ /* 0x000fee0000100a00 */
[----:B------:R4:W-:Y:S01]  /*7a020*/  STL.64 [R1+0x830], R132 ;  /* 0x0008308401007387 */ /* 0x0009e20000100a00 */
[----:B------:R5:W-:Y:S02]  /*7a030*/  STL.64 [R1+0x838], R134 ;  /* 0x0008388601007387 */ /* 0x000be40000100a00 */
        /* <DEDUP_REMOVED lines=63> */
[----:B----4-:R-:W4:Y:S02]  /*7a430*/  LDL.LU R132, [R1+0x240] ;  /* 0x0002400001847983 */ /* 0x010f240000300800 */
[----:B------:R-:W4:Y:S02]  /*7a440*/  LDL.LU R133, [R1+0x244] ;  /* 0x0002440001857983 */ /* 0x000f240000300800 */
[----:B-----5:R-:W4:Y:S01]  /*7a450*/  LDL.LU R134, [R1+0x248] ;  /* 0x0002480001867983 */ /* 0x020f220000300800 */
[----:B------:R-:W4:Y:S01]  /*7a460*/  LDL.LU R135, [R1+0x24c] ;  /* 0x00024c0001877983 */ /* 0x000f220000300800 */
[----:B------:R-:W5:Y:S02]  /*7a470*/  LDL.LU R140, [R1+0x260] ;  /* 0x00026000018c7983 */ /* 0x000f640000300800 */
[----:B------:R-:W5:Y:S02]  /*7a480*/  LDL.LU R141, [R1+0x264] ;  /* 0x00026400018d7983 */ /* 0x000f640000300800 */
[----:B------:R-:W5:Y:S01]  /*7a490*/  LDL.LU R142, [R1+0x268] ;  /* 0x00026800018e7983 */ /* 0x000f620000300800 */
[----:B------:R-:W5:Y:S01]  /*7a4a0*/  LDL.LU R143, [R1+0x26c] ;  /* 0x00026c00018f7983 */ /* 0x000f620000300800 */
[----:B------:R-:W2:Y:S02]  /*7a4b0*/  LDL.LU R152, [R1+0x6a0] ;  /* 0x0006a00001987983 */ /* 0x000ea40000300800 */
[----:B------:R-:W2:Y:S02]  /*7a4c0*/  LDL.LU R153, [R1+0x6a4] ;  /* 0x0006a40001997983 */ /* 0x000ea40000300800 */
[----:B------:R-:W2:Y:S01]  /*7a4d0*/  LDL.LU R154, [R1+0x6a8] ;  /* 0x0006a800019a7983 */ /* 0x000ea20000300800 */
[----:B------:R-:W2:Y:S01]  /*7a4e0*/  LDL.LU R155, [R1+0x6ac] ;  /* 0x0006ac00019b7983 */ /* 0x000ea20000300800 */
[----:B------:R-:W1:Y:S02]  /*7a4f0*/  LDL.LU R136, [R1+0x250] ;  /* 0x0002500001887983 */ /* 0x000e640000300800 */
[----:B------:R-:W1:Y:S02]  /*7a500*/  LDL.LU R137, [R1+0x254] ;  /* 0x0002540001897983 */ /* 0x000e640000300800 */
[----:B------:R-:W1:Y:S01]  /*7a510*/  LDL.LU R138, [R1+0x258] ;  /* 0x00025800018a7983 */ /* 0x000e620000300800 */
[----:B------:R-:W1:Y:S01]  /*7a520*/  LDL.LU R139, [R1+0x25c] ;  /* 0x00025c00018b7983 */ /* 0x000e620000300800 */
        /* <DEDUP_REMOVED lines=28> */
[C---:B-----5:R-:W-:Y:S08]  /*7a6f0*/  HMMA.1688.F32.TF32 R140, R76.reuse, R4, R140 ;  /* 0x000000044c8c723c */ /* 0x060ff0000008108c */
[----:B--2---:R-:W-:Y:S08]  /*7a700*/  HMMA.1688.F32.TF32 R152, R76, R8, R152 ;  /* 0x000000084c98723c */ /* 0x004ff00000081098 */
[C---:B-1----:R-:W-:Y:S08]  /*7a710*/  HMMA.1688.F32.TF32 R136, R72.reuse, R64, R136 ;  /* 0x000000404888723c */ /* 0x042ff00000081088 */
[C---:B----4-:R-:W-:Y:S08]  /*7a720*/  HMMA.1688.F32.TF32 R76, R72.reuse, R60, R132 ;  /* 0x0000003c484c723c */ /* 0x050ff00000081084 */
[C---:B------:R-:W-:Y:S01]  /*7a730*/  HMMA.1688.F32.TF32 R132, R72.reuse, R56, R232 ;  /* 0x000000384884723c */ /* 0x040fe200000810e8 */
[----:B------:R-:W-:Y:S01]  /*7a740*/  STL.64 [R1+0x820], R152 ;  /* 0x0008209801007387 */ /* 0x000fe20000100a00 */
[----:B------:R1:W-:Y:S03]  /*7a750*/  STL.64 [R1+0x828], R154 ;  /* 0x0008289a01007387 */ /* 0x0003e60000100a00 */
[----:B-1----:R-:W2:Y:S01]  /*7a760*/  LDL.LU.64 R154, [R1+0x3eb8] ;  /* 0x003eb800019a7983 */ /* 0x002ea20000300a00 */
[----:B------:R-:W4:Y:S02]  /*7a770*/  LDL.LU.64 R152, [R1+0x3eb0] ;  /* 0x003eb00001987983 */ /* 0x000f240000300a00 */
[----:B------:R-:W-:Y:S02]  /*7a780*/  STL.64 [R1+0x810], R140 ;  /* 0x0008108c01007387 */ /* 0x000fe40000100a00 */
[----:B------:R-:W-:Y:S01]  /*7a790*/  STL.64 [R1+0x818], R142 ;  /* 0x0008188e01007387 */ /* 0x000fe20000100a00 */
[----:B------:R-:W-:Y:S01]  /*7a7a0*/  STL.64 [R1+0x800], R136 ;  /* 0x0008008801007387 */ /* 0x000fe20000100a00 */
[----:B------:R1:W-:Y:S03]  /*7a7b0*/  STL.64 [R1+0x808], R138 ;  /* 0x0008088a01007387 */ /* 0x0003e60000100a00 */
[----:B------:R-:W-:Y:S02]  /*7a7c0*/  STL.64 [R1+0x7f0], R76 ;  /* 0x0007f04c01007387 */ /* 0x000fe40000100a00 */
[----:B------:R3:W-:Y:S06]  /*7a7d0*/  STL.64 [R1+0x7f8], R78 ;  /* 0x0007f84e01007387 */ /* 0x0007ec0000100a00 */
[----:B------:R-:W-:Y:S01]  /*7a7e0*/  STL.64 [R1+0x7e0], R132 ;  /* 0x0007e08401007387 */ /* 0x000fe20000100a00 */
[----:B------:R5:W-:Y:S01]  /*7a7f0*/  STL.64 [R1+0x7e8], R134 ;  /* 0x0007e88601007387 */ /* 0x000be20000100a00 */
[C---:B-1----:R-:W-:Y:S08]  /*7a800*/  HMMA.1688.F32.TF32 R136, R72.reuse, R52, R212 ;  /* 0x000000344888723c */ /* 0x042ff000000810d4 */
[C---:B---3--:R-:W-:Y:S08]  /*7a810*/  HMMA.1688.F32.TF32 R76, R72.reuse, R48, R208 ;  /* 0x00000030484c723c */ /* 0x048ff000000810d0 */
[C---:B-----5:R-:W-:Y:S07]  /*7a820*/  HMMA.1688.F32.TF32 R132, R72.reuse, R44, R204 ;  /* 0x0000002c4884723c */ /* 0x060fee00000810cc */
[----:B------:R-:W-:Y:S01]  /*7a830*/  STL.64 [R1+0x7d0], R136 ;  /* 0x0007d08801007387 */ /* 0x000fe20000100a00 */
[----:B------:R1:W-:Y:S07]  /*7a840*/  STL.64 [R1+0x7d8], R138 ;  /* 0x0007d88a01007387 */ /* 0x0003ee0000100a00 */
        /* <DEDUP_REMOVED lines=24> */
[C---:B-----5:R-:W-:Y:S08]  /*7a9d0*/  HMMA.1688.F32.TF32 R132, R72.reuse, R8, R168 ;  /* 0x000000084884723c */ /* 0x060ff000000810a8 */
[----:B------:R-:W-:Y:S01]  /*7a9e0*/  HMMA.1688.F32.TF32 R72, R72, R4, R164 ;  /* 0x000000044848723c */ /* 0x000fe200000810a4 */
[----:B------:R-:W-:Y:S01]  /*7a9f0*/  STL.64 [R1+0x740], R136 ;  /* 0x0007408801007387 */ /* 0x000fe20000100a00 */
[----:B------:R-:W-:Y:S05]  /*7aa00*/  STL.64 [R1+0x748], R138 ;  /* 0x0007488a01007387 */ /* 0x000fea0000100a00 */
[----:B------:R-:W-:Y:S02]  /*7aa10*/  STL.64 [R1+0x730], R76 ;  /* 0x0007304c01007387 */ /* 0x000fe40000100a00 */
[----:B------:R1:W-:Y:S06]  /*7aa20*/  STL.64 [R1+0x738], R78 ;  /* 0x0007384e01007387 */ /* 0x0003ec0000100a00 */
[----:B------:R-:W-:Y:S01]  /*7aa30*/  STL.64 [R1+0x720], R132 ;  /* 0x0007208401007387 */ /* 0x000fe20000100a00 */
[----:B------:R3:W-:Y:S07]  /*7aa40*/  STL.64 [R1+0x728], R134 ;  /* 0x0007288601007387 */ /* 0x0007ee0000100a00 */
[----:B------:R-:W-:Y:S02]  /*7aa50*/  STL.64 [R1+0x710], R72 ;  /* 0x0007104801007387 */ /* 0x000fe40000100a00 */
[----:B------:R5:W-:Y:S01]  /*7aa60*/  STL.64 [R1+0x718], R74 ;  /* 0x0007184a01007387 */ /* 0x000be20000100a00 */
[C---:B-1----:R-:W-:Y:S08]  /*7aa70*/  HMMA.1688.F32.TF32 R76, R68.reuse, R64, R156 ;  /* 0x00000040444c723c */ /* 0x042ff0000008109c */
[C---:B---3--:R-:W-:Y:S08]  /*7aa80*/  HMMA.1688.F32.TF32 R132, R68.reuse, R60, R228 ;  /* 0x0000003c4484723c */ /* 0x048ff000000810e4 */
[C---:B-----5:R-:W-:Y:S07]  /*7aa90*/  HMMA.1688.F32.TF32 R72, R68.reuse, R56, R144 ;  /* 0x000000384448723c */ /* 0x060fee0000081090 */
[----:B------:R-:W-:Y:S01]  /*7aaa0*/  STL.64 [R1+0x700], R76 ;  /* 0x0007004c01007387 */ /* 0x000fe20000100a00 */
[----:B------:R-:W-:Y:S07]  /*7aab0*/  STL.64 [R1+0x708], R78 ;  /* 0x0007084e01007387 */ /* 0x000fee0000100a00 */
[----:B------:R-:W-:Y:S02]  /*7aac0*/  STL.64 [R1+0x6f0], R132 ;  /* 0x0006f08401007387 */ /* 0x000fe40000100a00 */
[----:B------:R-:W-:Y:S06]  /*7aad0*/  STL.64 [R1+0x6f8], R134 ;  /* 0x0006f88601007387 */ /* 0x000fec0000100a00 */
[----:B------:R-:W-:Y:S01]  /*7aae0*/  STL.64 [R1+0x6e0], R72 ;  /* 0x0006e04801007387 */ /* 0x000fe20000100a00 */
[----:B------:R1:W-:Y:S01]  /*7aaf0*/  STL.64 [R1+0x6e8], R74 ;  /* 0x0006e84a01007387 */ /* 0x0003e20000100a00 */
[C---:B------:R-:W-:Y:S02]  /*7ab00*/  HMMA.1688.F32.TF32 R136, R68.reuse, R40, R148 ;  /* 0x000000284488723c */ /* 0x040fe40000081094 */
[----:B------:R-:W-:Y:S04]  /*7ab10*/  LDS R76, [R161+0x20280] ;  /* 0x02028000a14c7984 */ /* 0x000fe80000000800 */
[----:B------:R-:W-:Y:S04]  /*7ab20*/  LDS R78, [R161+0x22280] ;  /* 0x02228000a14e7984 */ /* 0x000fe80000000800 */
[----:B------:R-:W-:Y:S04]  /*7ab30*/  LDS R77, [R189+0x20280] ;  /* 0x02028000bd4d7984 */ /* 0x000fe80000000800 */
[----:B------:R-:W-:Y:S01]  /*7ab40*/  LDS R79, [R189+0x22280] ;  /* 0x02228000bd4f7984 */ /* 0x000fe20000000800 */
[C---:B-1----:R-:W-:Y:S08]  /*7ab50*/  HMMA.1688.F32.TF32 R72, R68.reuse, R52, R240 ;  /* 0x000000344448723c */ /* 0x042ff000000810f0 */
[C---:B------:R-:W-:Y:S11]  /*7ab60*/  HMMA.1688.F32.TF32 R132, R68.reuse, R48, R220 ;  /* 0x000000304484723c */ /* 0x040ff600000810dc */
[----:B------:R-:W-:Y:S04]  /*7ab70*/  @!UPT UIADD3 URZ, URZ, URZ, URZ ;  /* 0x0000003f3f3ff290 */ /* 0x000fe8000fffe03f */
[----:B------:R-:W-:Y:S01]  /*7ab80*/  STL.64 [R1+0x6d0], R72 ;  /* 0x0006d04801007387 */ /* 0x000fe20000100a00 */
[----:B------:R1:W-:Y:S02]  /*7ab90*/  STL.64 [R1+0x6d8], R74 ;  /* 0x0006d84a01007387 */ /* 0x0003e40000100a00 */
[C---:B-1----:R-:W-:Y:S05]  /*7aba0*/  HMMA.1688.F32.TF32 R72, R68.reuse, R44, R216 ;  /* 0x0000002c4448723c */ /* 0x042fea00000810d8 */
[----:B------:R-:W-:Y:S01]  /*7abb0*/  STL.64 [R1+0x6c0], R132 ;  /* 0x0006c08401007387 */ /* 0x000fe20000100a00 */
[----:B------:R1:W-:Y:S02]  /*7abc0*/  STL.64 [R1+0x6c8], R134 ;  /* 0x0006c88601007387 */ /* 0x0003e40000100a00 */
[C---:B-1----:R-:W-:Y:S11]  /*7abd0*/  HMMA.1688.F32.TF32 R132, R68.reuse, R36, R244 ;  /* 0x000000244484723c */ /* 0x042ff600000810f4 */
[----:B------:R-:W-:Y:S04]  /*7abe0*/  @!UPT UIADD3 URZ, URZ, URZ, URZ ;  /* 0x0000003f3f3ff290 */ /* 0x000fe8000fffe03f */
[----:B------:R-:W-:Y:S01]  /*7abf0*/  STL.64 [R1+0x6b0], R72 ;  /* 0x0006b04801007387 */ /* 0x000fe20000100a00 */
[----:B------:R1:W-:Y:S02]  /*7ac00*/  STL.64 [R1+0x6b8], R74 ;  /* 0x0006b84a01007387 */ /* 0x0003e40000100a00 */
[C---:B-1----:R-:W-:Y:S01]  /*7ac10*/  HMMA.1688.F32.TF32 R72, R68.reuse, R32, R248 ;  /* 0x000000204448723c */ /* 0x042fe200000810f8 */
[----:B------:R-:W-:Y:S01]  /*7ac20*/  STL.64 [R1+0x6a0], R136 ;  /* 0x0006a08801007387 */ /* 0x000fe20000100a00 */
[----:B------:R-:W-:Y:S02]  /*7ac30*/  STL.64 [R1+0x6a8], R138 ;  /* 0x0006a88a01007387 */ /* 0x000fe40000100a00 */
[----:B------:R-:W3:Y:S02]  /*7ac40*/  LDL.LU R248, [R1+0x10e0] ;  /* 0x0010e00001f87983 */ /* 0x000ee40000300800 */
[----:B------:R1:W-:Y:S01]  /*7ac50*/  STL.64 [R1+0x1a0], R132 ;  /* 0x0001a08401007387 */ /* 0x0003e20000100a00 */
[----:B------:R5:W-:Y:S11]  /*7ac60*/  STL.64 [R1+0x1a8], R134 ;  /* 0x0001a88601007387 */ /* 0x000bf60000100a00 */
[----:B------:R-:W-:Y:S05]  /*7ac70*/  @!UPT UIADD3 URZ, URZ, URZ, URZ ;  /* 0x0000003f3f3ff290 */ /* 0x000fea000fffe03f */
[----:B------:R-:W-:Y:S01]  /*7ac80*/  STL.64 [R1+0x190], R72 ;  /* 0x0001904801007387 */ /* 0x000fe20000100a00 */
[----:B------:R-:W-:Y:S02]  /*7ac90*/  STL.64 [R1+0x198], R74 ;  /* 0x0001984a01007387 */ /* 0x000fe40000100a00 */
[----:B------:R-:W3:Y:S02]  /*7aca0*/  LDL.LU R249, [R1+0x10e4] ;  /* 0x0010e40001f97983 */ /* 0x000ee40000300800 */
[----:B------:R-:W3:Y:S01]  /*7acb0*/  LDL.LU R250, [R1+0x10e8] ;  /* 0x0010e80001fa7983 */ /* 0x000ee20000300800 */
        /* <DEDUP_REMOVED lines=63> */
[----:B-----5:R-:W2:Y:S01]  /*7b0b0*/  LDL.LU R134, [R1+0x1638] ;  /* 0x0016380001867983 */ /* 0x020ea20000300800 */
[----:B------:R-:W2:Y:S01]  /*7b0c0*/  LDL.LU R135, [R1+0x163c] ;  /* 0x00163c0001877983 */ /* 0x000ea20000300800 */
[----:B------:R-:W5:Y:S02]  /*7b0d0*/  LDL.LU R140, [R1+0x1650] ;  /* 0x00165000018c7983 */ /* 0x000f640000300800 */
[----:B------:R-:W5:Y:S02]  /*7b0e0*/  LDL.LU R141, [R1+0x1654] ;  /* 0x00165400018d7983 */ /* 0x000f640000300800 */
[----:B------:R-:W5:Y:S01]  /*7b0f0*/  LDL.LU R142, [R1+0x1658] ;  /* 0x00165800018e7983 */ /* 0x000f620000300800 */
[----:B------:R-:W5:Y:S01]  /*7b100*/  LDL.LU R143, [R1+0x165c] ;  /* 0x00165c00018f7983 */ /* 0x000f620000300800 */
[----:B------:R-:W5:Y:S02]  /*7b110*/  LDL.LU R148, [R1+0x1660] ;  /* 0x0016600001947983 */ /* 0x000f640000300800 */
[----:B------:R-:W5:Y:S02]  /*7b120*/  LDL.LU R149, [R1+0x1664] ;  /* 0x0016640001957983 */ /* 0x000f640000300800 */
[----:B------:R-:W5:Y:S01]  /*7b130*/  LDL.LU R150, [R1+0x1668] ;  /* 0x0016680001967983 */ /* 0x000f620000300800 */
[----:B------:R-:W5:Y:S01]  /*7b140*/  LDL.LU R151, [R1+0x166c] ;  /* 0x00166c0001977983 */ /* 0x000f620000300800 */
[----:B------:R-:W3:Y:S02]  /*7b150*/  LDL.LU R136, [R1+0x1640] ;  /* 0x0016400001887983 */ /* 0x000ee40000300800 */
[----:B------:R-:W3:Y:S02]  /*7b160*/  LDL.LU R137, [R1+0x1644] ;  /* 0x0016440001897983 */ /* 0x000ee40000300800 */
[----:B------:R-:W3:Y:S01]  /*7b170*/  LDL.LU R138, [R1+0x1648] ;  /* 0x00164800018a7983 */ /* 0x000ee20000300800 */
[----:B------:R-:W3:Y:S01]  /*7b180*/  LDL.LU R139, [R1+0x164c] ;  /* 0x00164c00018b7983 */ /* 0x000ee20000300800 */
[----:B------:R-:W4:Y:S02]  /*7b190*/  LDL.LU R208, [R1+0x1120] ;  /* 0x0011200001d07983 */ /* 0x000f240000300800 */
[----:B------:R-:W4:Y:S02]  /*7b1a0*/  LDL.LU R209, [R1+0x1124] ;  /* 0x0011240001d17983 */ /* 0x000f240000300800 */
[----:B------:R-:W4:Y:S01]  /*7b1b0*/  LDL.LU R210, [R1+0x1128] ;  /* 0x0011280001d27983 */ /* 0x000f220000300800 */
[----:B------:R-:W4:Y:S01]  /*7b1c0*/  LDL.LU R211, [R1+0x112c] ;  /* 0x00112c0001d37983 */ /* 0x000f220000300800 */
        /* <DEDUP_REMOVED lines=19> */
[----:B------:R-:W4:Y:S04]  /*7b300*/  LDL.LU R223, [R1+0x111c] ;  /* 0x00111c0001df7983 */ /* 0x000f280000300800 */
[----:B------:R-:W-:Y:S04]  /*7b310*/  LDS R72, [R161+0x20300] ;  /* 0x02030000a1487984 */ /* 0x000fe80000000800 */
[----:B------:R-:W-:Y:S04]  /*7b320*/  LDS R74, [R161+0x22300] ;  /* 0x02230000a14a7984 */ /* 0x000fe80000000800 */
[----:B------:R-:W-:Y:S04]  /*7b330*/  LDS R73, [R189+0x20300] ;  /* 0x02030000bd497984 */ /* 0x000fe80000000800 */
[----:B------:R-:W1:Y:S01]  /*7b340*/  LDS R75, [R189+0x22300] ;  /* 0x02230000bd4b7984 */ /* 0x000e620000000800 */
[C---:B--2---:R-:W-:Y:S08]  /*7b350*/  HMMA.1688.F32.TF32 R132, R68.reuse, R16, R132 ;  /* 0x000000104484723c */ /* 0x044ff00000081084 */
[C---:B-----5:R-:W-:Y:S08]  /*7b360*/  HMMA.1688.F32.TF32 R140, R68.reuse, R24, R140 ;  /* 0x00000018448c723c */ /* 0x060ff0000008108c */
[C---:B------:R-:W-:Y:S08]  /*7b370*/  HMMA.1688.F32.TF32 R148, R68.reuse, R28, R148 ;  /* 0x0000001c4494723c */ /* 0x040ff00000081094 */
[C---:B---3--:R-:W-:Y:S11]  /*7b380*/  HMMA.1688.F32.TF32 R136, R68.reuse, R20, R136 ;  /* 0x000000144488723c */ /* 0x048ff60000081088 */
[----:B------:R-:W-:Y:S04]  /*7b390*/  @!UPT UIADD3 URZ, URZ, URZ, URZ ;  /* 0x0000003f3f3ff290 */ /* 0x000fe8000fffe03f */
[----:B------:R-:W-:Y:S01]  /*7b3a0*/  STL.64 [R1+0x180], R148 ;  /* 0x0001809401007387 */ /* 0x000fe20000100a00 */
[----:B------:R2:W-:Y:S03]  /*7b3b0*/  STL.64 [R1+0x188], R150 ;  /* 0x0001889601007387 */ /* 0x0005e60000100a00 */
[----:B--2---:R-:W2:Y:S01]  /*7b3c0*/  LDL.LU.64 R150, [R1+0x3ea8] ;  /* 0x003ea80001967983 */ /* 0x004ea20000300a00 */
[----:B------:R-:W3:Y:S02]  /*7b3d0*/  LDL.LU.64 R148, [R1+0x3ea0] ;  /* 0x003ea00001947983 */ /* 0x000ee40000300a00 */
[----:B------:R-:W-:Y:S02]  /*7b3e0*/  STL.64 [R1+0x170], R140 ;  /* 0x0001708c01007387 */ /* 0x000fe40000100a00 */
[----:B------:R5:W-:Y:S01]  /*7b3f0*/  STL.64 [R1+0x178], R142 ;  /* 0x0001788e01007387 */ /* 0x000be20000100a00 */
[----:B------:R-:W-:Y:S01]  /*7b400*/  STL.64 [R1+0x160], R136 ;  /* 0x0001608801007387 */ /* 0x000fe20000100a00 */
[----:B------:R1:W-:Y:S02]  /*7b410*/  STL.64 [R1+0x168], R138 ;  /* 0x0001688a01007387 */ /* 0x0003e40000100a00 */
[----:B------:R-:W-:Y:S02]  /*7b420*/  STL.64 [R1+0x150], R132 ;  /* 0x0001508401007387 */ /* 0x000fe40000100a00 */
[----:B------:R4:W-:Y:S01]  /*7b430*/  STL.64 [R1+0x158], R134 ;  /* 0x0001588601007387 */ /* 0x0009e20000100a00 */
[C---:B-----5:R-:W-:Y:S08]  /*7b440*/  HMMA.1688.F32.TF32 R140, R68.reuse, R12, R232 ;  /* 0x0000000c448c723c */ /* 0x060ff000000810e8 */
[C---:B-1----:R-:W-:Y:S08]  /*7b450*/  HMMA.1688.F32.TF32 R136, R68.reuse, R8, R212 ;  /* 0x000000084488723c */ /* 0x042ff000000810d4 */
[----:B----4-:R-:W-:Y:S08]  /*7b460*/  HMMA.1688.F32.TF32 R132, R68, R4, R208 ;  /* 0x000000044484723c */ /* 0x010ff000000810d0 */
[----:B------:R-:W-:Y:S01]  /*7b470*/  HMMA.1688.F32.TF32 R248, R72, R56, R248 ;  /* 0x0000003848f8723c */ /* 0x000fe200000810f8 */
[----:B------:R-:W-:Y:S04]  /*7b480*/  LDS R68, [R161+0x20380] ;  /* 0x02038000a1447984 */ /* 0x000fe80000000800 */
[----:B------:R-:W-:Y:S04]  /*7b490*/  LDS R70, [R161+0x22380] ;  /* 0x02238000a1467984 */ /* 0x000fe80000000800 */
[----:B------:R-:W-:Y:S04]  /*7b4a0*/  LDS R69, [R189+0x20380] ;  /* 0x02038000bd457984 */ /* 0x000fe80000000800 */
[----:B------:R-:W1:Y:S04]  /*7b4b0*/  LDS R71, [R189+0x22380] ;  /* 0x02238000bd477984 */ /* 0x000e680000000800 */
[----:B------:R-:W-:Y:S01]  /*7b4c0*/  STL.64 [R1+0x140], R140 ;  /* 0x0001408c01007387 */ /* 0x000fe20000100a00 */
[----:B------:R-:W-:Y:S02]  /*7b4d0*/  STL.64 [R1+0x148], R142 ;  /* 0x0001488e01007387 */ /* 0x000fe40000100a00 */
[----:B------:R-:W-:Y:S02]  /*7b4e0*/  STL.64 [R1+0x130], R136 ;  /* 0x0001308801007387 */ /* 0x000fe40000100a00 */
[----:B------:R4:W-:Y:S01]  /*7b4f0*/  STL.64 [R1+0x138], R138 ;  /* 0x0001388a01007387 */ /* 0x0009e20000100a00 */
[----:B------:R-:W-:Y:S01]  /*7b500*/  STL.64 [R1+0x120], R132 ;  /* 0x0001208401007387 */ /* 0x000fe20000100a00 */
[----:B------:R5:W-:Y:S01]  /*7b510*/  STL.64 [R1+0x128], R134 ;  /* 0x0001288601007387 */ /* 0x000be20000100a00 */
[C---:B----4-:R-:W-:Y:S08]  /*7b520*/  HMMA.1688.F32.TF32 R136, R76.reuse, R64, R204 ;  /* 0x000000404c88723c */ /* 0x050ff000000810cc */
[C---:B-----5:R-:W-:Y:S08]  /*7b530*/  HMMA.1688.F32.TF32 R132, R76.reuse, R60, R224 ;  /* 0x0000003c4c84723c */ /* 0x060ff000000810e0 */
[C---:B------:R-:W-:Y:S07]  /*7b540*/  HMMA.1688.F32.TF32 R140, R76.reuse, R56, R200 ;  /* 0x000000384c8c723c */ /* 0x040fee00000810c8 */
[----:B------:R-:W-:Y:S01]  /*7b550*/  STL.64 [R1+0x110], R136 ;  /* 0x0001108801007387 */ /* 0x000fe20000100a00 */
[----:B------:R4:W-:Y:S07]  /*7b560*/  STL.64 [R1+0x118], R138 ;  /* 0x0001188a01007387 */ /* 0x0009ee0000100a00 */
[----:B------:R-:W-:Y:S02]  /*7b570*/  STL.64 [R1+0x100], R132 ;  /* 0x0001008401007387 */ /* 0x000fe40000100a00 */
[----:B------:R5:W-:Y:S01]  /*7b580*/  STL.64 [R1+0x108], R134 ;  /* 0x0001088601007387 */ /* 0x000be20000100a00 */
[C---:B----4-:R-:W-:Y:S08]  /*7b590*/  HMMA.1688.F32.TF32 R136, R76.reuse, R52, R196 ;  /* 0x000000344c88723c */ /* 0x050ff000000810c4 */
[C---:B-----5:R-:W-:Y:S01]  /*7b5a0*/  HMMA.1688.F32.TF32 R132, R76.reuse, R48, R192 ;  /* 0x000000304c84723c */ /* 0x060fe200000810c0 */
[----:B------:R-:W-:Y:S01]  /*7b5b0*/  STL.64 [R1+0xf0], R140 ;  /* 0x0000f08c01007387 */ /* 0x000fe20000100a00 */
[----:B------:R4:W-:Y:S06]  /*7b5c0*/  STL.64 [R1+0xf8], R142 ;  /* 0x0000f88e01007387 */ /* 0x0009ec0000100a00 */
[C---:B----4-:R-:W-:Y:S07]  /*7b5d0*/  HMMA.1688.F32.TF32 R140, R76.reuse, R44, R184 ;  /* 0x0000002c4c8c723c */ /* 0x050fee00000810b8 */
        /* <DEDUP_REMOVED lines=31> */
[----:B----4-:R-:W-:Y:S08]  /*7b7d0*/  HMMA.1688.F32.TF32 R136, R76, R4, R220 ;  /* 0x000000044c88723c */ /* 0x010ff000000810dc */
[C---:B-----5:R-:W-:Y:S08]  /*7b7e0*/  HMMA.1688.F32.TF32 R132, R72.reuse, R64, R216 ;  /* 0x000000404884723c */ /* 0x060ff000000810d8 */
[C---:B------:R-:W-:Y:S01]  /*7b7f0*/  HMMA.1688.F32.TF32 R76, R72.reuse, R60, R244 ;  /* 0x0000003c484c723c */ /* 0x040fe200000810f4 */
[----:B------:R-:W-:Y:S01]  /*7b800*/  STL.64 [R1+0x30], R140 ;  /* 0x0000308c01007387 */ /* 0x000fe20000100a00 */
[----:B------:R-:W-:Y:S05]  /*7b810*/  STL.64 [R1+0x38], R142 ;  /* 0x0000388e01007387 */ /* 0x000fea0000100a00 */
[----:B------:R-:W-:Y:S01]  /*7b820*/  STL.64 [R1+0x20], R136 ;  /* 0x0000208801007387 */ /* 0x000fe20000100a00 */
[----:B------:R-:W-:Y:S07]  /*7b830*/  STL.64 [R1+0x28], R138 ;  /* 0x0000288a01007387 */ /* 0x000fee0000100a00 */
[----:B------:R-:W-:Y:S02]  /*7b840*/  STL.64 [R1+0x10], R132 ;  /* 0x0000108401007387 */ /* 0x000fe40000100a00 */
[----:B------:R-:W-:Y:S01]  /*7b850*/  STL.64 [R1+0x18], R134 ;  /* 0x0000188601007387 */ /* 0x000fe20000100a00 */
[----:B------:R-:W4:Y:S05]  /*7b860*/  LDL.LU R244, [R1+0x1080] ;  /* 0x0010800001f47983 */ /* 0x000f2a0000300800 */
[----:B------:R-:W-:Y:S02]  /*7b870*/  STL.64 [R1], R76 ;  /* 0x0000004c01007387 */ /* 0x000fe40000100a00 */
[----:B------:R5:W-:Y:S02]  /*7b880*/  STL.64 [R1+0x8], R78 ;  /* 0x0000084e01007387 */ /* 0x000be40000100a00 */
[----:B------:R-:W4:Y:S01]  /*7b890*/  LDL.LU R245, [R1+0x1084] ;  /* 0x0010840001f57983 */ /* 0x000f220000300800 */
[----:B------:R-:W4:Y:S01]  /*7b8a0*/  LDL.LU R246, [R1+0x1088] ;  /* 0x0010880001f67983 */ /* 0x000f220000300800 */
[----:B------:R-:W4:Y:S02]  /*7b8b0*/  LDL.LU R247, [R1+0x108c] ;  /* 0x00108c0001f77983 */ /* 0x000f240000300800 */
        /* <DEDUP_REMOVED lines=8> */
[----:B------:R-:W5:Y:S02]  /*7b940*/  LDL.LU R176, [R1+0x10c0] ;  /* 0x0010c00001b07983 */ /* 0x000f640000300800 */
[----:B------:R-:W5:Y:S01]  /*7b950*/  LDL.LU R177, [R1+0x10c4] ;  /* 0x0010c40001b17983 */ /* 0x000f620000300800 */
[----:B------:R-:W5:Y:S01]  /*7b960*/  LDL.LU R178, [R1+0x10c8] ;  /* 0x0010c80001b27983 */ /* 0x000f620000300800 */
[----:B------:R-:W5:Y:S02]  /*7b970*/  LDL.LU R179, [R1+0x10cc] ;  /* 0x0010cc0001b37983 */ /* 0x000f640000300800 */
        /* <DEDUP_REMOVED lines=32> */
[----:B------:R-:W-:Y:S02]  /*7bb80*/  STL [R1+0x3cb4], R248 ;  /* 0x003cb4f801007387 */ /* 0x000fe40000100800 */
[----:B------:R-:W-:Y:S01]  /*7bb90*/  STL [R1+0x3cb0], R249 ;  /* 0x003cb0f901007387 */ /* 0x000fe20000100800 */
[----:B------:R-:W-:Y:S01]  /*7bba0*/  STL [R1+0x3cac], R250 ;  /* 0x003cacfa01007387 */ /* 0x000fe20000100800 */
[----:B------:R-:W-:Y:S01]  /*7bbb0*/  STL [R1+0x3ca8], R251 ;  /* 0x003ca8fb01007387 */ /* 0x000fe20000100800 */
[C---:B-----5:R-:W-:Y:S08]  /*7bbc0*/  HMMA.1688.F32.TF32 R76, R72.reuse, R48, R176 ;  /* 0x00000030484c723c */ /* 0x060ff000000810b0 */
[C---:B--2---:R-:W-:Y:S08]  /*7bbd0*/  HMMA.1688.F32.TF32 R132, R72.reuse, R52, R180 ;  /* 0x000000344884723c */ /* 0x044ff000000810b4 */
[C---:B------:R-:W-:Y:S08]  /*7bbe0*/  HMMA.1688.F32.TF32 R136, R72.reuse, R44, R172 ;  /* 0x0000002c4888723c */ /* 0x040ff000000810ac */
[C---:B----4-:R-:W-:Y:S07]  /*7bbf0*/  HMMA.1688.F32.TF32 R244, R72.reuse, R32, R244 ;  /* 0x0000002048f4723c */ /* 0x050fee00000810f4 */
[----:B------:R-:W-:Y:S01]  /*7bc00*/  STL.64 [R1+0x1f0], R132 ;  /* 0x0001f08401007387 */ /* 0x000fe20000100a00 */
[----:B------:R2:W-:Y:S02]  /*7bc10*/  STL.64 [R1+0x1f8], R134 ;  /* 0x0001f88601007387 */ /* 0x0005e40000100a00 */
[----:B------:R-:W-:Y:S02]  /*7bc20*/  STL.64 [R1+0x1e0], R76 ;  /* 0x0001e04c01007387 */ /* 0x000fe40000100a00 */
[----:B------:R4:W-:Y:S01]  /*7bc30*/  STL.64 [R1+0x1e8], R78 ;  /* 0x0001e84e01007387 */ /* 0x0009e20000100a00 */
[C---:B--2---:R-:W-:Y:S08]  /*7bc40*/  HMMA.1688.F32.TF32 R132, R72.reuse, R40, R168 ;  /* 0x000000284884723c */ /* 0x044ff000000810a8 */
[C---:B----4-:R-:W-:Y:S01]  /*7bc50*/  HMMA.1688.F32.TF32 R76, R72.reuse, R36, R164 ;  /* 0x00000024484c723c */ /* 0x050fe200000810a4 */
[----:B------:R-:W-:Y:S01]  /*7bc60*/  STL.64 [R1+0x1d0], R136 ;  /* 0x0001d08801007387 */ /* 0x000fe20000100a00 */
[----:B------:R-:W-:Y:S11]  /*7bc70*/  STL.64 [R1+0x1d8], R138 ;  /* 0x0001d88a01007387 */ /* 0x000ff60000100a00 */
[----:B------:R-:W-:Y:S02]  /*7bc80*/  @!UPT UIADD3 URZ, URZ, URZ, URZ ;  /* 0x0000003f3f3ff290 */ /* 0x000fe4000fffe03f */
[----:B------:R-:W-:Y:S01]  /*7bc90*/  STL.64 [R1+0x1c0], R132 ;  /* 0x0001c08401007387 */ /* 0x000fe20000100a00 */
[----:B------:R-:W-:Y:S02]  /*7bca0*/  STL.64 [R1+0x1c8], R134 ;  /* 0x0001c88601007387 */ /* 0x000fe40000100a00 */
[----:B------:R-:W-:Y:S05]  /*7bcb0*/  STL [R1+0x3cc4], R244 ;  /* 0x003cc4f401007387 */ /* 0x000fea0000100800 */
[----:B------:R-:W-:Y:S01]  /*7bcc0*/  STL.64 [R1+0x1b0], R76 ;  /* 0x0001b04c01007387 */ /* 0x000fe20000100a00 */
[----:B------:R3:W-:Y:S02]  /*7bcd0*/  STL.64 [R1+0x1b8], R78 ;  /* 0x0001b84e01007387 */ /* 0x0007e40000100a00 */
[C---:B---3--:R-:W-:Y:S02]  /*7bce0*/  HMMA.1688.F32.TF32 R76, R72.reuse, R24, R228 ;  /* 0x00000018484c723c */ /* 0x048fe400000810e4 */
[----:B------:R2:W-:Y:S01]  /*7bcf0*/  STL [R1+0x3cc0], R245 ;  /* 0x003cc0f501007387 */ /* 0x0005e20000100800 */
[----:B------:R3:W-:Y:S02]  /*7bd00*/  STL [R1+0x3cbc], R246 ;  /* 0x003cbcf601007387 */ /* 0x0007e40000100800 */
[----:B------:R4:W-:Y:S03]  /*7bd10*/  STL [R1+0x3cb8], R247 ;  /* 0x003cb8f701007387 */ /* 0x0009e60000100800 */
[C---:B------:R-:W-:Y:S11]  /*7bd20*/  HMMA.1688.F32.TF32 R132, R72.reuse, R28, R156 ;  /* 0x0000001c4884723c */ /* 0x040ff6000008109c */
[----:B------:R-:W-:Y:S05]  /*7bd30*/  @!UPT UIADD3 URZ, URZ, URZ, URZ ;  /* 0x0000003f3f3ff290 */ /* 0x000fea000fffe03f */
[----:B------:R-:W-:Y:S01]  /*7bd40*/  MOV R244, R76 ;  /* 0x0000004c00f47202 */ /* 0x000fe20000000f00 */
[----:B--2---:R-:W-:Y:S02]  /*7bd50*/  IMAD.MOV.U32 R245, RZ, RZ, R77 ;  /* 0x000000fffff57224 */ /* 0x004fe400078e004d */
[----:B---3--:R-:W-:Y:S01]  /*7bd60*/  IMAD.MOV.U32 R246, RZ, RZ, R78 ;  /* 0x000000fffff67224 */ /* 0x008fe200078e004e */
[----:B----4-:R-:W-:Y:S02]  /*7bd70*/  MOV R247, R79 ;  /* 0x0000004f00f77202 */ /* 0x010fe40000000f00 */
[C---:B------:R-:W-:Y:S08]  /*7bd80*/  HMMA.1688.F32.TF32 R76, R72.reuse, R20, R144 ;  /* 0x00000014484c723c */ /* 0x040ff00000081090 */
[C---:B------:R-:W-:Y:S01]  /*7bd90*/  HMMA.1688.F32.TF32 R136, R72.reuse, R16, R240 ;  /* 0x000000104888723c */ /* 0x040fe200000810f0 */
[----:B------:R-:W-:Y:S01]  /*7bda0*/  STL.64 [R1+0x450], R132 ;  /* 0x0004508401007387 */ /* 0x000fe20000100a00 */
[----:B------:R2:W-:Y:S06]  /*7bdb0*/  STL.64 [R1+0x458], R134 ;  /* 0x0004588601007387 */ /* 0x0005ec0000100a00 */
[----:B--2---:R-:W-:Y:S08]  /*7bdc0*/  HMMA.1688.F32.TF32 R132, R72, R12, R220 ;  /* 0x0000000c4884723c */ /* 0x004ff000000810dc */
[----:B------:R-:W-:-:S02]  /*7bdd0*/  IMAD.MOV.U32 R248, RZ, RZ, R76 ;  /* 0x000000fffff87224 */ /* 0x000fc400078e004c */
[----:B------:R-:W-:Y:S01]  /*7bde0*/  IMAD.MOV.U32 R249, RZ, RZ, R77 ;  /* 0x000000fffff97224 */ /* 0x000fe200078e004d */
[----:B------:R-:W-:Y:S01]  /*7bdf0*/  MOV R250, R78 ;  /* 0x0000004e00fa7202 */ /* 0x000fe20000000f00 */
[----:B------:R-:W-:Y:S02]  /*7be00*/  IMAD.MOV.U32 R251, RZ, RZ, R79 ;  /* 0x000000fffffb7224 */ /* 0x000fe400078e004f */
[C---:B------:R-:W-:Y:S01]  /*7be10*/  HMMA.1688.F32.TF32 R76, R72.reuse, R8, R216 ;  /* 0x00000008484c723c */ /* 0x040fe200000810d8 */
[----:B------:R-:W-:Y:S01]  /*7be20*/  STL.64 [R1+0x3cd0], R246 ;  /* 0x003cd0f601007387 */ /* 0x000fe20000100a00 */
[----:B------:R-:W-:Y:S02]  /*7be30*/  STL.64 [R1+0x3cc8], R244 ;  /* 0x003cc8f401007387 */ /* 0x000fe40000100a00 */
[----:B------:R-:W-:Y:S02]  /*7be40*/  STL.64 [R1+0x3ce0], R250 ;  /* 0x003ce0fa01007387 */ /* 0x000fe40000100a00 */
[----:B------:R-:W-:Y:S01]  /*7be50*/  STL.64 [R1+0x3cd8], R248 ;  /* 0x003cd8f801007387 */ /* 0x000fe20000100a00 */
[----:B------:R-:W-:Y:S01]  /*7be60*/  STL.64 [R1+0x230], R136 ;  /* 0x0002308801007387 */ /* 0x000fe20000100a00 */
[----:B------:R-:W-:Y:S02]  /*7be70*/  STL.64 [R1+0x238], R138 ;  /* 0x0002388a01007387 */ /* 0x000fe40000100a00 */
[----:B------:R-:W2:Y:S01]  /*7be80*/  LDL.LU R144, [R1+0x14e0] ;  /* 0x0014e00001907983 */ /* 0x000ea20000300800 */
[----:B------:R-:W-:Y:S01]  /*7be90*/  STL.64 [R1+0x220], R132 ;  /* 0x0002208401007387 */ /* 0x000fe20000100a00 */
[----:B------:R-:W-:Y:S11]  /*7bea0*/  STL.64 [R1+0x228], R134 ;  /* 0x0002288601007387 */ /* 0x000ff60000100a00 */
[----:B------:R-:W-:Y:S01]  /*7beb0*/  STL.64 [R1+0x210], R76 ;  /* 0x0002104c01007387 */ /* 0x000fe20000100a00 */
[----:B------:R3:W-:Y:S02]  /*7bec0*/  STL.64 [R1+0x218], R78 ;  /* 0x0002184e01007387 */ /* 0x0007e40000100a00 */
[----:B------:R-:W2:Y:S02]  /*7bed0*/  LDL.LU R145, [R1+0x14e4] ;  /* 0x0014e40001917983 */ /* 0x000ea40000300800 */
[----:B------:R-:W2:Y:S01]  /*7bee0*/  LDL.LU R146, [R1+0x14e8] ;  /* 0x0014e80001927983 */ /* 0x000ea20000300800 */
[----:B------:R-:W2:Y:S01]  /*7bef0*/  LDL.LU R147, [R1+0x14ec] ;  /* 0x0014ec0001937983 */ /* 0x000ea20000300800 */
[----:B------:R-:W4:Y:S02]  /*7bf00*/  LDL.LU R228, [R1+0x14f0] ;  /* 0x0014f00001e47983 */ /* 0x000f240000300800 */
[----:B------:R-:W4:Y:S02]  /*7bf10*/  LDL.LU R229, [R1+0x14f4] ;  /* 0x0014f40001e57983 */ /* 0x000f240000300800 */
[----:B------:R-:W4:Y:S01]  /*7bf20*/  LDL.LU R230, [R1+0x14f8] ;  /* 0x0014f80001e67983 */ /* 0x000f220000300800 */
        /* <DEDUP_REMOVED lines=51> */
[----:B------:R-:W4:Y:S01]  /*7c260*/  LDL.LU R242, [R1+0x14d8] ;  /* 0x0014d80001f27983 */ /* 0x000f220000300800 */
[----:B------:R-:W4:Y:S01]  /*7c270*/  LDL.LU R243, [R1+0x14dc] ;  /* 0x0014dc0001f37983 */ /* 0x000f220000300800 */
[----:B---3--:R-:W-:Y:S08]  /*7c280*/  HMMA.1688.F32.TF32 R76, R72, R4, R220 ;  /* 0x00000004484c723c */ /* 0x008ff000000810dc */
[C---:B-1----:R-:W-:Y:S01]  /*7c290*/  HMMA.1688.F32.TF32 R72, R68.reuse, R64, R216 ;  /* 0x000000404448723c */ /* 0x042fe200000810d8 */
[----:B------:R-:W3:Y:S11]  /*7c2a0*/  LDL.LU R220, [R1+0x14c0] ;  /* 0x0014c00001dc7983 */ /* 0x000ef60000300800 */
[----:B------:R-:W-:Y:S03]  /*7c2b0*/  @!UPT UIADD3 URZ, URZ, URZ, URZ ;  /* 0x0000003f3f3ff290 */ /* 0x000fe6000fffe03f */
[----:B------:R-:W-:Y:S01]  /*7c2c0*/  STL.64 [R1+0x200], R76 ;  /* 0x0002004c01007387 */ /* 0x000fe20000100a00 */
[----:B------:R-:W-:Y:S07]  /*7c2d0*/  STL.64 [R1+0x208], R78 ;  /* 0x0002084e01007387 */ /* 0x000fee0000100a00 */
[----:B------:R-:W-:Y:S02]  /*7c2e0*/  STL.64 [R1+0x690], R72 ;  /* 0x0006904801007387 */ /* 0x000fe40000100a00 */
[----:B------:R1:W-:Y:S01]  /*7c2f0*/  STL.64 [R1+0x698], R74 ;  /* 0x0006984a01007387 */ /* 0x0003e20000100a00 */
[----:B------:R-:W3:Y:S01]  /*7c300*/  LDL.LU R221, [R1+0x14c4] ;  /* 0x0014c40001dd7983 */ /* 0x000ee20000300800 */
[----:B------:R-:W3:Y:S02]  /*7c310*/  LDL.LU R222, [R1+0x14c8] ;  /* 0x0014c80001de7983 */ /* 0x000ee40000300800 */
[----:B------:R-:W3:Y:S01]  /*7c320*/  LDL.LU R223, [R1+0x14cc] ;  /* 0x0014cc0001df7983 */ /* 0x000ee20000300800 */
[C---:B--2---:R-:W-:Y:S08]  /*7c330*/  HMMA.1688.F32.TF32 R132, R68.reuse, R60, R200 ;  /* 0x0000003c4484723c */ /* 0x044ff000000810c8 */
[C---:B------:R-:W-:Y:S08]  /*7c340*/  HMMA.1688.F32.TF32 R136, R68.reuse, R48, R184 ;  /* 0x000000304488723c */ /* 0x040ff000000810b8 */
[C---:B-1----:R-:W-:Y:S08]  /*7c350*/  HMMA.1688.F32.TF32 R72, R68.reuse, R56, R196 ;  /* 0x000000384448723c */ /* 0x042ff000000810c4 */
[----:B----4-:R-:W-:Y:S01]  /*7c360*/  HMMA.1688.F32.TF32 R140, R68, R20, R228 ;  /* 0x00000014448c723c */ /* 0x010fe200000810e4 */
[----:B------:R-:W-:-:S02]  /*7c370*/  IMAD.MOV.U32 R219, RZ, RZ, R163 ;  /* 0x000000ffffdb7224 */ /* 0x000fc400078e00a3 */
[----:B------:R-:W-:Y:S01]  /*7c380*/  IMAD.MOV.U32 R218, RZ, RZ, R190 ;  /* 0x000000ffffda7224 */ /* 0x000fe200078e00be */
[----:B------:R-:W-:Y:S01]  /*7c390*/  MOV R217, R191 ;  /* 0x000000bf00d97202 */ /* 0x000fe20000000f00 */
[----:B------:R-:W-:Y:S01]  /*7c3a0*/  IMAD.MOV.U32 R216, RZ, RZ, R252 ;  /* 0x000000ffffd87224 */ /* 0x000fe200078e00fc */
[----:B------:R-:W-:Y:S04]  /*7c3b0*/  LDS R76, [R161+0x20400] ;  /* 0x02040000a14c7984 */ /* 0x000fe80000000800 */
[----:B------:R-:W-:Y:S04]  /*7c3c0*/  LDS R78, [R161+0x22400] ;  /* 0x02240000a14e7984 */ /* 0x000fe80000000800 */
[----:B------:R-:W-:Y:S04]  /*7c3d0*/  LDS R77, [R189+0x20400] ;  /* 0x02040000bd4d7984 */ /* 0x000fe80000000800 */
[----:B------:R-:W1:Y:S04]  /*7c3e0*/  LDS R79, [R189+0x22400] ;  /* 0x02240000bd4f7984 */ /* 0x000e680000000800 */
[----:B------:R-:W-:Y:S01]  /*7c3f0*/  STL.64 [R1+0x680], R132 ;  /* 0x0006808401007387 */ /* 0x000fe20000100a00 */
[----:B------:R-:W-:Y:S02]  /*7c400*/  STL.64 [R1+0x688], R134 ;  /* 0x0006888601007387 */ /* 0x000fe40000100a00 */
[----:B------:R-:W-:Y:S02]  /*7c410*/  STL.64 [R1+0x670], R72 ;  /* 0x0006704801007387 */ /* 0x000fe40000100a00 */
[----:B------:R2:W-:Y:S02]  /*7c420*/  STL.64 [R1+0x678], R74 ;  /* 0x0006784a01007387 */ /* 0x0005e40000100a00 */
[C---:B--2---:R-:W-:Y:S08]  /*7c430*/  HMMA.1688.F32.TF32 R72, R68.reuse, R52, R192 ;  /* 0x000000344448723c */ /* 0x044ff000000810c0 */
[C---:B------:R-:W-:Y:S11]  /*7c440*/  HMMA.1688.F32.TF32 R132, R68.reuse, R44, R180 ;  /* 0x0000002c4484723c */ /* 0x040ff600000810b4 */
[----:B------:R-:W-:Y:S04]  /*7c450*/  @!UPT UIADD3 URZ, URZ, URZ, URZ ;  /* 0x0000003f3f3ff290 */ /* 0x000fe8000fffe03f */
[----:B------:R-:W-:Y:S01]  /*7c460*/  STL.64 [R1+0x660], R72 ;  /* 0x0006604801007387 */ /* 0x000fe20000100a00 */
[----:B------:R2:W-:Y:S02]  /*7c470*/  STL.64 [R1+0x668], R74 ;  /* 0x0006684a01007387 */ /* 0x0005e40000100a00 */
[----:B------:R-:W-:Y:S02]  /*7c480*/  STL.64 [R1+0x650], R136 ;  /* 0x0006508801007387 */ /* 0x000fe40000100a00 */
[----:B------:R4:W-:Y:S01]  /*7c490*/  STL.64 [R1+0x658], R138 ;  /* 0x0006588a01007387 */ /* 0x0009e20000100a00 */
[C---:B--2---:R-:W-:Y:S08]  /*7c4a0*/  HMMA.1688.F32.TF32 R72, R68.reuse, R40, R176 ;  /* 0x000000284448723c */ /* 0x044ff000000810b0 */
[C---:B----4-:R-:W-:Y:S01]  /*7c4b0*/  HMMA.1688.F32.TF32 R136, R68.reuse, R36, R172 ;  /* 0x000000244488723c */ /* 0x050fe200000810ac */
[----:B------:R-:W-:Y:S01]  /*7c4c0*/  STL.64 [R1+0x640], R132 ;  /* 0x0006408401007387 */ /* 0x000fe20000100a00 */
[----:B------:R5:W-:Y:S06]  /*7c4d0*/  STL.64 [R1+0x648], R134 ;  /* 0x0006488601007387 */ /* 0x000bec0000100a00 */
[C---:B-----5:R-:W-:Y:S07]  /*7c4e0*/  HMMA.1688.F32.TF32 R132, R68.reuse, R32, R168 ;  /* 0x000000204484723c */ /* 0x060fee00000810a8 */
[----:B------:R-:W-:Y:S01]  /*7c4f0*/  STL.64 [R1+0x630], R72 ;  /* 0x0006304801007387 */ /* 0x000fe20000100a00 */
[----:B------:R-:W-:Y:S07]  /*7c500*/  STL.64 [R1+0x638], R74 ;  /* 0x0006384a01007387 */ /* 0x000fee0000100a00 */
[----:B------:R-:W-:Y:S02]  /*7c510*/  STL.64 [R1+0x620], R136 ;  /* 0x0006208801007387 */ /* 0x000fe40000100a00 */
[----:B------:R2:W-:Y:S01]  /*7c520*/  STL.64 [R1+0x628], R138 ;  /* 0x0006288a01007387 */ /* 0x0005e20000100a00 */
[----:B------:R-:W-:Y:S04]  /*7c530*/  LDS R72, [R161+0x20480] ;  /* 0x02048000a1487984 */ /* 0x000fe80000000800 */
[----:B------:R-:W-:Y:S04]  /*7c540*/  LDS R74, [R161+0x22480] ;  /* 0x02248000a14a7984 */ /* 0x000fe80000000800 */
[----:B------:R-:W-:Y:S04]  /*7c550*/  LDS R73, [R189+0x20480] ;  /* 0x02048000bd497984 */ /* 0x000fe80000000800 */
[----:B------:R-:W4:Y:S01]  /*7c560*/  LDS R75, [R189+0x22480] ;  /* 0x02248000bd4b7984 */ /* 0x000f220000000800 */
        /* <DEDUP_REMOVED lines=10> */
[----:B------:R-:W-:Y:S02]  /*7c610*/  STL.64 [R1+0x5e0], R140 ;  /* 0x0005e08c01007387 */ /* 0x000fe40000100a00 */
[----:B------:R-:W-:Y:S01]  /*7c620*/  STL.64 [R1+0x5e8], R142 ;  /* 0x0005e88e01007387 */ /* 0x000fe20000100a00 */
[----:B--2---:R-:W-:Y:S11]  /*7c630*/  HMMA.1688.F32.TF32 R132, R68, R12, R240 ;  /* 0x0000000c4484723c */ /* 0x004ff600000810f0 */
[----:B------:R-:W-:Y:S01]  /*7c640*/  @!UPT UIADD3 URZ, URZ, URZ, URZ ;  /* 0x0000003f3f3ff290 */ /* 0x000fe2000fffe03f */
[----:B------:R-:W-:Y:S01]  /*7c650*/  STL.64 [R1+0x5d0], R136 ;  /* 0x0005d08801007387 */ /* 0x000fe20000100a00 */
[----:B------:R3:W-:Y:S11]  /*7c660*/  STL.64 [R1+0x5d8], R138 ;  /* 0x0005d88a01007387 */ /* 0x0007f60000100a00 */
[----:B------:R-:W-:Y:S01]  /*7c670*/  MOV R163, R135 ;  /* 0x0000008700a37202 */ /* 0x000fe20000000f00 */
[----:B------:R-:W-:-:S02]  /*7c680*/  IMAD.MOV.U32 R190, RZ, RZ, R134 ;  /* 0x000000ffffbe7224 */ /* 0x000fc400078e0086 */
[----:B------:R-:W-:Y:S01]  /*7c690*/  IMAD.MOV.U32 R191, RZ, RZ, R133 ;  /* 0x000000ffffbf7224 */ /* 0x000fe200078e0085 */
[----:B------:R-:W-:Y:S01]  /*7c6a0*/  MOV R252, R132 ;  /* 0x0000008400fc7202 */ /* 0x000fe20000000f00 */
[----:B------:R2:W-:Y:S01]  /*7c6b0*/  STL [R1+0x3ca4], R163 ;  /* 0x003ca4a301007387 */ /* 0x0005e20000100800 */
[----:B------:R5:W-:Y:S02]  /*7c6c0*/  STL [R1+0x3ca0], R190 ;  /* 0x003ca0be01007387 */ /* 0x000be40000100800 */
[----:B------:R1:W-:Y:S02]  /*7c6d0*/  STL [R1+0x3c9c], R191 ;  /* 0x003c9cbf01007387 */ /* 0x0003e40000100800 */
[----:B------:R1:W-:Y:S01]  /*7c6e0*/  STL [R1+0x3c98], R252 ;  /* 0x003c98fc01007387 */ /* 0x0003e20000100800 */
[C---:B------:R-:W-:Y:S07]  /*7c6f0*/  HMMA.1688.F32.TF32 R132, R68.reuse, R4, R216 ;  /* 0x000000044484723c */ /* 0x040fee00000810d8 */
[----:B------:R-:W-:Y:S01]  /*7c700*/  IMAD.MOV.U32 R217, RZ, RZ, R0 ;  /* 0x000000ffffd97224 */ /* 0x000fe200078e0000 */
[----:B------:R-:W-:Y:S01]  /*7c710*/  MOV R218, R2 ;  /* 0x0000000200da7202 */ /* 0x000fe20000000f00 */
[----:B------:R-:W-:Y:S01]  /*7c720*/  IMAD.MOV.U32 R219, RZ, RZ, R162 ;  /* 0x000000ffffdb7224 */ /* 0x000fe200078e00a2 */
[----:B---3--:R-:W-:Y:S11]  /*7c730*/  HMMA.1688.F32.TF32 R136, R68, R8, R220 ;  /* 0x000000084488723c */ /* 0x008ff600000810dc */
[----:B------:R-:W-:Y:S03]  /*7c740*/  @!UPT UIADD3 URZ, URZ, URZ, URZ ;  /* 0x0000003f3f3ff290 */ /* 0x000fe6000fffe03f */
[----:B--2---:R-:W-:Y:S02]  /*7c750*/  IMAD.MOV.U32 R163, RZ, RZ, R132 ;  /* 0x000000ffffa37224 */ /* 0x004fe400078e0084 */
[----:B-----5:R-:W-:Y:S01]  /*7c760*/  IMAD.MOV.U32 R190, RZ, RZ, R133 ;  /* 0x000000ffffbe7224 */ /* 0x020fe200078e0085 */
[----:B-1----:R-:W-:Y:S01]  /*7c770*/  MOV R191, R134 ;  /* 0x0000008600bf7202 */ /* 0x002fe20000000f00 */
[----:B------:R-:W-:Y:S01]  /*7c780*/  IMAD.MOV.U32 R252, RZ, RZ, R135 ;  /* 0x000000fffffc7224 */ /* 0x000fe200078e0087 */
[----:B------:R-:W-:Y:S04]  /*7c790*/  LDS R68, [R161+0x20500] ;  /* 0x02050000a1447984 */ /* 0x000fe80000000800 */
[----:B------:R-:W-:Y:S04]  /*7c7a0*/  LDS R70, [R161+0x22500] ;  /* 0x02250000a1467984 */ /* 0x000fe80000000800 */
[----:B------:R-:W-:Y:S04]  /*7c7b0*/  LDS R69, [R189+0x20500] ;  /* 0x02050000bd457984 */ /* 0x000fe80000000800 */
[----:B------:R-:W1:Y:S04]  /*7c7c0*/  LDS R71, [R189+0x22500] ;  /* 0x02250000bd477984 */ /* 0x000e680000000800 */
[----:B------:R2:W-:Y:S01]  /*7c7d0*/  STL.64 [R1+0x5b0], R136 ;  /* 0x0005b08801007387 */ /* 0x0005e20000100a00 */
[----:B------:R3:W-:Y:S02]  /*7c7e0*/  STL.64 [R1+0x5b8], R138 ;  /* 0x0005b88a01007387 */ /* 0x0007e40000100a00 */
[----:B------:R-:W5:Y:S02]  /*7c7f0*/  LDL.LU R216, [R1+0xf10] ;  /* 0x000f100001d87983 */ /* 0x000f640000300800 */
[----:B------:R-:W4:Y:S01]  /*7c800*/  LDL.LU R0, [R1+0x3e98] ;  /* 0x003e980001007983 */ /* 0x000f220000300800 */
[----:B------:R-:W5:Y:S01]  /*7c810*/  LDL.LU R2, [R1+0x3e94] ;  /* 0x003e940001027983 */ /* 0x000f620000300800 */
        /* <DEDUP_REMOVED lines=69> */
[----:B--2---:R-:W2:Y:S02]  /*7cc70*/  LDL.LU R136, [R1+0x1480] ;  /* 0x0014800001887983 */ /* 0x004ea40000300800 */
[----:B------:R-:W2:Y:S01]  /*7cc80*/  LDL.LU R137, [R1+0x1484] ;  /* 0x0014840001897983 */ /* 0x000ea20000300800 */
[----:B---3--:R-:W2:Y:S01]  /*7cc90*/  LDL.LU R138, [R1+0x1488] ;  /* 0x00148800018a7983 */ /* 0x008ea20000300800 */
[----:B------:R-:W2:Y:S02]  /*7cca0*/  LDL.LU R139, [R1+0x148c] ;  /* 0x00148c00018b7983 */ /* 0x000ea40000300800 */
[----:B------:R-:W3:Y:S02]  /*7ccb0*/  LDL.LU R140, [R1+0x1490] ;  /* 0x00149000018c7983 */ /* 0x000ee40000300800 */
[----:B------:R-:W3:Y:S01]  /*7ccc0*/  LDL.LU R141, [R1+0x1494] ;  /* 0x00149400018d7983 */ /* 0x000ee20000300800 */
[----:B------:R-:W3:Y:S01]  /*7ccd0*/  LDL.LU R142, [R1+0x1498] ;  /* 0x00149800018e7983 */ /* 0x000ee20000300800 */
[----:B------:R-:W3:Y:S02]  /*7cce0*/  LDL.LU R143, [R1+0x149c] ;  /* 0x00149c00018f7983 */ /* 0x000ee40000300800 */
        /* <DEDUP_REMOVED lines=17> */
[----:B----4-:R-:W-:Y:S01]  /*7ce00*/  IMAD.MOV.U32 R243, RZ, RZ, R0 ;  /* 0x000000fffff37224 */ /* 0x010fe200078e0000 */
[----:B-----5:R-:W-:Y:S01]  /*7ce10*/  MOV R242, R2 ;  /* 0x0000000200f27202 */ /* 0x020fe20000000f00 */
[----:B------:R-:W-:Y:S01]  /*7ce20*/  IMAD.MOV.U32 R241, RZ, RZ, R162 ;  /* 0x000000fffff17224 */ /* 0x000fe200078e00a2 */
[C---:B------:R-:W-:Y:S08]  /*7ce30*/  HMMA.1688.F32.TF32 R244, R76.reuse, R60, R244 ;  /* 0x0000003c4cf4723c */ /* 0x040ff000000810f4 */
[C---:B------:R-:W-:Y:S11]  /*7ce40*/  HMMA.1688.F32.TF32 R248, R76.reuse, R64, R248 ;  /* 0x000000404cf8723c */ /* 0x040ff600000810f8 */
[----:B------:R-:W-:Y:S05]  /*7ce50*/  @!UPT UIADD3 URZ, URZ, URZ, URZ ;  /* 0x0000003f3f3ff290 */ /* 0x000fea000fffe03f */
[----:B------:R-:W-:Y:S01]  /*7ce60*/  IMAD.MOV.U32 R162, RZ, RZ, R244 ;  /* 0x000000ffffa27224 */ /* 0x000fe200078e00f4 */
[----:B------:R-:W-:Y:S01]  /*7ce70*/  MOV R160, R245 ;  /* 0x000000f500a07202 */ /* 0x000fe20000000f00 */
[----:B------:R-:W-:Y:S02]  /*7ce80*/  IMAD.MOV.U32 R2, RZ, RZ, R246 ;  /* 0x000000ffff027224 */ /* 0x000fe400078e00f6 */
[----:B------:R-:W-:Y:S02]  /*7ce90*/  IMAD.MOV.U32 R0, RZ, RZ, R247 ;  /* 0x000000ffff007224 */ /* 0x000fe400078e00f7 */
[C---:B---3--:R-:W-:Y:S08]  /*7cea0*/  HMMA.1688.F32.TF32 R244, R76.reuse, R56, R140 ;  /* 0x000000384cf4723c */ /* 0x048ff0000008108c */
[C---:B--2---:R-:W-:Y:S08]  /*7ceb0*/  HMMA.1688.F32.TF32 R140, R76.reuse, R52, R136 ;  /* 0x000000344c8c723c */ /* 0x044ff00000081088 */
[C---:B------:R-:W-:Y:S08]  /*7cec0*/  HMMA.1688.F32.TF32 R136, R76.reuse, R48, R132 ;  /* 0x000000304c88723c */ /* 0x040ff00000081084 */
[C---:B------:R-:W-:Y:S01]  /*7ced0*/  HMMA.1688.F32.TF32 R132, R76.reuse, R44, R232 ;  /* 0x0000002c4c84723c */ /* 0x040fe200000810e8 */
[----:B------:R-:W-:Y:S01]  /*7cee0*/  STL.64 [R1+0x420], R248 ;  /* 0x000420f801007387 */ /* 0x000fe20000100a00 */
[----:B------:R-:W-:Y:S03]  /*7cef0*/  STL.64 [R1+0x428], R250 ;  /* 0x000428fa01007387 */ /* 0x000fe60000100a00 */
[----:B------:R-:W-:Y:S01]  /*7cf00*/  STL.64 [R1+0x400], R244 ;  /* 0x000400f401007387 */ /* 0x000fe20000100a00 */
[----:B------:R-:W-:Y:S02]  /*7cf10*/  STL.64 [R1+0x408], R246 ;  /* 0x000408f601007387 */ /* 0x000fe40000100a00 */
[----:B------:R-:W-:Y:S02]  /*7cf20*/  STL.64 [R1+0x3f0], R140 ;  /* 0x0003f08c01007387 */ /* 0x000fe40000100a00 */
[----:B------:R2:W-:Y:S05]  /*7cf30*/  STL.64 [R1+0x3f8], R142 ;  /* 0x0003f88e01007387 */ /* 0x0005ea0000100a00 */
[----:B------:R-:W-:Y:S01]  /*7cf40*/  STL.64 [R1+0x3e0], R136 ;  /* 0x0003e08801007387 */ /* 0x000fe20000100a00 */
[----:B------:R3:W-:Y:S07]  /*7cf50*/  STL.64 [R1+0x3e8], R138 ;  /* 0x0003e88a01007387 */ /* 0x0007ee0000100a00 */
[----:B------:R-:W-:Y:S02]  /*7cf60*/  STL.64 [R1+0x3d0], R132 ;  /* 0x0003d08401007387 */ /* 0x000fe40000100a00 */
[----:B------:R4:W-:Y:S01]  /*7cf70*/  STL.64 [R1+0x3d8], R134 ;  /* 0x0003d88601007387 */ /* 0x0009e20000100a00 */
[C---:B--2---:R-:W-:Y:S08]  /*7cf80*/  HMMA.1688.F32.TF32 R140, R76.reuse, R40, R212 ;  /* 0x000000284c8c723c */ /* 0x044ff000000810d4 */
[C---:B---3--:R-:W-:Y:S08]  /*7cf90*/  HMMA.1688.F32.TF32 R136, R76.reuse, R36, R208 ;  /* 0x000000244c88723c */ /* 0x048ff000000810d0 */
[C---:B----4-:R-:W-:Y:S07]  /*7cfa0*/  HMMA.1688.F32.TF32 R132, R76.reuse, R32, R204 ;  /* 0x000000204c84723c */ /* 0x050fee00000810cc */
[----:B------:R-:W-:Y:S01]  /*7cfb0*/  STL.64 [R1+0x3c0], R140 ;  /* 0x0003c08c01007387 */ /* 0x000fe20000100a00 */
[----:B------:R2:W-:Y:S07]  /*7cfc0*/  STL.64 [R1+0x3c8], R142 ;  /* 0x0003c88e01007387 */ /* 0x0005ee0000100a00 */
[----:B------:R-:W-:Y:S02]  /*7cfd0*/  STL.64 [R1+0x3b0], R136 ;  /* 0x0003b08801007387 */ /* 0x000fe40000100a00 */
[----:B------:R3:W-:Y:S06]  /*7cfe0*/  STL.64 [R1+0x3b8], R138 ;  /* 0x0003b88a01007387 */ /* 0x0007ec0000100a00 */
[----:B------:R-:W-:Y:S01]  /*7cff0*/  STL.64 [R1+0x3a0], R132 ;  /* 0x0003a08401007387 */ /* 0x000fe20000100a00 */
        /* <DEDUP_REMOVED lines=12> */
[C---:B----4-:R-:W-:Y:S08]  /*7d0c0*/  HMMA.1688.F32.TF32 R132, R76.reuse, R8, R180 ;  /* 0x000000084c84723c */ /* 0x050ff000000810b4 */
        /* <DEDUP_REMOVED lines=29> */
[----:B----4-:R-:W-:Y:S01]  /*7d2a0*/  HMMA.1688.F32.TF32 R76, R72, R32, R216 ;  /* 0x00000020484c723c */ /* 0x010fe200000810d8 */
[----:B------:R-:W-:Y:S01]  /*7d2b0*/  MOV R242, R117 ;  /* 0x0000007500f27202 */ /* 0x000fe20000000f00 */
[----:B------:R-:W-:-:S05]  /*7d2c0*/  IMAD.MOV.U32 R243, RZ, RZ, R116 ;  /* 0x000000fffff37224 */ /* 0x000fca00078e0074 */
[----:B------:R-:W-:Y:S01]  /*7d2d0*/  STL.64 [R1+0x300], R136 ;  /* 0x0003008801007387 */ /* 0x000fe20000100a00 */
[----:B------:R-:W-:Y:S02]  /*7d2e0*/  STL.64 [R1+0x308], R138 ;  /* 0x0003088a01007387 */ /* 0x000fe40000100a00 */
[----:B------:R-:W2:Y:S05]  /*7d2f0*/  LDL.LU R220, [R1+0x1370] ;  /* 0x0013700001dc7983 */ /* 0x000eaa0000300800 */
[----:B------:R3:W-:Y:S01]  /*7d300*/  STL.64 [R1+0x2f0], R132 ;  /* 0x0002f08401007387 */ /* 0x0007e20000100a00 */
[----:B------:R4:W-:Y:S07]  /*7d310*/  STL.64 [R1+0x2f8], R134 ;  /* 0x0002f88601007387 */ /* 0x0009ee0000100a00 */
[----:B------:R-:W-:Y:S02]  /*7d320*/  STL.64 [R1+0x2e0], R76 ;  /* 0x0002e04c01007387 */ /* 0x000fe40000100a00 */
[----:B------:R5:W-:Y:S02]  /*7d330*/  STL.64 [R1+0x2e8], R78 ;  /* 0x0002e84e01007387 */ /* 0x000be40000100a00 */
[----:B------:R-:W2:Y:S01]  /*7d340*/  LDL.LU R221, [R1+0x1374] ;  /* 0x0013740001dd7983 */ /* 0x000ea20000300800 */
[----:B------:R-:W2:Y:S01]  /*7d350*/  LDL.LU R222, [R1+0x1378] ;  /* 0x0013780001de7983 */ /* 0x000ea20000300800 */
[----:B------:R-:W2:Y:S02]  /*7d360*/  LDL.LU R223, [R1+0x137c] ;  /* 0x00137c0001df7983 */ /* 0x000ea40000300800 */
[----:B------:R-:W2:Y:S02]  /*7d370*/  LDL.LU R240, [R1+0x1380] ;  /* 0x0013800001f07983 */ /* 0x000ea40000300800 */
[----:B------:R-:W2:Y:S01]  /*7d380*/  LDL.LU R241, [R1+0x1384] ;  /* 0x0013840001f17983 */ /* 0x000ea20000300800 */
[----:B------:R-:W2:Y:S01]  /*7d390*/  LDL.LU R117, [R1+0x3e8c] ;  /* 0x003e8c0001757983 */ /* 0x000ea20000300800 */
[----:B------:R-:W3:Y:S02]  /*7d3a0*/  LDL.LU R116, [R1+0x3e88] ;  /* 0x003e880001747983 */ /* 0x000ee40000300800 */
[----:B------:R-:W4:Y:S02]  /*7d3b0*/  LDL.LU R144, [R1+0x1390] ;  /* 0x0013900001907983 */ /* 0x000f240000300800 */
[----:B------:R-:W4:Y:S01]  /*7d3c0*/  LDL.LU R145, [R1+0x1394] ;  /* 0x0013940001917983 */ /* 0x000f220000300800 */
[----:B------:R-:W4:Y:S01]  /*7d3d0*/  LDL.LU R146, [R1+0x1398] ;  /* 0x0013980001927983 */ /* 0x000f220000300800 */
[----:B------:R-:W4:Y:S02]  /*7d3e0*/  LDL.LU R147, [R1+0x139c] ;  /* 0x00139c0001937983 */ /* 0x000f240000300800 */
[----:B--2---:R-:W-:Y:S01]  /*7d3f0*/  IMAD.MOV.U32 R156, RZ, RZ, R117 ;  /* 0x000000ffff9c7224 */ /* 0x004fe200078e0075 */
[----:B---3--:R-:W-:Y:S01]  /*7d400*/  MOV R157, R116 ;  /* 0x00000074009d7202 */ /* 0x008fe20000000f00 */
[----:B------:R-:W2:Y:S01]  /*7d410*/  LDL.LU R117, [R1+0x3e84] ;  /* 0x003e840001757983 */ /* 0x000ea20000300800 */
[----:B------:R-:W3:Y:S02]  /*7d420*/  LDL.LU R116, [R1+0x3e80] ;  /* 0x003e800001747983 */ /* 0x000ee40000300800 */
[----:B------:R-:W4:Y:S02]  /*7d430*/  LDL.LU R158, [R1+0x13b8] ;  /* 0x0013b800019e7983 */ /* 0x000f240000300800 */
[----:B------:R-:W4:Y:S01]  /*7d440*/  LDL.LU R159, [R1+0x13bc] ;  /* 0x0013bc00019f7983 */ /* 0x000f220000300800 */
[----:B------:R-:W4:Y:S01]  /*7d450*/  LDL.LU R168, [R1+0xe50] ;  /* 0x000e500001a87983 */ /* 0x000f220000300800 */
[----:B------:R-:W4:Y:S02]  /*7d460*/  LDL.LU R169, [R1+0xe54] ;  /* 0x000e540001a97983 */ /* 0x000f240000300800 */
[----:B--2---:R-:W-:-:S02]  /*7d470*/  IMAD.MOV.U32 R170, RZ, RZ, R117 ;  /* 0x000000ffffaa7224 */ /* 0x004fc400078e0075 */
[----:B---3--:R-:W-:Y:S01]  /*7d480*/  IMAD.MOV.U32 R171, RZ, RZ, R116 ;  /* 0x000000ffffab7224 */ /* 0x008fe200078e0074 */
[----:B------:R-:W2:Y:S01]  /*7d490*/  LDL.LU R117, [R1+0x3e7c] ;  /* 0x003e7c0001757983 */ /* 0x000ea20000300800 */
[----:B------:R-:W3:Y:S02]  /*7d4a0*/  LDL.LU R116, [R1+0x3e78] ;  /* 0x003e780001747983 */ /* 0x000ee40000300800 */
[----:B------:R-:W4:Y:S02]  /*7d4b0*/  LDL.LU R176, [R1+0xe70] ;  /* 0x000e700001b07983 */ /* 0x000f240000300800 */
[----:B------:R-:W4:Y:S01]  /*7d4c0*/  LDL.LU R177, [R1+0xe74] ;  /* 0x000e740001b17983 */ /* 0x000f220000300800 */
[----:B------:R-:W4:Y:S01]  /*7d4d0*/  LDL.LU R178, [R1+0xe78] ;  /* 0x000e780001b27983 */ /* 0x000f220000300800 */
[----:B------:R-:W4:Y:S01]  /*7d4e0*/  LDL.LU R179, [R1+0xe7c] ;  /* 0x000e7c0001b37983 */ /* 0x000f220000300800 */
[----:B--2---:R-:W-:Y:S01]  /*7d4f0*/  MOV R180, R117 ;  /* 0x0000007500b47202 */ /* 0x004fe20000000f00 */
[----:B---3--:R-:W-:Y:S01]  /*7d500*/  IMAD.MOV.U32 R181, RZ, RZ, R116 ;  /* 0x000000ffffb57224 */ /* 0x008fe200078e0074 */
        /* <DEDUP_REMOVED lines=14> */
[----:B------:R-:W1:Y:S02]  /*7d5f0*/  LDL.LU R224, [R1+0xc70] ;  /* 0x000c700001e07983 */ /* 0x000e640000300800 */
[----:B------:R-:W1:Y:S02]  /*7d600*/  LDL.LU R225, [R1+0xc74] ;  /* 0x000c740001e17983 */ /* 0x000e640000300800 */
[----:B--2---:R-:W-:-:S02]  /*7d610*/  IMAD.MOV.U32 R227, RZ, RZ, R117 ;  /* 0x000000ffffe37224 */ /* 0x004fc400078e0075 */
[----:B---3--:R-:W-:Y:S02]  /*7d620*/  IMAD.MOV.U32 R226, RZ, RZ, R116 ;  /* 0x000000ffffe27224 */ /* 0x008fe400078e0074 */
[----:B------:R-:W2:Y:S01]  /*7d630*/  LDL.LU R116, [R1+0x3e64] ;  /* 0x003e640001747983 */ /* 0x000ea20000300800 */
[----:B------:R-:W3:Y:S02]  /*7d640*/  LDL.LU R117, [R1+0x3e60] ;  /* 0x003e600001757983 */ /* 0x000ee40000300800 */
[----:B------:R-:W4:Y:S02]  /*7d650*/  LDL.LU R208, [R1+0xeb0] ;  /* 0x000eb00001d07983 */ /* 0x000f240000300800 */
[----:B------:R-:W4:Y:S01]  /*7d660*/  LDL.LU R209, [R1+0xeb4] ;  /* 0x000eb40001d17983 */ /* 0x000f220000300800 */
[----:B------:R-:W4:Y:S01]  /*7d670*/  LDL.LU R210, [R1+0xeb8] ;  /* 0x000eb80001d27983 */ /* 0x000f220000300800 */
[----:B------:R-:W4:Y:S02]  /*7d680*/  LDL.LU R211, [R1+0xebc] ;  /* 0x000ebc0001d37983 */ /* 0x000f240000300800 */
[----:B------:R-:W4:Y:S02]  /*7d690*/  LDL.LU R212, [R1+0xec0] ;  /* 0x000ec00001d47983 */ /* 0x000f240000300800 */
[----:B------:R-:W4:Y:S02]  /*7d6a0*/  LDL.LU R213, [R1+0xec4] ;  /* 0x000ec40001d57983 */ /* 0x000f240000300800 */
[----:B--2---:R-:W-:Y:S01]  /*7d6b0*/  IMAD.MOV.U32 R215, RZ, RZ, R116 ;  /* 0x000000ffffd77224 */ /* 0x004fe200078e0074 */
[----:B---3--:R-:W-:-:S02]  /*7d6c0*/  MOV R214, R117 ;  /* 0x0000007500d67202 */ /* 0x008fc40000000f00 */
[----:B------:R-:W5:Y:S01]  /*7d6d0*/  LDL.LU R117, [R1+0x3e5c] ;  /* 0x003e5c0001757983 */ /* 0x000f620000300800 */
[----:B------:R-:W5:Y:S02]  /*7d6e0*/  LDL.LU R116, [R1+0x3e58] ;  /* 0x003e580001747983 */ /* 0x000f640000300800 */
[----:B------:R-:W2:Y:S02]  /*7d6f0*/  LDL.LU R232, [R1+0xed0] ;  /* 0x000ed00001e87983 */ /* 0x000ea40000300800 */
[----:B------:R-:W2:Y:S01]  /*7d700*/  LDL.LU R233, [R1+0xed4] ;  /* 0x000ed40001e97983 */ /* 0x000ea20000300800 */
[----:B------:R-:W2:Y:S01]  /*7d710*/  LDL.LU R234, [R1+0xed8] ;  /* 0x000ed80001ea7983 */ /* 0x000ea20000300800 */
[----:B------:R-:W2:Y:S02]  /*7d720*/  LDL.LU R235, [R1+0xedc] ;  /* 0x000edc0001eb7983 */ /* 0x000ea40000300800 */
[----:B------:R-:W3:Y:S02]  /*7d730*/  LDL.LU R132, [R1+0xef0] ;  /* 0x000ef00001847983 */ /* 0x000ee40000300800 */
[----:B------:R-:W3:Y:S01]  /*7d740*/  LDL.LU R133, [R1+0xef4] ;  /* 0x000ef40001857983 */ /* 0x000ee20000300800 */
[----:B----4-:R-:W3:Y:S01]  /*7d750*/  LDL.LU R134, [R1+0xef8] ;  /* 0x000ef80001867983 */ /* 0x010ee20000300800 */
[----:B------:R-:W3:Y:S02]  /*7d760*/  LDL.LU R135, [R1+0xefc] ;  /* 0x000efc0001877983 */ /* 0x000ee40000300800 */
[----:B------:R-:W4:Y:S02]  /*7d770*/  LDL.LU R136, [R1+0xf00] ;  /* 0x000f000001887983 */ /* 0x000f240000300800 */
[----:B------:R-:W4:Y:S01]  /*7d780*/  LDL.LU R137, [R1+0xf04] ;  /* 0x000f040001897983 */ /* 0x000f220000300800 */
[----:B------:R-:W4:Y:S01]  /*7d790*/  LDL.LU R138, [R1+0xf08] ;  /* 0x000f0800018a7983 */ /* 0x000f220000300800 */
[----:B------:R-:W4:Y:S02]  /*7d7a0*/  LDL.LU R139, [R1+0xf0c] ;  /* 0x000f0c00018b7983 */ /* 0x000f240000300800 */
[----:B------:R-:W5:Y:S02]  /*7d7b0*/  LDL.LU R118, [R1+0xee8] ;  /* 0x000ee80001767983 */ /* 0x000f640000300800 */
[----:B------:R-:W5:Y:S01]  /*7d7c0*/  LDL.LU R119, [R1+0xeec] ;  /* 0x000eec0001777983 */ /* 0x000f620000300800 */
        /* <DEDUP_REMOVED lines=28> */
[C---:B----4-:R-:W-:Y:S08]  /*7d990*/  HMMA.1688.F32.TF32 R140, R72.reuse, R28, R136 ;  /* 0x0000001c488c723c */ /* 0x050ff00000081088 */
[C---:B---3--:R-:W-:Y:S08]  /*7d9a0*/  HMMA.1688.F32.TF32 R136, R72.reuse, R24, R132 ;  /* 0x000000184888723c */ /* 0x048ff00000081084 */
[C---:B-----5:R-:W-:Y:S08]  /*7d9b0*/  HMMA.1688.F32.TF32 R76, R72.reuse, R20, R116 ;  /* 0x00000014484c723c */ /* 0x060ff00000081074 */
[C---:B--2---:R-:W-:Y:S08]  /*7d9c0*/  HMMA.1688.F32.TF32 R132, R72.reuse, R16, R232 ;  /* 0x000000104884723c */ /* 0x044ff000000810e8 */
[C---:B------:R-:W-:Y:S01]  /*7d9d0*/  HMMA.1688.F32.TF32 R116, R72.reuse, R12, R212 ;  /* 0x0000000c4874723c */ /* 0x040fe200000810d4 */
[----:B------:R-:W-:Y:S04]  /*7d9e0*/  LDS R232, [R161+0x20700] ;  /* 0x02070000a1e87984 */ /* 0x000fe80000000800 */
[----:B------:R-:W-:Y:S04]  /*7d9f0*/  LDS R234, [R161+0x22700] ;  /* 0x02270000a1ea7984 */ /* 0x000fe80000000800 */
[----:B------:R-:W-:Y:S04]  /*7da00*/  LDS R233, [R189+0x20700] ;  /* 0x02070000bde97984 */ /* 0x000fe80000000800 */
[----:B------:R-:W-:Y:S04]  /*7da10*/  LDS R235, [R189+0x22700] ;  /* 0x02270000bdeb7984 */ /* 0x000fe80000000800 */
[----:B------:R-:W-:Y:S01]  /*7da20*/  STL.64 [R1+0x5a0], R140 ;  /* 0x0005a08c01007387 */ /* 0x000fe20000100a00 */
[----:B------:R-:W-:Y:S02]  /*7da30*/  STL.64 [R1+0x5a8], R142 ;  /* 0x0005a88e01007387 */ /* 0x000fe40000100a00 */
[----:B------:R-:W-:Y:S02]  /*7da40*/  STL.64 [R1+0x590], R136 ;  /* 0x0005908801007387 */ /* 0x000fe40000100a00 */
[----:B------:R-:W-:Y:S01]  /*7da50*/  STL.64 [R1+0x598], R138 ;  /* 0x0005988a01007387 */ /* 0x000fe20000100a00 */
[----:B------:R-:W-:Y:S01]  /*7da60*/  STL.64 [R1+0x580], R76 ;  /* 0x0005804c01007387 */ /* 0x000fe20000100a00 */
[----:B------:R2:W-:Y:S02]  /*7da70*/  STL.64 [R1+0x588], R78 ;  /* 0x0005884e01007387 */ /* 0x0005e40000100a00 */
[C---:B--2---:R-:W-:Y:S08]  /*7da80*/  HMMA.1688.F32.TF32 R76, R72.reuse, R8, R208 ;  /* 0x00000008484c723c */ /* 0x044ff000000810d0 */
[----:B------:R-:W-:Y:S01]  /*7da90*/  HMMA.1688.F32.TF32 R72, R72, R4, R204 ;  /* 0x000000044848723c */ /* 0x000fe200000810cc */
[----:B------:R-:W-:Y:S01]  /*7daa0*/  STL.64 [R1+0x570], R132 ;  /* 0x0005708401007387 */ /* 0x000fe20000100a00 */
[----:B------:R-:W-:Y:S02]  /*7dab0*/  STL.64 [R1+0x578], R134 ;  /* 0x0005788601007387 */ /* 0x000fe40000100a00 */
[----:B------:R-:W-:Y:S02]  /*7dac0*/  STL.64 [R1+0x560], R116 ;  /* 0x0005607401007387 */ /* 0x000fe40000100a00 */
[----:B------:R1:W-:Y:S02]  /*7dad0*/  STL.64 [R1+0x568], R118 ;  /* 0x0005687601007387 */ /* 0x0003e40000100a00 */
[C---:B-1----:R-:W-:Y:S07]  /*7dae0*/  HMMA.1688.F32.TF32 R116, R68.reuse, R64, R224 ;  /* 0x000000404474723c */ /* 0x042fee00000810e0 */
[----:B------:R-:W-:Y:S01]  /*7daf0*/  STL.64 [R1+0x550], R76 ;  /* 0x0005504c01007387 */ /* 0x000fe20000100a00 */
[----:B------:R1:W-:Y:S07]  /*7db00*/  STL.64 [R1+0x558], R78 ;  /* 0x0005584e01007387 */ /* 0x0003ee0000100a00 */
[----:B------:R-:W-:Y:S02]  /*7db10*/  STL.64 [R1+0x2d0], R72 ;  /* 0x0002d04801007387 */ /* 0x000fe40000100a00 */
[----:B------:R2:W-:Y:S01]  /*7db20*/  STL.64 [R1+0x2d8], R74 ;  /* 0x0002d84a01007387 */ /* 0x0005e20000100a00 */
[C---:B-1----:R-:W-:Y:S08]  /*7db30*/  HMMA.1688.F32.TF32 R76, R68.reuse, R60, R200 ;  /* 0x0000003c444c723c */ /* 0x042ff000000810c8 */
[C---:B--2---:R-:W-:Y:S01]  /*7db40*/  HMMA.1688.F32.TF32 R72, R68.reuse, R56, R196 ;  /* 0x000000384448723c */ /* 0x044fe200000810c4 */
[----:B------:R-:W-:Y:S01]  /*7db50*/  STL.64 [R1+0x540], R116 ;  /* 0x0005407401007387 */ /* 0x000fe20000100a00 */
[----:B------:R-:W-:Y:S06]  /*7db60*/  STL.64 [R1+0x548], R118 ;  /* 0x0005487601007387 */ /* 0x000fec0000100a00 */
[C---:B------:R-:W-:Y:S01]  /*7db70*/  HMMA.1688.F32.TF32 R132, R68.reuse, R40, R176 ;  /* 0x000000284484723c */ /* 0x040fe200000810b0 */
[----:B------:R-:W-:Y:S01]  /*7db80*/  LDS R116, [R161+0x20580] ;  /* 0x02058000a1747984 */ /* 0x000fe20000000800 */
        /* <DEDUP_REMOVED lines=8> */
[C---:B------:R-:W-:Y:S01]  /*7dc10*/  HMMA.1688.F32.TF32 R76, R68.reuse, R48, R184 ;  /* 0x00000030444c723c */ /* 0x040fe200000810b8 */
[----:B------:R-:W-:Y:S04]  /*7dc20*/  LDS R184, [R161+0x20600] ;  /* 0x02060000a1b87984 */ /* 0x000fe80000000800 */
[----:B------:R-:W-:Y:S04]  /*7dc30*/  LDS R186, [R161+0x22600] ;  /* 0x02260000a1ba7984 */ /* 0x000fe80000000800 */
[----:B------:R-:W-:Y:S04]  /*7dc40*/  LDS R185, [R189+0x20600] ;  /* 0x02060000bdb97984 */ /* 0x000fe80000000800 */
[----:B------:R-:W2:Y:S04]  /*7dc50*/  LDS R187, [R189+0x22600] ;  /* 0x02260000bdbb7984 */ /* 0x000ea80000000800 */
[----:B------:R-:W-:Y:S01]  /*7dc60*/  STL.64 [R1+0x510], R72 ;  /* 0x0005104801007387 */ /* 0x000fe20000100a00 */
[----:B------:R3:W-:Y:S02]  /*7dc70*/  STL.64 [R1+0x518], R74 ;  /* 0x0005184a01007387 */ /* 0x0007e40000100a00 */
[C---:B---3--:R-:W-:Y:S03]  /*7dc80*/  HMMA.1688.F32.TF32 R72, R68.reuse, R44, R180 ;  /* 0x0000002c4448723c */ /* 0x048fe600000810b4 */
[----:B------:R-:W-:Y:S01]  /*7dc90*/  STL.64 [R1+0x500], R76 ;  /* 0x0005004c01007387 */ /* 0x000fe20000100a00 */
[----:B------:R3:W-:Y:S04]  /*7dca0*/  STL.64 [R1+0x508], R78 ;  /* 0x0005084e01007387 */ /* 0x0007e80000100a00 */
[C---:B---3--:R-:W-:Y:S11]  /*7dcb0*/  HMMA.1688.F32.TF32 R76, R68.reuse, R36, R172 ;  /* 0x00000024444c723c */ /* 0x048ff600000810ac */
[----:B------:R-:W-:Y:S04]  /*7dcc0*/  @!UPT UIADD3 URZ, URZ, URZ, URZ ;  /* 0x0000003f3f3ff290 */ /* 0x000fe8000fffe03f */
[----:B------:R-:W-:Y:S01]  /*7dcd0*/  STL.64 [R1+0x4f0], R72 ;  /* 0x0004f04801007387 */ /* 0x000fe20000100a00 */
[----:B------:R3:W-:Y:S02]  /*7dce0*/  STL.64 [R1+0x4f8], R74 ;  /* 0x0004f84a01007387 */ /* 0x0007e40000100a00 */
[C---:B---3--:R-:W-:Y:S01]  /*7dcf0*/  HMMA.1688.F32.TF32 R72, R68.reuse, R32, R168 ;  /* 0x000000204448723c */ /* 0x048fe200000810a8 */
[----:B------:R-:W-:Y:S01]  /*7dd00*/  STL.64 [R1+0x4e0], R132 ;  /* 0x0004e08401007387 */ /* 0x000fe20000100a00 */
[----:B------:R-:W-:Y:S03]  /*7dd10*/  STL.64 [R1+0x4e8], R134 ;  /* 0x0004e88601007387 */ /* 0x000fe60000100a00 */
[----:B------:R-:W-:Y:S02]  /*7dd20*/  STL.64 [R1+0x4d0], R76 ;  /* 0x0004d04c01007387 */ /* 0x000fe40000100a00 */
[----:B------:R-:W-:Y:S11]  /*7dd30*/  STL.64 [R1+0x4d8], R78 ;  /* 0x0004d84e01007387 */ /* 0x000ff60000100a00 */
[----:B------:R-:W-:Y:S05]  /*7dd40*/  @!UPT UIADD3 URZ, URZ, URZ, URZ ;  /* 0x0000003f3f3ff290 */ /* 0x000fea000fffe03f */
[----:B------:R-:W-:Y:S01]  /*7dd50*/  STL.64 [R1+0x4c0], R72 ;  /* 0x0004c04801007387 */ /* 0x000fe20000100a00 */
[----:B------:R3:W-:Y:S02]  /*7dd60*/  STL.64 [R1+0x4c8], R74 ;  /* 0x0004c84a01007387 */ /* 0x0007e40000100a00 */
[C---:B---3--:R-:W-:Y:S08]  /*7dd70*/  HMMA.1688.F32.TF32 R72, R68.reuse, R28, R164 ;  /* 0x0000001c4448723c */ /* 0x048ff000000810a4 */
[C---:B------:R-:W-:Y:S11]  /*7dd80*/  HMMA.1688.F32.TF32 R76, R68.reuse, R24, R156 ;  /* 0x00000018444c723c */ /* 0x040ff6000008109c */
[----:B------:R-:W-:Y:S04]  /*7dd90*/  @!UPT UIADD3 URZ, URZ, URZ, URZ ;  /* 0x0000003f3f3ff290 */ /* 0x000fe8000fffe03f */
[----:B------:R-:W-:Y:S01]  /*7dda0*/  STL.64 [R1+0x4b0], R72 ;  /* 0x0004b04801007387 */ /* 0x000fe20000100a00 */
[----:B------:R3:W-:Y:S02]  /*7ddb0*/  STL.64 [R1+0x4b8], R74 ;  /* 0x0004b84a01007387 */ /* 0x0007e40000100a00 */
[C---:B---3--:R-:W-:Y:S08]  /*7ddc0*/  HMMA.1688.F32.TF32 R72, R68.reuse, R20, R228 ;  /* 0x000000144448723c */ /* 0x048ff000000810e4 */
[C---:B------:R-:W-:Y:S01]  /*7ddd0*/  HMMA.1688.F32.TF32 R132, R68.reuse, R16, R144 ;  /* 0x000000104484723c */ /* 0x040fe20000081090 */
[----:B------:R-:W-:Y:S01]  /*7dde0*/  STL.64 [R1+0x4a0], R76 ;  /* 0x0004a04c01007387 */ /* 0x000fe20000100a00 */
[----:B------:R3:W-:Y:S06]  /*7ddf0*/  STL.64 [R1+0x4a8], R78 ;  /* 0x0004a84e01007387 */ /* 0x0007ec0000100a00 */
[----:B---3--:R-:W-:Y:S01]  /*7de00*/  HMMA.1688.F32.TF32 R76, R68, R12, R240 ;  /* 0x0000000c444c723c */ /* 0x008fe200000810f0 */
[----:B------:R-:W-:-:S02]  /*7de10*/  IMAD.MOV.U32 R231, RZ, RZ, R96 ;  /* 0x000000ffffe77224 */ /* 0x000fc400078e0060 */
[----:B------:R-:W-:Y:S01]  /*7de20*/  IMAD.MOV.U32 R144, RZ, RZ, R93 ;  /* 0x000000ffff907224 */ /* 0x000fe200078e005d */
[----:B------:R-:W-:Y:S01]  /*7de30*/  MOV R145, R92 ;  /* 0x0000005c00917202 */ /* 0x000fe20000000f00 */
[----:B------:R-:W-:Y:S02]  /*7de40*/  IMAD.MOV.U32 R146, RZ, RZ, R89 ;  /* 0x000000ffff927224 */ /* 0x000fe400078e0059 */
[----:B------:R-:W-:Y:S02]  /*7de50*/  IMAD.MOV.U32 R147, RZ, RZ, R88 ;  /* 0x000000ffff937224 */ /* 0x000fe400078e0058 */
[----:B------:R-:W-:Y:S01]  /*7de60*/  IMAD.MOV.U32 R207, RZ, RZ, R152 ;  /* 0x000000ffffcf7224 */ /* 0x000fe200078e0098 */
[----:B------:R-:W-:Y:S01]  /*7de70*/  MOV R205, R154 ;  /* 0x0000009a00cd7202 */ /* 0x000fe20000000f00 */
[----:B------:R-:W-:Y:S01]  /*7de80*/  STL.64 [R1+0x490], R72 ;  /* 0x0004904801007387 */ /* 0x000fe20000100a00 */
[----:B------:R3:W-:Y:S03]  /*7de90*/  STL.64 [R1+0x498], R74 ;  /* 0x0004984a01007387 */ /* 0x0007e60000100a00 */
[----:B------:R-:W-:Y:S04]  /*7dea0*/  LDS R240, [R161+0x20680] ;  /* 0x02068000a1f07984 */ /* 0x000fe80000000800 */
[----:B------:R-:W-:Y:S04]  /*7deb0*/  LDS R242, [R161+0x22680] ;  /* 0x02268000a1f27984 */ /* 0x000fe80000000800 */
[----:B------:R-:W-:Y:S04]  /*7dec0*/  LDS R241, [R189+0x20680] ;  /* 0x02068000bdf17984 */ /* 0x000fe80000000800 */
[----:B------:R-:W4:Y:S01]  /*7ded0*/  LDS R243, [R189+0x22680] ;  /* 0x02268000bdf37984 */ /* 0x000f220000000800 */
[C---:B---3--:R-:W-:Y:S08]  /*7dee0*/  HMMA.1688.F32.TF32 R72, R68.reuse, R8, R220 ;  /* 0x000000084448723c */ /* 0x048ff000000810dc */
[----:B------:R-:W-:Y:S01]  /*7def0*/  HMMA.1688.F32.TF32 R68, R68, R4, R216 ;  /* 0x000000044444723c */ /* 0x000fe200000810d8 */
[----:B------:R-:W-:Y:S01]  /*7df00*/  STL.64 [R1+0x480], R132 ;  /* 0x0004808401007387 */ /* 0x000fe20000100a00 */
[----:B------:R-:W-:Y:S02]  /*7df10*/  STL.64 [R1+0x488], R134 ;  /* 0x0004888601007387 */ /* 0x000fe40000100a00 */
[----:B------:R-:W-:Y:S02]  /*7df20*/  STL.64 [R1+0x470], R76 ;  /* 0x0004704c01007387 */ /* 0x000fe40000100a00 */
[----:B------:R-:W-:Y:S02]  /*7df30*/  STL.64 [R1+0x478], R78 ;  /* 0x0004784e01007387 */ /* 0x000fe40000100a00 */
[----:B------:R-:W-:Y:S01]  /*7df40*/  IMAD.MOV.U32 R220, RZ, RZ, R97 ;  /* 0x000000ffffdc7224 */ /* 0x000fe200078e0061 */
[----:B------:R-:W-:Y:S01]  /*7df50*/  MOV R221, R100 ;  /* 0x0000006400dd7202 */ /* 0x000fe20000000f00 */
[----:B------:R-:W-:-:S02]  /*7df60*/  IMAD.MOV.U32 R222, RZ, RZ, R101 ;  /* 0x000000ffffde7224 */ /* 0x000fc400078e0065 */
[----:B------:R-:W-:-:S03]  /*7df70*/  IMAD.MOV.U32 R223, RZ, RZ, R188 ;  /* 0x000000ffffdf7224 */ /* 0x000fc600078e00bc */
[----:B------:R-:W-:Y:S01]  /*7df80*/  STL.64 [R1+0x460], R72 ;  /* 0x0004604801007387 */ /* 0x000fe20000100a00 */
[----:B------:R-:W-:Y:S02]  /*7df90*/  STL.64 [R1+0x468], R74 ;  /* 0x0004684a01007387 */ /* 0x000fe40000100a00 */
[----:B------:R-:W3:Y:S05]  /*7dfa0*/  LDL.LU R97, [R1+0x3e54] ;  /* 0x003e540001617983 */ /* 0x000eea0000300800 */
[----:B------:R-:W-:Y:S01]  /*7dfb0*/  STL.64 [R1+0x2c0], R68 ;  /* 0x0002c04401007387 */ /* 0x000fe20000100a00 */
[----:B------:R5:W-:Y:S01]  /*7dfc0*/  STL.64 [R1+0x2c8], R70 ;  /* 0x0002c84601007387 */ /* 0x000be20000100a00 */
        /* <DEDUP_REMOVED lines=15> */
[----:B------:R-:W2:Y:S01]  /*7e0c0*/  LDL.LU R196, [R1+0x1360] ;  /* 0x0013600001c47983 */ /* 0x000ea20000300800 */
[----:B------:R-:W2:Y:S02]  /*7e0d0*/  LDL.LU R197, [R1+0x1364] ;  /* 0x0013640001c57983 */ /* 0x000ea40000300800 */
[----:B------:R-:W2:Y:S02]  /*7e0e0*/  LDL.LU R198, [R1+0x1368] ;  /* 0x0013680001c67983 */ /* 0x000ea40000300800 */
[----:B------:R-:W2:Y:S01]  /*7e0f0*/  LDL.LU R199, [R1+0x136c] ;  /* 0x00136c0001c77983 */ /* 0x000ea20000300800 */
[----:B------:R-:W3:Y:S01]  /*7e100*/  LDL.LU R180, [R1+0x1340] ;  /* 0x0013400001b47983 */ /* 0x000ee20000300800 */
[----:B------:R-:W3:Y:S02]  /*7e110*/  LDL.LU R181, [R1+0x1344] ;  /* 0x0013440001b57983 */ /* 0x000ee40000300800 */
        /* <DEDUP_REMOVED lines=13> */
[----:B------:R-:W-:Y:S01]  /*7e1f0*/  IMAD.MOV.U32 R218, RZ, RZ, R81 ;  /* 0x000000ffffda7224 */ /* 0x000fe200078e0051 */
[----:B------:R-:W-:-:S02]  /*7e200*/  MOV R219, R80 ;  /* 0x0000005000db7202 */ /* 0x000fc40000000f00 */
[----:B------:R-:W-:Y:S01]  /*7e210*/  MOV R216, R85 ;  /* 0x0000005500d87202 */ /* 0x000fe20000000f00 */
[----:B------:R-:W-:Y:S01]  /*7e220*/  IMAD.MOV.U32 R217, RZ, RZ, R84 ;  /* 0x000000ffffd97224 */ /* 0x000fe200078e0054 */
[C---:B-1----:R-:W-:Y:S08]  /*7e230*/  HMMA.1688.F32.TF32 R224, R116.reuse, R28, R144 ;  /* 0x0000001c74e0723c */ /* 0x042ff00000081090 */
[C---:B-----5:R-:W-:Y:S08]  /*7e240*/  HMMA.1688.F32.TF32 R68, R116.reuse, R60, R192 ;  /* 0x0000003c7444723c */ /* 0x060ff000000810c0 */
[----:B--2---:R-:W-:Y:S01]  /*7e250*/  HMMA.1688.F32.TF32 R72, R116, R64, R196 ;  /* 0x000000407448723c */ /* 0x004fe200000810c4 */
[----:B------:R-:W-:-:S07]  /*7e260*/  MOV R159, R188 ;  /* 0x000000bc009f7202 */ /* 0x000fce0000000f00 */
[----:B------:R-:W-:Y:S01]  /*7e270*/  HMMA.1688.F32.TF32 R76, R116, R52, R176 ;  /* 0x00000034744c723c */ /* 0x000fe200000810b0 */
[----:B------:R-:W-:Y:S02]  /*7e280*/  IMAD.MOV.U32 R228, RZ, RZ, R101 ;  /* 0x000000ffffe47224 */ /* 0x000fe400078e0065 */
[----:B------:R-:W-:Y:S01]  /*7e290*/  IMAD.MOV.U32 R229, RZ, RZ, R100 ;  /* 0x000000ffffe57224 */ /* 0x000fe200078e0064 */
[----:B---3--:R-:W-:-:S04]  /*7e2a0*/  MOV R230, R97 ;  /* 0x0000006100e67202 */ /* 0x008fc80000000f00 */
[C---:B------:R-:W-:Y:S08]  /*7e2b0*/  HMMA.1688.F32.TF32 R88, R116.reuse, R40, R164 ;  /* 0x000000287458723c */ /* 0x040ff000000810a4 */
[C---:B----4-:R-:W-:Y:S01]  /*7e2c0*/  HMMA.1688.F32.TF32 R80, R116.reuse, R48, R172 ;  /* 0x000000307450723c */ /* 0x050fe200000810ac */
[----:B------:R-:W-:Y:S01]  /*7e2d0*/  STL.64 [R1+0x2a0], R68 ;  /* 0x0002a04401007387 */ /* 0x000fe20000100a00 */
[----:B------:R-:W-:Y:S02]  /*7e2e0*/  STL.64 [R1+0x2b0], R72 ;  /* 0x0002b04801007387 */ /* 0x000fe40000100a00 */
[----:B------:R-:W-:Y:S02]  /*7e2f0*/  STL.64 [R1+0x2b8], R74 ;  /* 0x0002b84a01007387 */ /* 0x000fe40000100a00 */
[----:B------:R1:W-:Y:S02]  /*7e300*/  STL [R1+0x2a8], R70 ;  /* 0x0002a84601007387 */ /* 0x0003e40000100800 */
[----:B------:R-:W-:Y:S01]  /*7e310*/  IMAD.MOV.U32 R188, RZ, RZ, R71 ;  /* 0x000000ffffbc7224 */ /* 0x000fe200078e0047 */
[C---:B------:R-:W-:Y:S08]  /*7e320*/  HMMA.1688.F32.TF32 R84, R116.reuse, R44, R168 ;  /* 0x0000002c7454723c */ /* 0x040ff000000810a8 */
[C---:B-1----:R-:W-:Y:S08]  /*7e330*/  HMMA.1688.F32.TF32 R68, R116.reuse, R56, R180 ;  /* 0x000000387444723c */ /* 0x042ff000000810b4 */
[C---:B------:R-:W-:Y:S08]  /*7e340*/  HMMA.1688.F32.TF32 R92, R116.reuse, R36, R156 ;  /* 0x00000024745c723c */ /* 0x040ff0000008109c */
[C---:B------:R-:W-:Y:S08]  /*7e350*/  HMMA.1688.F32.TF32 R96, R116.reuse, R32, R228 ;  /* 0x000000207460723c */ /* 0x040ff000000810e4 */
[----:B------:R-:W-:Y:S01]  /*7e360*/  HMMA.1688.F32.TF32 R228, R116, R24, R220 ;  /* 0x0000001874e4723c */ /* 0x000fe200000810dc */
[----:B------:R-:W-:Y:S04]  /*7e370*/  STL.64 [R1+0x3b30], R78 ;  /* 0x003b304e01007387 */ /* 0x000fe80000100a00 */
[----:B------:R1:W-:Y:S01]  /*7e380*/  STL.64 [R1+0x290], R68 ;  /* 0x0002904401007387 */ /* 0x0003e20000100a00 */
[----:B------:R2:W-:Y:S02]  /*7e390*/  STL.64 [R1+0x298], R70 ;  /* 0x0002984601007387 */ /* 0x0005e40000100a00 */
[----:B------:R-:W-:Y:S02]  /*7e3a0*/  STL.64 [R1+0x3b28], R76 ;  /* 0x003b284c01007387 */ /* 0x000fe40000100a00 */
[----:B------:R-:W-:Y:S01]  /*7e3b0*/  STL.64 [R1+0x3b40], R82 ;  /* 0x003b405201007387 */ /* 0x000fe20000100a00 */
[----:B------:R-:W-:Y:S01]  /*7e3c0*/  STL.64 [R1+0x3b38], R80 ;  /* 0x003b385001007387 */ /* 0x000fe20000100a00 */
[----:B------:R-:W-:Y:S02]  /*7e3d0*/  STL.64 [R1+0x3b50], R86 ;  /* 0x003b505601007387 */ /* 0x000fe40000100a00 */
[----:B------:R3:W-:Y:S02]  /*7e3e0*/  STL.64 [R1+0x3b48], R84 ;  /* 0x003b485401007387 */ /* 0x0007e40000100a00 */
[----:B------:R-:W-:Y:S01]  /*7e3f0*/  STL.64 [R1+0x3b60], R90 ;  /* 0x003b605a01007387 */ /* 0x000fe20000100a00 */
[----:B------:R4:W-:Y:S01]  /*7e400*/  STL.64 [R1+0x3b58], R88 ;  /* 0x003b585801007387 */ /* 0x0009e20000100a00 */
[----:B------:R-:W-:Y:S02]  /*7e410*/  STL.64 [R1+0x3b70], R94 ;  /* 0x003b705e01007387 */ /* 0x000fe40000100a00 */
[----:B------:R-:W-:Y:S02]  /*7e420*/  STL.64 [R1+0x3b68], R92 ;  /* 0x003b685c01007387 */ /* 0x000fe40000100a00 */
[----:B------:R-:W-:Y:S01]  /*7e430*/  STL.64 [R1+0x3b80], R98 ;  /* 0x003b806201007387 */ /* 0x000fe20000100a00 */
[----:B------:R-:W-:Y:S01]  /*7e440*/  STL.64 [R1+0x3b78], R96 ;  /* 0x003b786001007387 */ /* 0x000fe20000100a00 */
[----:B------:R-:W-:Y:S02]  /*7e450*/  STL.64 [R1+0x3b90], R226 ;  /* 0x003b90e201007387 */ /* 0x000fe40000100a00 */
[----:B------:R-:W-:Y:S02]  /*7e460*/  STL.64 [R1+0x3b88], R224 ;  /* 0x003b88e001007387 */ /* 0x000fe40000100a00 */
[----:B------:R-:W-:Y:S01]  /*7e470*/  STL.64 [R1+0x3ba0], R230 ;  /* 0x003ba0e601007387 */ /* 0x000fe20000100a00 */
[----:B------:R-:W-:Y:S01]  /*7e480*/  STL.64 [R1+0x3b98], R228 ;  /* 0x003b98e401007387 */ /* 0x000fe20000100a00 */
[----:B------:R-:W-:-:S02]  /*7e490*/  IMAD.MOV.U32 R220, RZ, RZ, R124 ;  /* 0x000000ffffdc7224 */ /* 0x000fc400078e007c */
[----:B------:R-:W5:Y:S01]  /*7e4a0*/  LDL.LU R124, [R1+0x3e44] ;  /* 0x003e4400017c7983 */ /* 0x000f620000300800 */
[----:B------:R-:W-:Y:S01]  /*7e4b0*/  MOV R221, R125 ;  /* 0x0000007d00dd7202 */ /* 0x000fe20000000f00 */
[----:B------:R-:W-:Y:S01]  /*7e4c0*/  IMAD.MOV.U32 R222, RZ, RZ, R128 ;  /* 0x000000ffffde7224 */ /* 0x000fe200078e0080 */
[----:B------:R-:W2:Y:S01]  /*7e4d0*/  LDL.LU R125, [R1+0x3e40] ;  /* 0x003e4000017d7983 */ /* 0x000ea20000300800 */
[----:B------:R-:W3:Y:S02]  /*7e4e0*/  LDL.LU R128, [R1+0x3e3c] ;  /* 0x003e3c0001807983 */ /* 0x000ee40000300800 */
[----:B------:R-:W-:Y:S02]  /*7e4f0*/  IMAD.MOV.U32 R223, RZ, RZ, R129 ;  /* 0x000000ffffdf7224 */ /* 0x000fe400078e0081 */
        /* <DEDUP_REMOVED lines=11> */
[----:B------:R-:W4:Y:S01]  /*7e5b0*/  LDL R198, [R1+0x12a8] ;  /* 0x0012a80001c67983 */ /* 0x000f220000100800 */
[----:B------:R-:W4:Y:S01]  /*7e5c0*/  LDL R199, [R1+0x12ac] ;  /* 0x0012ac0001c77983 */ /* 0x000f220000100800 */
        /* <DEDUP_REMOVED lines=16> */
[----:B------:R-:W-:Y:S01]  /*7e6d0*/  HMMA.1688.F32.TF32 R100, R116, R20, R216 ;  /* 0x000000147464723c */ /* 0x000fe200000810d8 */
[----:B------:R-:W-:Y:S01]  /*7e6e0*/  MOV R146, R113 ;  /* 0x0000007100927202 */ /* 0x000fe20000000f00 */
[----:B------:R-:W-:-:S05]  /*7e6f0*/  IMAD.MOV.U32 R147, RZ, RZ, R112 ;  /* 0x000000ffff937224 */ /* 0x000fca00078e0070 */
[----:B------:R-:W-:Y:S02]  /*7e700*/  IMAD.MOV.U32 R218, RZ, RZ, R105 ;  /* 0x000000ffffda7224 */ /* 0x000fe400078e0069 */
[----:B------:R-:W-:Y:S02]  /*7e710*/  IMAD.MOV.U32 R219, RZ, RZ, R104 ;  /* 0x000000ffffdb7224 */ /* 0x000fe400078e0068 */
[----:B------:R-:W-:Y:S01]  /*7e720*/  IMAD.MOV.U32 R216, RZ, RZ, R109 ;  /* 0x000000ffffd87224 */ /* 0x000fe200078e006d */
[----:B------:R-:W-:Y:S01]  /*7e730*/  MOV R217, R108 ;  /* 0x0000006c00d97202 */ /* 0x000fe20000000f00 */
[----:B------:R-:W-:Y:S02]  /*7e740*/  IMAD.MOV.U32 R144, RZ, RZ, R121 ;  /* 0x000000ffff907224 */ /* 0x000fe400078e0079 */
[----:B------:R-:W-:Y:S01]  /*7e750*/  IMAD.MOV.U32 R145, RZ, RZ, R120 ;  /* 0x000000ffff917224 */ /* 0x000fe200078e0078 */
[C---:B------:R-:W-:Y:S08]  /*7e760*/  HMMA.1688.F32.TF32 R140, R184.reuse, R44, R220 ;  /* 0x0000002cb88c723c */ /* 0x040ff000000810dc */
[C---:B------:R-:W-:Y:S01]  /*7e770*/  HMMA.1688.F32.TF32 R136, R184.reuse, R48, R144 ;  /* 0x00000030b888723c */ /* 0x040fe20000081090 */
[----:B------:R-:W-:Y:S01]  /*7e780*/  STL.64 [R1+0x3bb0], R102 ;  /* 0x003bb06601007387 */ /* 0x000fe20000100a00 */
[----:B------:R-:W-:Y:S06]  /*7e790*/  STL.64 [R1+0x3ba8], R100 ;  /* 0x003ba86401007387 */ /* 0x000fec0000100a00 */
[----:B------:R-:W-:Y:S07]  /*7e7a0*/  HMMA.1688.F32.TF32 R144, R184, R40, R216 ;  /* 0x00000028b890723c */ /* 0x000fee00000810d8 */
[----:B------:R-:W-:Y:S01]  /*7e7b0*/  MOV R216, R155 ;  /* 0x0000009b00d87202 */ /* 0x000fe20000000f00 */
[----:B------:R-:W-:Y:S01]  /*7e7c0*/  IMAD.MOV.U32 R217, RZ, RZ, R153 ;  /* 0x000000ffffd97224 */ /* 0x000fe200078e0099 */
[----:B-----5:R-:W-:Y:S01]  /*7e7d0*/  MOV R159, R124 ;  /* 0x0000007c009f7202 */ /* 0x020fe20000000f00 */
[----:B--2---:R-:W-:-:S02]  /*7e7e0*/  IMAD.MOV.U32 R158, RZ, RZ, R125 ;  /* 0x000000ffff9e7224 */ /* 0x004fc400078e007d */
[----:B---3--:R-:W-:Y:S01]  /*7e7f0*/  IMAD.MOV.U32 R157, RZ, RZ, R128 ;  /* 0x000000ffff9d7224 */ /* 0x008fe200078e0080 */
[----:B----4-:R-:W-:Y:S01]  /*7e800*/  MOV R156, R129 ;  /* 0x00000081009c7202 */ /* 0x010fe20000000f00 */
[C---:B------:R-:W-:Y:S08]  /*7e810*/  HMMA.1688.F32.TF32 R108, R116.reuse, R12, R192 ;  /* 0x0000000c746c723c */ /* 0x040ff000000810c0 */
[C---:B------:R-:W-:Y:S08]  /*7e820*/  HMMA.1688.F32.TF32 R104, R116.reuse, R16, R196 ;  /* 0x000000107468723c */ /* 0x040ff000000810c4 */
[----:B------:R-:W-:Y:S08]  /*7e830*/  HMMA.1688.F32.TF32 R112, R116, R8, R180 ;  /* 0x000000087470723c */ /* 0x000ff000000810b4 */
[C---:B------:R-:W-:Y:S08]  /*7e840*/  HMMA.1688.F32.TF32 R124, R184.reuse, R60, R168 ;  /* 0x0000003cb87c723c */ /* 0x040ff000000810a8 */
[----:B------:R-:W-:Y:S08]  /*7e850*/  HMMA.1688.F32.TF32 R132, R184, R52, R156 ;  /* 0x00000034b884723c */ /* 0x000ff0000008109c */
[----:B------:R-:W-:Y:S08]  /*7e860*/  HMMA.1688.F32.TF32 R116, R116, R4, R176 ;  /* 0x000000047474723c */ /* 0x000ff000000810b0 */
[C---:B------:R-:W-:Y:S08]  /*7e870*/  HMMA.1688.F32.TF32 R120, R184.reuse, R64, R172 ;  /* 0x00000040b878723c */ /* 0x040ff000000810ac */
[----:B------:R-:W-:Y:S01]  /*7e880*/  HMMA.1688.F32.TF32 R128, R184, R56, R164 ;  /* 0x00000038b880723c */ /* 0x000fe200000810a4 */
[----:B------:R-:W-:Y:S01]  /*7e890*/  STL.64 [R1+0x3bc0], R106 ;  /* 0x003bc06a01007387 */ /* 0x000fe20000100a00 */
[----:B------:R-:W-:Y:S02]  /*7e8a0*/  STL.64 [R1+0x3bb8], R104 ;  /* 0x003bb86801007387 */ /* 0x000fe40000100a00 */
[----:B------:R-:W-:Y:S02]  /*7e8b0*/  STL.64 [R1+0x3bd0], R110 ;  /* 0x003bd06e01007387 */ /* 0x000fe40000100a00 */
[----:B------:R-:W-:Y:S01]  /*7e8c0*/  STL.64 [R1+0x3bc8], R108 ;  /* 0x003bc86c01007387 */ /* 0x000fe20000100a00 */
[----:B------:R-:W-:Y:S01]  /*7e8d0*/  STL.64 [R1+0x3be0], R114 ;  /* 0x003be07201007387 */ /* 0x000fe20000100a00 */
[----:B------:R-:W-:Y:S03]  /*7e8e0*/  STL.64 [R1+0x3bd8], R112 ;  /* 0x003bd87001007387 */ /* 0x000fe60000100a00 */
[----:B------:R-:W-:Y:S01]  /*7e8f0*/  STL.64 [R1+0x3bf0], R118 ;  /* 0x003bf07601007387 */ /* 0x000fe20000100a00 */
[----:B------:R-:W-:Y:S03]  /*7e900*/  STL.64 [R1+0x3be8], R116 ;  /* 0x003be87401007387 */ /* 0x000fe60000100a00 */
[----:B------:R-:W-:Y:S02]  /*7e910*/  STL.64 [R1+0x3c00], R122 ;  /* 0x003c007a01007387 */ /* 0x000fe40000100a00 */
[----:B------:R-:W-:Y:S01]  /*7e920*/  STL.64 [R1+0x3bf8], R120 ;  /* 0x003bf87801007387 */ /* 0x000fe20000100a00 */
[----:B------:R-:W-:Y:S01]  /*7e930*/  STL.64 [R1+0x3c10], R126 ;  /* 0x003c107e01007387 */ /* 0x000fe20000100a00 */
[----:B------:R-:W-:Y:S04]  /*7e940*/  STL.64 [R1+0x3c08], R124 ;  /* 0x003c087c01007387 */ /* 0x000fe80000100a00 */
[----:B------:R-:W-:Y:S02]  /*7e950*/  STL.64 [R1+0x3c20], R130 ;  /* 0x003c208201007387 */ /* 0x000fe40000100a00 */
[----:B------:R-:W-:Y:S01]  /*7e960*/  STL.64 [R1+0x3c18], R128 ;  /* 0x003c188001007387 */ /* 0x000fe20000100a00 */
[----:B------:R-:W-:Y:S01]  /*7e970*/  STL.64 [R1+0x3c30], R134 ;  /* 0x003c308601007387 */ /* 0x000fe20000100a00 */
[----:B------:R-:W-:Y:S02]  /*7e980*/  STL.64 [R1+0x3c28], R132 ;  /* 0x003c288401007387 */ /* 0x000fe40000100a00 */
[----:B------:R-:W-:Y:S02]  /*7e990*/  STL.64 [R1+0x3c40], R138 ;  /* 0x003c408a01007387 */ /* 0x000fe40000100a00 */
[----:B------:R-:W-:Y:S01]  /*7e9a0*/  STL.64 [R1+0x3c38], R136 ;  /* 0x003c388801007387 */ /* 0x000fe20000100a00 */
[----:B------:R-:W-:Y:S01]  /*7e9b0*/  STL.64 [R1+0x3c50], R142 ;  /* 0x003c508e01007387 */ /* 0x000fe20000100a00 */
[----:B------:R-:W-:Y:S02]  /*7e9c0*/  STL.64 [R1+0x3c48], R140 ;  /* 0x003c488c01007387 */ /* 0x000fe40000100a00 */
[----:B------:R-:W2:Y:S02]  /*7e9d0*/  LDL.LU R155, [R1+0x3e34] ;  /* 0x003e3400019b7983 */ /* 0x000ea40000300800 */
[----:B------:R-:W3:Y:S02]  /*7e9e0*/  LDL.LU R153, [R1+0x3e30] ;  /* 0x003e300001997983 */ /* 0x000ee40000300800 */
[----:B------:R-:W-:Y:S01]  /*7e9f0*/  IMAD.MOV.U32 R218, RZ, RZ, R237 ;  /* 0x000000ffffda7224 */ /* 0x000fe200078e00ed */
[----:B------:R-:W-:Y:S01]  /*7ea00*/  MOV R219, R236 ;  /* 0x000000ec00db7202 */ /* 0x000fe20000000f00 */
[----:B------:R-:W4:Y:S01]  /*7ea10*/  LDL.LU R237, [R1+0x3e2c] ;  /* 0x003e2c0001ed7983 */ /* 0x000f220000300800 */
[----:B------:R-:W5:Y:S02]  /*7ea20*/  LDL.LU R236, [R1+0x3e28] ;  /* 0x003e280001ec7983 */ /* 0x000f640000300800 */
        /* <DEDUP_REMOVED lines=18> */
[----:B------:R-:W-:Y:S01]  /*7eb50*/  MOV R222, R149 ;  /* 0x0000009500de7202 */ /* 0x000fe20000000f00 */
[----:B------:R-:W-:-:S02]  /*7eb60*/  IMAD.MOV.U32 R221, RZ, RZ, R150 ;  /* 0x000000ffffdd7224 */ /* 0x000fc400078e0096 */
[----:B------:R-:W-:Y:S02]  /*7eb70*/  IMAD.MOV.U32 R220, RZ, RZ, R151 ;  /* 0x000000ffffdc7224 */ /* 0x000fe400078e0097 */
[----:B---3--:R-:W-:Y:S02]  /*7eb80*/  IMAD.MOV.U32 R206, RZ, RZ, R153 ;  /* 0x000000ffffce7224 */ /* 0x008fe400078e0099 */
[----:B--2---:R-:W-:Y:S01]  /*7eb90*/  IMAD.MOV.U32 R204, RZ, RZ, R155 ;  /* 0x000000ffffcc7224 */ /* 0x004fe200078e009b */
[----:B------:R-:W2:Y:S01]  /*7eba0*/  LDL.LU R153, [R1+0xda4] ;  /* 0x000da40001997983 */ /* 0x000ea20000300800 */
[----:B------:R-:W2:Y:S02]  /*7ebb0*/  LDL.LU R154, [R1+0xda8] ;  /* 0x000da800019a7983 */ /* 0x000ea40000300800 */
[----:B------:R-:W2:Y:S02]  /*7ebc0*/  LDL.LU R155, [R1+0xdac] ;  /* 0x000dac00019b7983 */ /* 0x000ea40000300800 */
        /* <DEDUP_REMOVED lines=27> */
[----:B------:R-:W3:Y:S01]  /*7ed80*/  LDL.LU R203, [R1+0xd3c] ;  /* 0x000d3c0001cb7983 */ /* 0x000ee20000300800 */
[----:B-----5:R-:W-:Y:S01]  /*7ed90*/  MOV R208, R236 ;  /* 0x000000ec00d07202 */ /* 0x020fe20000000f00 */
[----:B----4-:R-:W-:Y:S01]  /*7eda0*/  IMAD.MOV.U32 R209, RZ, RZ, R237 ;  /* 0x000000ffffd17224 */ /* 0x010fe200078e00ed */
[----:B------:R-:W4:Y:S01]  /*7edb0*/  LDL.LU R236, [R1+0x3e24] ;  /* 0x003e240001ec7983 */ /* 0x000f220000300800 */
[----:B------:R-:W4:Y:S02]  /*7edc0*/  LDL.LU R237, [R1+0x3e20] ;  /* 0x003e200001ed7983 */ /* 0x000f240000300800 */
[----:B------:R-:W-:Y:S01]  /*7edd0*/  IMAD.MOV.U32 R210, RZ, RZ, R238 ;  /* 0x000000ffffd27224 */ /* 0x000fe200078e00ee */
[----:B------:R-:W-:Y:S01]  /*7ede0*/  MOV R211, R239 ;  /* 0x000000ef00d37202 */ /* 0x000fe20000000f00 */
[----:B------:R-:W4:Y:S01]  /*7edf0*/  LDL.LU R238, [R1+0x3e1c] ;  /* 0x003e1c0001ee7983 */ /* 0x000f220000300800 */
[----:B------:R-:W4:Y:S02]  /*7ee00*/  LDL.LU R239, [R1+0x3e18] ;  /* 0x003e180001ef7983 */ /* 0x000f240000300800 */
[----:B------:R-:W-:Y:S02]  /*7ee10*/  STL.64 [R1+0x3c60], R146 ;  /* 0x003c609201007387 */ /* 0x000fe40000100a00 */
[----:B------:R-:W-:Y:S01]  /*7ee20*/  STL.64 [R1+0x3c58], R144 ;  /* 0x003c589001007387 */ /* 0x000fe20000100a00 */
[C---:B------:R-:W-:Y:S08]  /*7ee30*/  HMMA.1688.F32.TF32 R172, R184.reuse, R16, R172 ;  /* 0x00000010b8ac723c */ /* 0x040ff000000810ac */
[C---:B------:R-:W-:Y:S08]  /*7ee40*/  HMMA.1688.F32.TF32 R180, R184.reuse, R8, R180 ;  /* 0x00000008b8b4723c */ /* 0x040ff000000810b4 */
[C---:B--2---:R-:W-:Y:S08]  /*7ee50*/  HMMA.1688.F32.TF32 R152, R184.reuse, R32, R152 ;  /* 0x00000020b898723c */ /* 0x044ff00000081098 */
[C---:B---3--:R-:W-:Y:S08]  /*7ee60*/  HMMA.1688.F32.TF32 R148, R184.reuse, R36, R148 ;  /* 0x00000024b894723c */ /* 0x048ff00000081094 */
[C---:B------:R-:W-:Y:S08]  /*7ee70*/  HMMA.1688.F32.TF32 R156, R184.reuse, R28, R156 ;  /* 0x0000001cb89c723c */ /* 0x040ff0000008109c */
[C---:B------:R-:W-:Y:S08]  /*7ee80*/  HMMA.1688.F32.TF32 R164, R184.reuse, R24, R164 ;  /* 0x00000018b8a4723c */ /* 0x040ff000000810a4 */
[C---:B------:R-:W-:Y:S08]  /*7ee90*/  HMMA.1688.F32.TF32 R168, R184.reuse, R20, R168 ;  /* 0x00000014b8a8723c */ /* 0x040ff000000810a8 */
[C---:B------:R-:W-:Y:S08]  /*7eea0*/  HMMA.1688.F32.TF32 R176, R184.reuse, R12, R176 ;  /* 0x0000000cb8b0723c */ /* 0x040ff000000810b0 */
[----:B------:R-:W-:Y:S01]  /*7eeb0*/  HMMA.1688.F32.TF32 R184, R184, R4, R212 ;  /* 0x00000004b8b8723c */ /* 0x000fe200000810d4 */
[----:B------:R-:W-:Y:S01]  /*7eec0*/  STL.64 [R1+0x3c70], R150 ;  /* 0x003c709601007387 */ /* 0x000fe20000100a00 */
[----:B------:R-:W-:Y:S02]  /*7eed0*/  STL.64 [R1+0x3c68], R148 ;  /* 0x003c689401007387 */ /* 0x000fe40000100a00 */
[----:B------:R-:W-:Y:S02]  /*7eee0*/  STL.64 [R1+0x3c80], R154 ;  /* 0x003c809a01007387 */ /* 0x000fe40000100a00 */
[----:B------:R-:W-:Y:S01]  /*7eef0*/  STL.64 [R1+0x3c78], R152 ;  /* 0x003c789801007387 */ /* 0x000fe20000100a00 */
[----:B------:R-:W-:Y:S01]  /*7ef00*/  STL.64 [R1+0x3c90], R158 ;  /* 0x003c909e01007387 */ /* 0x000fe20000100a00 */
[----:B------:R-:W-:Y:S01]  /*7ef10*/  STL.64 [R1+0x3c88], R156 ;  /* 0x003c889c01007387 */ /* 0x000fe20000100a00 */
[C---:B------:R-:W-:Y:S02]  /*7ef20*/  HMMA.1688.F32.TF32 R212, R240.reuse, R40, R220 ;  /* 0x00000028f0d4723c */ /* 0x040fe400000810dc */
[----:B------:R-:W-:Y:S01]  /*7ef30*/  STL.64 [R1+0x3cf0], R166 ;  /* 0x003cf0a601007387 */ /* 0x000fe20000100a00 */
[----:B------:R-:W-:Y:S02]  /*7ef40*/  STL.64 [R1+0x3ce8], R164 ;  /* 0x003ce8a401007387 */ /* 0x000fe40000100a00 */
[----:B------:R-:W-:Y:S02]  /*7ef50*/  STL.64 [R1+0x3d00], R170 ;  /* 0x003d00aa01007387 */ /* 0x000fe40000100a00 */
[----:B------:R-:W-:Y:S01]  /*7ef60*/  STL.64 [R1+0x3cf8], R168 ;  /* 0x003cf8a801007387 */ /* 0x000fe20000100a00 */
        /* <DEDUP_REMOVED lines=8> */
[----:B-1----:R-:W5:Y:S01]  /*7eff0*/  LDL.LU R68, [R1+0x1270] ;  /* 0x0012700001447983 */ /* 0x002f620000300800 */
[----:B------:R-:W5:Y:S02]  /*7f000*/  LDL.LU R69, [R1+0x1274] ;  /* 0x0012740001457983 */ /* 0x000f640000300800 */
[----:B------:R-:W5:Y:S02]  /*7f010*/  LDL.LU R70, [R1+0x1278] ;  /* 0x0012780001467983 */ /* 0x000f640000300800 */
[----:B------:R-:W5:Y:S01]  /*7f020*/  LDL.LU R71, [R1+0x127c] ;  /* 0x00127c0001477983 */ /* 0x000f620000300800 */
[----:B------:R-:W3:Y:S01]  /*7f030*/  LDL.LU R84, [R1+0x1250] ;  /* 0x0012500001547983 */ /* 0x000ee20000300800 */
[----:B------:R-:W3:Y:S02]  /*7f040*/  LDL.LU R85, [R1+0x1254] ;  /* 0x0012540001557983 */ /* 0x000ee40000300800 */
[----:B------:R-:W3:Y:S02]  /*7f050*/  LDL.LU R86, [R1+0x1258] ;  /* 0x0012580001567983 */ /* 0x000ee40000300800 */
[----:B------:R-:W3:Y:S01]  /*7f060*/  LDL.LU R87, [R1+0x125c] ;  /* 0x00125c0001577983 */ /* 0x000ee20000300800 */
[----:B------:R-:W3:Y:S01]  /*7f070*/  LDL.LU R88, [R1+0x1260] ;  /* 0x0012600001587983 */ /* 0x000ee20000300800 */
[----:B------:R-:W3:Y:S02]  /*7f080*/  LDL.LU R89, [R1+0x1264] ;  /* 0x0012640001597983 */ /* 0x000ee40000300800 */
[----:B------:R-:W3:Y:S02]  /*7f090*/  LDL R90, [R1+0x1268] ;  /* 0x00126800015a7983 */ /* 0x000ee40000100800 */
[----:B------:R-:W3:Y:S01]  /*7f0a0*/  LDL R91, [R1+0x126c] ;  /* 0x00126c00015b7983 */ /* 0x000ee20000100800 */
        /* <DEDUP_REMOVED lines=12> */
[C---:B------:R-:W-:Y:S11]  /*7f170*/  HMMA.1688.F32.TF32 R216, R240.reuse, R36, R216 ;  /* 0x00000024f0d8723c */ /* 0x040ff600000810d8 */
[----:B------:R-:W-:Y:S11]  /*7f180*/  @!UPT UIADD3 URZ, URZ, URZ, URZ ;  /* 0x0000003f3f3ff290 */ /* 0x000ff6000fffe03f */
[----:B------:R-:W-:Y:S01]  /*7f190*/  @!UPT UIADD3 URZ, URZ, URZ, URZ ;  /* 0x0000003f3f3ff290 */ /* 0x000fe2000fffe03f */
[----:B------:R-:W-:Y:S01]  /*7f1a0*/  STL [R1+0x3b1c], R216 ;  /* 0x003b1cd801007387 */ /* 0x000fe20000100800 */
[----:B------:R-:W-:Y:S02]  /*7f1b0*/  STL [R1+0x3b18], R217 ;  /* 0x003b18d901007387 */ /* 0x000fe40000100800 */
[----:B------:R-:W-:Y:S02]  /*7f1c0*/  STL [R1+0x3b14], R218 ;  /* 0x003b14da01007387 */ /* 0x000fe40000100800 */
[----:B------:R-:W-:Y:S01]  /*7f1d0*/  STL [R1+0x3b10], R219 ;  /* 0x003b10db01007387 */ /* 0x000fe20000100800 */
[C---:B--2---:R-:W-:Y:S08]  /*7f1e0*/  HMMA.1688.F32.TF32 R220, R240.reuse, R32, R220 ;  /* 0x00000020f0dc723c */ /* 0x044ff000000810dc */
[C---:B-----5:R-:W-:Y:S11]  /*7f1f0*/  HMMA.1688.F32.TF32 R68, R240.reuse, R28, R68 ;  /* 0x0000001cf044723c */ /* 0x060ff60000081044 */
[----:B------:R-:W-:Y:S04]  /*7f200*/  @!UPT UIADD3 URZ, URZ, URZ, URZ ;  /* 0x0000003f3f3ff290 */ /* 0x000fe8000fffe03f */
[----:B------:R-:W-:Y:S01]  /*7f210*/  STL [R1+0x3b0c], R220 ;  /* 0x003b0cdc01007387 */ /* 0x000fe20000100800 */
[----:B------:R-:W-:Y:S02]  /*7f220*/  STL [R1+0x3b08], R221 ;  /* 0x003b08dd01007387 */ /* 0x000fe40000100800 */
[----:B------:R-:W-:Y:S02]  /*7f230*/  STL [R1+0x3b04], R222 ;  /* 0x003b04de01007387 */ /* 0x000fe40000100800 */
[----:B------:R-:W-:Y:S03]  /*7f240*/  STL [R1+0x3b00], R223 ;  /* 0x003b00df01007387 */ /* 0x000fe60000100800 */
[----:B------:R-:W-:Y:S01]  /*7f250*/  STL [R1+0x3afc], R68 ;  /* 0x003afc4401007387 */ /* 0x000fe20000100800 */
[----:B------:R-:W-:Y:S02]  /*7f260*/  STL [R1+0x3af8], R69 ;  /* 0x003af84501007387 */ /* 0x000fe40000100800 */
[----:B------:R-:W-:Y:S02]  /*7f270*/  STL [R1+0x3af4], R70 ;  /* 0x003af44601007387 */ /* 0x000fe40000100800 */
[----:B------:R3:W-:Y:S02]  /*7f280*/  STL [R1+0x3af0], R71 ;  /* 0x003af04701007387 */ /* 0x0007e40000100800 */
[C---:B---3--:R-:W-:Y:S08]  /*7f290*/  HMMA.1688.F32.TF32 R68, R240.reuse, R20, R84 ;  /* 0x00000014f044723c */ /* 0x048ff00000081054 */
[C---:B------:R-:W-:Y:S08]  /*7f2a0*/  HMMA.1688.F32.TF32 R88, R240.reuse, R24, R88 ;  /* 0x00000018f058723c */ /* 0x040ff00000081058 */
[----:B------:R-:W-:Y:S08]  /*7f2b0*/  HMMA.1688.F32.TF32 R80, R240, R16, R80 ;  /* 0x00000010f050723c */ /* 0x000ff00000081050 */
[----:B------:R-:W-:-:S02]  /*7f2c0*/  IMAD.MOV.U32 R216, RZ, RZ, R68 ;  /* 0x000000ffffd87224 */ /* 0x000fc400078e0044 */
[----:B------:R-:W-:Y:S01]  /*7f2d0*/  IMAD.MOV.U32 R217, RZ, RZ, R69 ;  /* 0x000000ffffd97224 */ /* 0x000fe200078e0045 */
[----:B------:R-:W-:Y:S01]  /*7f2e0*/  MOV R218, R70 ;  /* 0x0000004600da7202 */ /* 0x000fe20000000f00 */
[----:B------:R-:W-:Y:S02]  /*7f2f0*/  IMAD.MOV.U32 R219, RZ, RZ, R71 ;  /* 0x000000ffffdb7224 */ /* 0x000fe400078e0047 */
[C---:B------:R-:W-:Y:S01]  /*7f300*/  HMMA.1688.F32.TF32 R68, R240.reuse, R12, R76 ;  /* 0x0000000cf044723c */ /* 0x040fe2000008104c */
[----:B------:R-:W-:Y:S01]  /*7f310*/  STL.64 [R1+0xb20], R88 ;  /* 0x000b205801007387 */ /* 0x000fe20000100a00 */
[----:B------:R-:W-:Y:S02]  /*7f320*/  STL.64 [R1+0xb28], R90 ;  /* 0x000b285a01007387 */ /* 0x000fe40000100a00 */
[----:B------:R1:W-:Y:S02]  /*7f330*/  STL [R1+0x3b24], R218 ;  /* 0x003b24da01007387 */ /* 0x0003e40000100800 */
[----:B------:R2:W-:Y:S03]  /*7f340*/  STL [R1+0x3b20], R219 ;  /* 0x003b20db01007387 */ /* 0x0005e60000100800 */
[----:B------:R-:W-:Y:S01]  /*7f350*/  STL.64 [R1+0xc40], R80 ;  /* 0x000c405001007387 */ /* 0x000fe20000100a00 */
[----:B------:R-:W-:Y:S01]  /*7f360*/  STL.64 [R1+0xc48], R82 ;  /* 0x000c485201007387 */ /* 0x000fe20000100a00 */
[C---:B------:R-:W-:Y:S11]  /*7f370*/  HMMA.1688.F32.TF32 R76, R240.reuse, R8, R248 ;  /* 0x00000008f04c723c */ /* 0x040ff600000810f8 */
[----:B------:R-:W-:Y:S01]  /*7f380*/  @!UPT UIADD3 URZ, URZ, URZ, URZ ;  /* 0x0000003f3f3ff290 */ /* 0x000fe2000fffe03f */
[----:B------:R3:W-:Y:S01]  /*7f390*/  STL.64 [R1+0xc58], R70 ;  /* 0x000c584601007387 */ /* 0x0007e20000100a00 */
[----:B-1----:R-:W-:Y:S01]  /*7f3a0*/  IMAD.MOV.U32 R218, RZ, RZ, R68 ;  /* 0x000000ffffda7224 */ /* 0x002fe200078e0044 */
[----:B--2---:R-:W-:Y:S02]  /*7f3b0*/  MOV R219, R69 ;  /* 0x0000004500db7202 */ /* 0x004fe40000000f00 */
[----:B---3--:R-:W-:Y:S11]  /*7f3c0*/  HMMA.1688.F32.TF32 R68, R240, R4, R244 ;  /* 0x00000004f044723c */ /* 0x008ff600000810f4 */
[----:B------:R-:W-:Y:S11]  /*7f3d0*/  @!UPT UIADD3 URZ, URZ, URZ, URZ ;  /* 0x0000003f3f3ff290 */ /* 0x000ff6000fffe03f */
[----:B------:R-:W-:Y:S01]  /*7f3e0*/  @!UPT UIADD3 URZ, URZ, URZ, URZ ;  /* 0x0000003f3f3ff290 */ /* 0x000fe2000fffe03f */
[----:B------:R-:W-:Y:S01]  /*7f3f0*/  STL.64 [R1+0xc60], R68 ;  /* 0x000c604401007387 */ /* 0x000fe20000100a00 */
[----:B------:R1:W-:Y:S02]  /*7f400*/  STL.64 [R1+0xc70], R76 ;  /* 0x000c704c01007387 */ /* 0x0003e40000100a00 */
[----:B------:R2:W-:Y:S02]  /*7f410*/  STL.64 [R1+0xc78], R78 ;  /* 0x000c784e01007387 */ /* 0x0005e40000100a00 */
[----:B------:R3:W-:Y:S01]  /*7f420*/  STL [R1+0xc68], R70 ;  /* 0x000c684601007387 */ /* 0x0007e20000100800 */
[----:B------:R-:W5:Y:S01]  /*7f430*/  LDL.LU R248, [R1+0xbf0] ;  /* 0x000bf00001f87983 */ /* 0x000f620000300800 */
[----:B------:R-:W5:Y:S02]  /*7f440*/  LDL.LU R249, [R1+0xbf4] ;  /* 0x000bf40001f97983 */ /* 0x000f640000300800 */
[----:B------:R-:W5:Y:S02]  /*7f450*/  LDL.LU R250, [R1+0xbf8] ;  /* 0x000bf80001fa7983 */ /* 0x000f640000300800 */
[----:B------:R-:W5:Y:S01]  /*7f460*/  LDL.LU R251, [R1+0xbfc] ;  /* 0x000bfc0001fb7983 */ /* 0x000f620000300800 */
[----:B-1----:R-:W3:Y:S01]  /*7f470*/  LDL.LU R76, [R1+0xc00] ;  /* 0x000c0000014c7983 */ /* 0x002ee20000300800 */
[----:B------:R-:W3:Y:S02]  /*7f480*/  LDL.LU R77, [R1+0xc04] ;  /* 0x000c0400014d7983 */ /* 0x000ee40000300800 */
[----:B--2---:R-:W2:Y:S02]  /*7f490*/  LDL.LU R78, [R1+0xc08] ;  /* 0x000c0800014e7983 */ /* 0x004ea40000300800 */
        /* <DEDUP_REMOVED lines=41> */
[----:B------:R-:W2:Y:S01]  /*7f730*/  LDL.LU R128, [R1+0x1200] ;  /* 0x0012000001807983 */ /* 0x000ea20000300800 */
[----:B------:R-:W2:Y:S02]  /*7f740*/  LDL.LU R129, [R1+0x1204] ;  /* 0x0012040001817983 */ /* 0x000ea40000300800 */
[----:B------:R-:W2:Y:S02]  /*7f750*/  LDL.LU R130, [R1+0x1208] ;  /* 0x0012080001827983 */ /* 0x000ea40000300800 */
[----:B------:R-:W2:Y:S01]  /*7f760*/  LDL.LU R131, [R1+0x120c] ;  /* 0x00120c0001837983 */ /* 0x000ea20000300800 */
        /* <DEDUP_REMOVED lines=16> */
[----:B------:R-:W-:Y:S01]  /*7f870*/  IMAD.MOV.U32 R220, RZ, RZ, R71 ;  /* 0x000000ffffdc7224 */ /* 0x000fe200078e0047 */
        /* <DEDUP_REMOVED lines=8> */
[C---:B---3--:R-:W-:Y:S08]  /*7f900*/  HMMA.1688.F32.TF32 R68, R232.reuse, R64, R132 ;  /* 0x00000040e844723c */ /* 0x048ff00000081084 */
[----:B--2---:R-:W-:Y:S11]  /*7f910*/  HMMA.1688.F32.TF32 R128, R232, R60, R128 ;  /* 0x0000003ce880723c */ /* 0x004ff60000081080 */
[----:B------:R-:W-:Y:S04]  /*7f920*/  @!UPT UIADD3 URZ, URZ, URZ, URZ ;  /* 0x0000003f3f3ff290 */ /* 0x000fe8000fffe03f */
[----:B------:R1:W-:Y:S01]  /*7f930*/  STL [R1+0xc8c], R71 ;  /* 0x000c8c4701007387 */ /* 0x0003e20000100800 */
[----:B------:R-:W-:Y:S01]  /*7f940*/  IMAD.MOV.U32 R221, RZ, RZ, R68 ;  /* 0x000000ffffdd7224 */ /* 0x000fe200078e0044 */
[----:B------:R-:W-:Y:S01]  /*7f950*/  MOV R222, R69 ;  /* 0x0000004500de7202 */ /* 0x000fe20000000f00 */
[----:B------:R-:W-:-:S06]  /*7f960*/  IMAD.MOV.U32 R223, RZ, RZ, R70 ;  /* 0x000000ffffdf7224 */ /* 0x000fcc00078e0046 */
[----:B------:R-:W-:Y:S01]  /*7f970*/  IMAD.MOV.U32 R68, RZ, RZ, R128 ;  /* 0x000000ffff447224 */ /* 0x000fe200078e0080 */
[----:B------:R-:W-:Y:S01]  /*7f980*/  MOV R69, R129 ;  /* 0x0000008100457202 */ /* 0x000fe20000000f00 */
[----:B------:R-:W-:Y:S02]  /*7f990*/  IMAD.MOV.U32 R70, RZ, RZ, R130 ;  /* 0x000000ffff467224 */ /* 0x000fe400078e0082 */
[----:B-1----:R-:W-:Y:S02]  /*7f9a0*/  IMAD.MOV.U32 R71, RZ, RZ, R131 ;  /* 0x000000ffff477224 */ /* 0x002fe400078e0083 */
[C---:B----4-:R-:W-:Y:S08]  /*7f9b0*/  HMMA.1688.F32.TF32 R128, R232.reuse, R56, R124 ;  /* 0x00000038e880723c */ /* 0x050ff0000008107c */
        /* <DEDUP_REMOVED lines=9> */
[----:B------:R-:W-:Y:S02]  /*7fa50*/  STL.64 [R1+0xcc8], R122 ;  /* 0x000cc87a01007387 */ /* 0x000fe40000100a00 */
[----:B------:R-:W2:Y:S05]  /*7fa60*/  LDL.LU R244, [R1+0xbe0] ;  /* 0x000be00001f47983 */ /* 0x000eaa0000300800 */
[----:B------:R-:W-:Y:S01]  /*7fa70*/  STL.64 [R1+0xcd0], R116 ;  /* 0x000cd07401007387 */ /* 0x000fe20000100a00 */
[----:B------:R-:W-:Y:S07]  /*7fa80*/  STL.64 [R1+0xcd8], R118 ;  /* 0x000cd87601007387 */ /* 0x000fee0000100a00 */
[----:B------:R-:W-:Y:S02]  /*7fa90*/  STL.64 [R1+0xce0], R112 ;  /* 0x000ce07001007387 */ /* 0x000fe40000100a00 */
[----:B------:R-:W-:Y:S02]  /*7faa0*/  STL.64 [R1+0xce8], R114 ;  /* 0x000ce87201007387 */ /* 0x000fe40000100a00 */
[----:B------:R-:W2:Y:S01]  /*7fab0*/  LDL.LU R245, [R1+0xbe4] ;  /* 0x000be40001f57983 */ /* 0x000ea20000300800 */
[----:B------:R-:W2:Y:S01]  /*7fac0*/  LDL.LU R246, [R1+0xbe8] ;  /* 0x000be80001f67983 */ /* 0x000ea20000300800 */
[C---:B------:R-:W-:Y:S08]  /*7fad0*/  HMMA.1688.F32.TF32 R72, R240.reuse, R64, R196 ;  /* 0x00000040f048723c */ /* 0x040ff000000810c4 */
[----:B------:R-:W-:Y:S01]  /*7fae0*/  HMMA.1688.F32.TF32 R196, R240, R56, R236 ;  /* 0x00000038f0c4723c */ /* 0x000fe200000810ec */
[----:B------:R-:W-:Y:S01]  /*7faf0*/  LDS R236, [R161+0x20780] ;  /* 0x02078000a1ec7984 */ /* 0x000fe20000000800 */
[----:B------:R-:W-:Y:S04]  /*7fb00*/  LDS R238, [R161+0x22780] ;  /* 0x02278000a1ee7984 */ /* 0x000fe80000000800 */
[----:B------:R-:W-:Y:S04]  /*7fb10*/  LDS R237, [R189+0x20780] ;  /* 0x02078000bded7984 */ /* 0x000fe80000000800 */
[----:B------:R-:W1:Y:S01]  /*7fb20*/  LDS R239, [R189+0x22780] ;  /* 0x02278000bdef7984 */ /* 0x000e620000000800 */
[C---:B------:R-:W-:Y:S08]  /*7fb30*/  HMMA.1688.F32.TF32 R108, R232.reuse, R36, R108 ;  /* 0x00000024e86c723c */ /* 0x040ff0000008106c */
[C---:B------:R-:W-:Y:S08]  /*7fb40*/  HMMA.1688.F32.TF32 R104, R232.reuse, R32, R104 ;  /* 0x00000020e868723c */ /* 0x040ff00000081068 */
[C---:B------:R-:W-:Y:S07]  /*7fb50*/  HMMA.1688.F32.TF32 R100, R232.reuse, R28, R100 ;  /* 0x0000001ce864723c */ /* 0x040fee0000081064 */
[----:B------:R-:W-:Y:S01]  /*7fb60*/  STL.64 [R1+0xcf0], R108 ;  /* 0x000cf06c01007387 */ /* 0x000fe20000100a00 */
[----:B------:R3:W-:Y:S07]  /*7fb70*/  STL.64 [R1+0xcf8], R110 ;  /* 0x000cf86e01007387 */ /* 0x0007ee0000100a00 */
[----:B------:R-:W-:Y:S02]  /*7fb80*/  STL.64 [R1+0xd00], R104 ;  /* 0x000d006801007387 */ /* 0x000fe40000100a00 */
[----:B------:R4:W-:Y:S06]  /*7fb90*/  STL.64 [R1+0xd08], R106 ;  /* 0x000d086a01007387 */ /* 0x0009ec0000100a00 */
[----:B------:R-:W-:Y:S01]  /*7fba0*/  STL.64 [R1+0xd10], R100 ;  /* 0x000d106401007387 */ /* 0x000fe20000100a00 */
[----:B------:R1:W-:Y:S01]  /*7fbb0*/  STL.64 [R1+0xd18], R102 ;  /* 0x000d186601007387 */ /* 0x0003e20000100a00 */
[C---:B---3--:R-:W-:Y:S08]  /*7fbc0*/  HMMA.1688.F32.TF32 R108, R232.reuse, R24, R228 ;  /* 0x00000018e86c723c */ /* 0x048ff000000810e4 */
[C---:B----4-:R-:W-:Y:S08]  /*7fbd0*/  HMMA.1688.F32.TF32 R104, R232.reuse, R20, R224 ;  /* 0x00000014e868723c */ /* 0x050ff000000810e0 */
[C---:B-1----:R-:W-:Y:S08]  /*7fbe0*/  HMMA.1688.F32.TF32 R100, R232.reuse, R16, R96 ;  /* 0x00000010e864723c */ /* 0x042ff00000081060 */
[C---:B------:R-:W-:Y:S08]  /*7fbf0*/  HMMA.1688.F32.TF32 R96, R232.reuse, R12, R92 ;  /* 0x0000000ce860723c */ /* 0x040ff0000008105c */
[C---:B------:R-:W-:Y:S08]  /*7fc00*/  HMMA.1688.F32.TF32 R92, R232.reuse, R8, R88 ;  /* 0x00000008e85c723c */ /* 0x040ff00000081058 */
[----:B------:R-:W-:Y:S08]  /*7fc10*/  HMMA.1688.F32.TF32 R88, R232, R4, R84 ;  /* 0x00000004e858723c */ /* 0x000ff00000081054 */
[C---:B------:R-:W-:Y:S08]  /*7fc20*/  HMMA.1688.F32.TF32 R84, R236.reuse, R64, R80 ;  /* 0x00000040ec54723c */ /* 0x040ff00000081050 */
[C---:B------:R-:W-:Y:S08]  /*7fc30*/  HMMA.1688.F32.TF32 R80, R236.reuse, R60, R76 ;  /* 0x0000003cec50723c */ /* 0x040ff0000008104c */
[----:B-----5:R-:W-:Y:S01]  /*7fc40*/  HMMA.1688.F32.TF32 R76, R236, R56, R248 ;  /* 0x00000038ec4c723c */ /* 0x020fe200000810f8 */
[----:B------:R-:W-:-:S07]  /*7fc50*/  MOV R247, R3 ;  /* 0x0000000300f77202 */ /* 0x000fce0000000f00 */
[C---:B------:R-:W-:Y:S08]  /*7fc60*/  HMMA.1688.F32.TF32 R192, R240.reuse, R60, R192 ;  /* 0x0000003cf0c0723c */ /* 0x040ff000000810c0 */
[C---:B------:R-:W-:Y:S08]  /*7fc70*/  HMMA.1688.F32.TF32 R208, R240.reuse, R44, R208 ;  /* 0x0000002cf0d0723c */ /* 0x040ff000000810d0 */
[C---:B------:R-:W-:Y:S08]  /*7fc80*/  HMMA.1688.F32.TF32 R200, R240.reuse, R52, R200 ;  /* 0x00000034f0c8723c */ /* 0x040ff000000810c8 */
[----:B------:R-:W-:Y:S01]  /*7fc90*/  HMMA.1688.F32.TF32 R204, R240, R48, R204 ;  /* 0x00000030f0cc723c */ /* 0x000fe200000810cc */
[----:B------:R-:W-:Y:S04]  /*7fca0*/  LDS R240, [R161+0x24000] ;  /* 0x02400000a1f07984 */ /* 0x000fe80000000800 */
[----:B------:R-:W-:Y:S04]  /*7fcb0*/  LDS R242, [R161+0x26000] ;  /* 0x02600000a1f27984 */ /* 0x000fe80000000800 */
[----:B------:R-:W-:Y:S04]  /*7fcc0*/  LDS R241, [R189+0x24000] ;  /* 0x02400000bdf17984 */ /* 0x000fe80000000800 */
[----:B------:R-:W1:Y:S04]  /*7fcd0*/  LDS R243, [R189+0x26000] ;  /* 0x02600000bdf37984 */ /* 0x000e680000000800 */
        /* <DEDUP_REMOVED lines=15> */
[----:B------:R3:W-:Y:S01]  /*7fdd0*/  STL.64 [R1+0xd90], R84 ;  /* 0x000d905401007387 */ /* 0x0007e20000100a00 */
[----:B------:R4:W-:Y:S02]  /*7fde0*/  STL.64 [R1+0xd98], R86 ;  /* 0x000d985601007387 */ /* 0x0009e40000100a00 */
[----:B------:R5:W-:Y:S02]  /*7fdf0*/  STL.64 [R1+0xd80], R80 ;  /* 0x000d805001007387 */ /* 0x000be40000100a00 */
[----:B------:R1:W-:Y:S02]  /*7fe00*/  STL.64 [R1+0xd88], R82 ;  /* 0x000d885201007387 */ /* 0x0003e40000100a00 */
[----:B------:R-:W-:-:S02]  /*7fe10*/  IMAD.MOV.U32 R3, RZ, RZ, R77 ;  /* 0x000000ffff037224 */ /* 0x000fc400078e004d */
[----:B------:R-:W-:Y:S01]  /*7fe20*/  IMAD.MOV.U32 R65, RZ, RZ, R78 ;  /* 0x000000ffff417224 */ /* 0x000fe200078e004e */
[----:B------:R2:W-:Y:S01]  /*7fe30*/  STL [R1+0xbf0], R76 ;  /* 0x000bf04c01007387 */ /* 0x0005e20000100800 */
[----:B------:R-:W-:-:S03]  /*7fe40*/  MOV R64, R79 ;  /* 0x0000004f00407202 */ /* 0x000fc60000000f00 */
[----:B------:R-:W-:Y:S04]  /*7fe50*/  LDS R235, [R189+0x26100] ;  /* 0x02610000bdeb7984 */ /* 0x000fe80000000800 */
[----:B---3--:R-:W3:Y:S01]  /*7fe60*/  LDL.LU R84, [R1+0xbb0] ;  /* 0x000bb00001547983 */ /* 0x008ee20000300800 */
[----:B------:R-:W3:Y:S02]  /*7fe70*/  LDL.LU R85, [R1+0xbb4] ;  /* 0x000bb40001557983 */ /* 0x000ee40000300800 */
[----:B----4-:R-:W3:Y:S02]  /*7fe80*/  LDL.LU R86, [R1+0xbb8] ;  /* 0x000bb80001567983 */ /* 0x010ee40000300800 */
[----:B------:R-:W3:Y:S01]  /*7fe90*/  LDL.LU R87, [R1+0xbbc] ;  /* 0x000bbc0001577983 */ /* 0x000ee20000300800 */
        /* <DEDUP_REMOVED lines=8> */
[----:B------:R-:W-:Y:S01]  /*7ff20*/  STL [R1+0x3adc], R64 ;  /* 0x003adc4001007387 */ /* 0x000fe20000100800 */
[----:B------:R-:W-:Y:S02]  /*7ff30*/  STL [R1+0x3ad8], R65 ;  /* 0x003ad84101007387 */ /* 0x000fe40000100800 */
[----:B------:R-:W-:Y:S02]  /*7ff40*/  STL [R1+0x3ad4], R3 ;  /* 0x003ad40301007387 */ /* 0x000fe40000100800 */
[----:B-----5:R-:W5:Y:S01]  /*7ff50*/  LDL.LU R80, [R1+0xba0] ;  /* 0x000ba00001507983 */ /* 0x020f620000300800 */
[----:B------:R-:W5:Y:S01]  /*7ff60*/  LDL.LU R81, [R1+0xba4] ;  /* 0x000ba40001517983 */ /* 0x000f620000300800 */
[----:B-1----:R-:W5:Y:S02]  /*7ff70*/  LDL.LU R82, [R1+0xba8] ;  /* 0x000ba80001527983 */ /* 0x002f640000300800 */
[----:B------:R-:W5:Y:S01]  /*7ff80*/  LDL.LU R83, [R1+0xbac] ;  /* 0x000bac0001537983 */ /* 0x000f620000300800 */
[C---:B--2---:R-:W-:Y:S11]  /*7ff90*/  HMMA.1688.F32.TF32 R76, R236.reuse, R52, R244 ;  /* 0x00000034ec4c723c */ /* 0x044ff600000810f4 */
[----:B------:R-:W-:Y:S11]  /*7ffa0*/  @!UPT UIADD3 URZ, URZ, URZ, URZ ;  /* 0x0000003f3f3ff290 */ /* 0x000ff6000fffe03f */
[----:B------:R-:W-:Y:S02]  /*7ffb0*/  @!UPT UIADD3 URZ, URZ, URZ, URZ ;  /* 0x0000003f3f3ff290 */ /* 0x000fe4000fffe03f */
[----:B------:R-:W-:Y:S02]  /*7ffc0*/  IMAD.MOV.U32 R61, RZ, RZ, R76 ;  /* 0x000000ffff3d7224 */ /* 0x000fe400078e004c */
[----:B------:R-:W-:Y:S01]  /*7ffd0*/  IMAD.MOV.U32 R60, RZ, RZ, R77 ;  /* 0x000000ffff3c7224 */ /* 0x000fe200078e004d */
[----:B------:R-:W2:Y:S01]  /*7ffe0*/  LDL.LU R76, [R1+0xb90] ;  /* 0x000b9000014c7983 */ /* 0x000ea20000300800 */
[----:B------:R-:W-:Y:S01]  /*7fff0*/  MOV R57, R78 ;  /* 0x0000004e00397202 */ /* 0x000fe20000000f00 */
[----:B------:R-:W2:Y:S02]  /*80000*/  LDL.LU R77, [R1+0xb94] ;  /* 0x000b9400014d7983 */ /* 0x000ea40000300800 */
[----:B------:R-:W-:Y:S01]  /*80010*/  IMAD.MOV.U32 R56, RZ, RZ, R79 ;  /* 0x000000ffff387224 */ /* 0x000fe200078e004f */
        /* <DEDUP_REMOVED lines=10> */
[----:B------:R1:W-:Y:S02]  /*800c0*/  STL [R1+0x3aec], R56 ;  /* 0x003aec3801007387 */ /* 0x0003e40000100800 */
[----:B------:R1:W-:Y:S01]  /*800d0*/  STL [R1+0x3ae8], R57 ;  /* 0x003ae83901007387 */ /* 0x0003e20000100800 */
[----:B------:R-:W-:Y:S01]  /*800e0*/  STL [R1+0x3ae4], R60 ;  /* 0x003ae43c01007387 */ /* 0x000fe20000100800 */
[----:B------:R-:W-:Y:S01]  /*800f0*/  STL [R1+0x3ae0], R61 ;  /* 0x003ae03d01007387 */ /* 0x000fe20000100800 */
[C---:B----4-:R-:W-:Y:S11]  /*80100*/  HMMA.1688.F32.TF32 R92, R236.reuse, R48, R92 ;  /* 0x00000030ec5c723c */ /* 0x050ff6000008105c */
[----:B------:R-:W-:Y:S11]  /*80110*/  @!UPT UIADD3 URZ, URZ, URZ, URZ ;  /* 0x0000003f3f3ff290 */ /* 0x000ff6000fffe03f */
[----:B------:R-:W-:Y:S01]  /*80120*/  @!UPT UIADD3 URZ, URZ, URZ, URZ ;  /* 0x0000003f3f3ff290 */ /* 0x000fe2000fffe03f */
[----:B------:R-:W-:Y:S01]  /*80130*/  STL [R1+0xbd0], R92 ;  /* 0x000bd05c01007387 */ /* 0x000fe20000100800 */
[C---:B--2---:R-:W-:Y:S11]  /*80140*/  HMMA.1688.F32.TF32 R76, R236.reuse, R32, R76 ;  /* 0x00000020ec4c723c */ /* 0x044ff6000008104c */
[----:B------:R-:W-:Y:S11]  /*80150*/  @!UPT UIADD3 URZ, URZ, URZ, URZ ;  /* 0x0000003f3f3ff290 */ /* 0x000ff6000fffe03f */
[----:B------:R-:W-:Y:S02]  /*80160*/  @!UPT UIADD3 URZ, URZ, URZ, URZ ;  /* 0x0000003f3f3ff290 */ /* 0x000fe4000fffe03f */
[----:B-1----:R-:W-:Y:S01]  /*80170*/  IMAD.MOV.U32 R56, RZ, RZ, R76 ;  /* 0x000000ffff387224 */ /* 0x002fe200078e004c */
[----:B------:R-:W-:Y:S01]  /*80180*/  MOV R57, R77 ;  /* 0x0000004d00397202 */ /* 0x000fe20000000f00 */
[----:B------:R-:W-:Y:S02]  /*80190*/  IMAD.MOV.U32 R33, RZ, RZ, R78 ;  /* 0x000000ffff217224 */ /* 0x000fe400078e004e */
[----:B------:R-:W-:Y:S02]  /*801a0*/  IMAD.MOV.U32 R32, RZ, RZ, R79 ;  /* 0x000000ffff207224 */ /* 0x000fe400078e004f */
[C---:B---3--:R-:W-:Y:S11]  /*801b0*/  HMMA.1688.F32.TF32 R76, R236.reuse, R28, R248 ;  /* 0x0000001cec4c723c */ /* 0x048ff600000810f8 */
[----:B------:R-:W-:Y:S11]  /*801c0*/  @!UPT UIADD3 URZ, URZ, URZ, URZ ;  /* 0x0000003f3f3ff290 */ /* 0x000ff6000fffe03f */
[----:B------:R-:W-:Y:S01]  /*801d0*/  @!UPT UIADD3 URZ, URZ, URZ, URZ ;  /* 0x0000003f3f3ff290 */ /* 0x000fe2000fffe03f */
[----:B------:R1:W-:Y:S01]  /*801e0*/  STL.64 [R1+0xb80], R76 ;  /* 0x000b804c01007387 */ /* 0x0003e20000100a00 */
[----:B------:R-:W-:Y:S01]  /*801f0*/  MOV R29, R78 ;  /* 0x0000004e001d7202 */ /* 0x000fe20000000f00 */
[----:B------:R-:W-:Y:S02]  /*80200*/  IMAD.MOV.U32 R28, RZ, RZ, R79 ;  /* 0x000000ffff1c7224 */ /* 0x000fe400078e004f */
[C---:B-1----:R-:W-:Y:S01]  /*80210*/  HMMA.1688.F32.TF32 R76, R236.reuse, R24, R244 ;  /* 0x00000018ec4c723c */ /* 0x042fe200000810f4 */
[----:B------:R-:W-:Y:S02]  /*80220*/  IMAD.MOV.U32 R248, RZ, RZ, R22 ;  /* 0x000000fffff87224 */ /* 0x000fe400078e0016 */
[----:B------:R-:W2:Y:S01]  /*80230*/  LDL.LU R22, [R1+0x3e14] ;  /* 0x003e140001167983 */ /* 0x000ea20000300800 */
[----:B------:R-:W-:Y:S01]  /*80240*/  MOV R249, R23 ;  /* 0x0000001700f97202 */ /* 0x000fe20000000f00 */
[----:B------:R-:W-:Y:S02]  /*80250*/  IMAD.MOV.U32 R250, RZ, RZ, R26 ;  /* 0x000000fffffa7224 */ /* 0x000fe400078e001a */
[----:B------:R-:W-:Y:S11]  /*80260*/  IMAD.MOV.U32 R251, RZ, RZ, R27 ;  /* 0x000000fffffb7224 */ /* 0x000ff600078e001b */
[----:B------:R-:W-:Y:S05]  /*80270*/  @!UPT UIADD3 URZ, URZ, URZ, URZ ;  /* 0x0000003f3f3ff290 */ /* 0x000fea000fffe03f */
[----:B------:R1:W-:Y:S01]  /*80280*/  STL.64 [R1+0x15c0], R76 ;  /* 0x0015c04c01007387 */ /* 0x0003e20000100a00 */
[----:B------:R3:W-:Y:S02]  /*80290*/  STL.64 [R1+0x15c8], R78 ;  /* 0x0015c84e01007387 */ /* 0x0007e40000100a00 */
[----:B------:R-:W4:Y:S02]  /*802a0*/  LDL.LU R23, [R1+0x3e10] ;  /* 0x003e100001177983 */ /* 0x000f240000300800 */
[----:B------:R-:W5:Y:S01]  /*802b0*/  LDL.LU R26, [R1+0x3e0c] ;  /* 0x003e0c00011a7983 */ /* 0x000f620000300800 */
[----:B------:R-:W5:Y:S01]  /*802c0*/  LDL.LU R27, [R1+0x3e08] ;  /* 0x003e0800011b7983 */ /* 0x000f620000300800 */
[----:B-1----:R-:W-:Y:S01]  /*802d0*/  MOV R76, R7 ;  /* 0x00000007004c7202 */ /* 0x002fe20000000f00 */
[----:B------:R-:W-:Y:S02]  /*802e0*/  IMAD.MOV.U32 R77, RZ, RZ, R6 ;  /* 0x000000ffff4d7224 */ /* 0x000fe400078e0006 */
[----:B------:R-:W5:Y:S01]  /*802f0*/  LDL.LU R7, [R1+0x3e04] ;  /* 0x003e040001077983 */ /* 0x000f620000300800 */
[----:B------:R-:W5:Y:S02]  /*80300*/  LDL.LU R6, [R1+0x3e00] ;  /* 0x003e000001067983 */ /* 0x000f640000300800 */
[----:B---3--:R-:W-:Y:S01]  /*80310*/  IMAD.MOV.U32 R78, RZ, RZ, R11 ;  /* 0x000000ffff4e7224 */ /* 0x008fe200078e000b */
[----:B------:R-:W-:Y:S01]  /*80320*/  MOV R79, R10 ;  /* 0x0000000a004f7202 */ /* 0x000fe20000000f00 */
[----:B------:R-:W3:Y:S01]  /*80330*/  LDL.LU R11, [R1+0x3dfc] ;  /* 0x003dfc00010b7983 */ /* 0x000ee20000300800 */
[----:B------:R-:W3:Y:S01]  /*80340*/  LDL.LU R10, [R1+0x3df8] ;  /* 0x003df800010a7983 */ /* 0x000ee20000300800 */
[C---:B------:R-:W-:Y:S08]  /*80350*/  HMMA.1688.F32.TF32 R84, R236.reuse, R40, R84 ;  /* 0x00000028ec54723c */ /* 0x040ff00000081054 */
[----:B------:R-:W-:Y:S01]  /*80360*/  HMMA.1688.F32.TF32 R88, R236, R44, R88 ;  /* 0x0000002cec58723c */ /* 0x000fe20000081058 */
[----:B------:R-:W-:Y:S01]  /*80370*/  IMAD.MOV.U32 R96, RZ, RZ, R14 ;  /* 0x000000ffff607224 */ /* 0x000fe200078e000e */
[----:B------:R-:W-:Y:S01]  /*80380*/  MOV R97, R15 ;  /* 0x0000000f00617202 */ /* 0x000fe20000000f00 */
[----:B------:R-:W-:-:S02]  /*80390*/  IMAD.MOV.U32 R98, RZ, RZ, R18 ;  /* 0x000000ffff627224 */ /* 0x000fc400078e0012 */
[----:B------:R-:W-:-:S11]  /*803a0*/  IMAD.MOV.U32 R99, RZ, RZ, R19 ;  /* 0x000000ffff637224 */ /* 0x000fd600078e0013 */
[----:B------:R-:W-:Y:S01]  /*803b0*/  MOV R45, R84 ;  /* 0x00000054002d7202 */ /* 0x000fe20000000f00 */
[----:B------:R-:W-:Y:S02]  /*803c0*/  IMAD.MOV.U32 R44, RZ, RZ, R85 ;  /* 0x000000ffff2c7224 */ /* 0x000fe400078e0055 */
[----:B------:R-:W-:Y:S02]  /*803d0*/  IMAD.MOV.U32 R84, RZ, RZ, R35 ;  /* 0x000000ffff547224 */ /* 0x000fe400078e0023 */
[----:B------:R-:W-:Y:S01]  /*803e0*/  IMAD.MOV.U32 R41, RZ, RZ, R86 ;  /* 0x000000ffff297224 */ /* 0x000fe200078e0056 */
[----:B------:R-:W3:Y:S01]  /*803f0*/  LDL.LU R35, [R1+0x3df4] ;  /* 0x003df40001237983 */ /* 0x000ee20000300800 */
[----:B------:R-:W-:Y:S01]  /*80400*/  IMAD.MOV.U32 R85, RZ, RZ, R34 ;  /* 0x000000ffff557224 */ /* 0x000fe200078e0022 */
[----:B------:R-:W-:Y:S01]  /*80410*/  MOV R40, R87 ;  /* 0x0000005700287202 */ /* 0x000fe20000000f00 */
[----:B------:R-:W3:Y:S01]  /*80420*/  LDL.LU R34, [R1+0x3df0] ;  /* 0x003df00001227983 */ /* 0x000ee20000300800 */
[----:B------:R-:W-:Y:S01]  /*80430*/  MOV R86, R31 ;  /* 0x0000001f00567202 */ /* 0x000fe20000000f00 */
[----:B------:R-:W-:Y:S01]  /*80440*/  IMAD.MOV.U32 R87, RZ, RZ, R30 ;  /* 0x000000ffff577224 */ /* 0x000fe200078e001e */
[----:B------:R-:W3:Y:S01]  /*80450*/  LDL.LU R31, [R1+0x3dec] ;  /* 0x003dec00011f7983 */ /* 0x000ee20000300800 */
[----:B------:R-:W3:Y:S02]  /*80460*/  LDL.LU R30, [R1+0x3de8] ;  /* 0x003de800011e7983 */ /* 0x000ee40000300800 */
[----:B------:R-:W3:Y:S02]  /*80470*/  LDL.LU R14, [R1+0x3de4] ;  /* 0x003de400010e7983 */ /* 0x000ee40000300800 */
[----:B------:R-:W3:Y:S01]  /*80480*/  LDL.LU R15, [R1+0x3de0] ;  /* 0x003de000010f7983 */ /* 0x000ee20000300800 */
[----:B------:R-:W3:Y:S01]  /*80490*/  LDL.LU R18, [R1+0x3ddc] ;  /* 0x003ddc0001127983 */ /* 0x000ee20000300800 */
[----:B------:R-:W3:Y:S01]  /*804a0*/  LDL.LU R19, [R1+0x3dd8] ;  /* 0x003dd80001137983 */ /* 0x000ee20000300800 */
[----:B--2---:R-:W-:Y:S01]  /*804b0*/  MOV R227, R22 ;  /* 0x0000001600e37202 */ /* 0x004fe20000000f00 */
[----:B----4-:R-:W-:-:S02]  /*804c0*/  IMAD.MOV.U32 R226, RZ, RZ, R23 ;  /* 0x000000ffffe27224 */ /* 0x010fc400078e0017 */
[----:B-----5:R-:W-:Y:S01]  /*804d0*/  IMAD.MOV.U32 R225, RZ, RZ, R26 ;  /* 0x000000ffffe17224 */ /* 0x020fe200078e001a */
[----:B------:R-:W-:Y:S02]  /*804e0*/  MOV R224, R27 ;  /* 0x0000001b00e07202 */ /* 0x000fe40000000f00 */
[----:B------:R-:W2:Y:S01]  /*804f0*/  LDL.LU R27, [R1+0x3dd4] ;  /* 0x003dd400011b7983 */ /* 0x000ea20000300800 */
[----:B------:R-:W4:Y:S02]  /*80500*/  LDL.LU R26, [R1+0x3dd0] ;  /* 0x003dd000011a7983 */ /* 0x000f240000300800 */
[----:B------:R-:W5:Y:S02]  /*80510*/  LDL.LU R23, [R1+0x3dcc] ;  /* 0x003dcc0001177983 */ /* 0x000f640000300800 */
[----:B------:R-:W2:Y:S02]  /*80520*/  LDL.LU R22, [R1+0x3dc8] ;  /* 0x003dc80001167983 */ /* 0x000ea40000300800 */
[----:B------:R-:W-:Y:S01]  /*80530*/  IMAD.MOV.U32 R231, RZ, RZ, R7 ;  /* 0x000000ffffe77224 */ /* 0x000fe200078e0007 */
[----:B------:R-:W-:Y:S01]  /*80540*/  MOV R230, R6 ;  /* 0x0000000600e67202 */ /* 0x000fe20000000f00 */
[----:B---3--:R-:W-:-:S02]  /*80550*/  IMAD.MOV.U32 R229, RZ, RZ, R11 ;  /* 0x000000ffffe57224 */ /* 0x008fc400078e000b */
[----:B------:R-:W-:Y:S02]  /*80560*/  IMAD.MOV.U32 R228, RZ, RZ, R10 ;  /* 0x000000ffffe47224 */ /* 0x000fe400078e000a */
[----:B------:R-:W3:Y:S01]  /*80570*/  LDL.LU R10, [R1+0x3dc4] ;  /* 0x003dc400010a7983 */ /* 0x000ee20000300800 */
[----:B------:R-:W2:Y:S02]  /*80580*/  LDL.LU R11, [R1+0x3dc0] ;  /* 0x003dc000010b7983 */ /* 0x000ea40000300800 */
[----:B------:R-:W2:Y:S02]  /*80590*/  LDL.LU R6, [R1+0x3dbc] ;  /* 0x003dbc0001067983 */ /* 0x000ea40000300800 */
[----:B------:R-:W3:Y:S02]  /*805a0*/  LDL.LU R7, [R1+0x3db8] ;  /* 0x003db80001077983 */ /* 0x000ee40000300800 */
[----:B------:R-:W-:Y:S02]  /*805b0*/  IMAD.MOV.U32 R107, RZ, RZ, R14 ;  /* 0x000000ffff6b7224 */ /* 0x000fe400078e000e */
[----:B------:R-:W-:Y:S01]  /*805c0*/  IMAD.MOV.U32 R106, RZ, RZ, R15 ;  /* 0x000000ffff6a7224 */ /* 0x000fe200078e000f */
[----:B------:R-:W-:Y:S01]  /*805d0*/  MOV R105, R18 ;  /* 0x0000001200697202 */ /* 0x000fe20000000f00 */
[----:B------:R-:W-:-:S02]  /*805e0*/  IMAD.MOV.U32 R104, RZ, RZ, R19 ;  /* 0x000000ffff687224 */ /* 0x000fc400078e0013 */
[----:B------:R-:W4:Y:S01]  /*805f0*/  LDL.LU R19, [R1+0x3db4] ;  /* 0x003db40001137983 */ /* 0x000f220000300800 */
[----:B------:R-:W4:Y:S02]  /*80600*/  LDL.LU R18, [R1+0x3db0] ;  /* 0x003db00001127983 */ /* 0x000f240000300800 */
[----:B------:R-:W4:Y:S02]  /*80610*/  LDL.LU R15, [R1+0x3dac] ;  /* 0x003dac00010f7983 */ /* 0x000f240000300800 */
[----:B------:R-:W4:Y:S01]  /*80620*/  LDL.LU R14, [R1+0x3da8] ;  /* 0x003da800010e7983 */ /* 0x000f220000300800 */
[----:B--2---:R-:W-:Y:S01]  /*80630*/  MOV R112, R6 ;  /* 0x0000000600707202 */ /* 0x004fe20000000f00 */
[----:B---3--:R-:W-:Y:S01]  /*80640*/  IMAD.MOV.U32 R113, RZ, RZ, R7 ;  /* 0x000000ffff717224 */ /* 0x008fe200078e0007 */
[----:B------:R-:W2:Y:S01]  /*80650*/  LDL.LU R6, [R1+0x3da4] ;  /* 0x003da40001067983 */ /* 0x000ea20000300800 */
[----:B------:R-:W3:Y:S02]  /*80660*/  LDL.LU R7, [R1+0x3da0] ;  /* 0x003da00001077983 */ /* 0x000ee40000300800 */
[----:B------:R-:W-:Y:S01]  /*80670*/  IMAD.MOV.U32 R114, RZ, RZ, R11 ;  /* 0x000000ffff727224 */ /* 0x000fe200078e000b */
[----:B------:R-:W-:Y:S01]  /*80680*/  MOV R115, R10 ;  /* 0x0000000a00737202 */ /* 0x000fe20000000f00 */
[----:B------:R-:W4:Y:S01]  /*80690*/  LDL.LU R11, [R1+0x3d9c] ;  /* 0x003d9c00010b7983 */ /* 0x000f220000300800 */
[----:B------:R-:W5:Y:S02]  /*806a0*/  LDL.LU R10, [R1+0x3d98] ;  /* 0x003d9800010a7983 */ /* 0x000f640000300800 */
[----:B------:R-:W5:Y:S02]  /*806b0*/  LDL.LU R120, [R1+0xb00] ;  /* 0x000b000001787983 */ /* 0x000f640000300800 */
[----:B------:R-:W5:Y:S01]  /*806c0*/  LDL.LU R121, [R1+0xb04] ;  /* 0x000b040001797983 */ /* 0x000f620000300800 */
[----:B------:R-:W5:Y:S01]  /*806d0*/  LDL.LU R122, [R1+0xb08] ;  /* 0x000b0800017a7983 */ /* 0x000f620000300800 */
[----:B------:R-:W5:Y:S02]  /*806e0*/  LDL.LU R123, [R1+0xb0c] ;  /* 0x000b0c00017b7983 */ /* 0x000f640000300800 */
[----:B--2---:R-:W-:Y:S01]  /*806f0*/  IMAD.MOV.U32 R127, RZ, RZ, R6 ;  /* 0x000000ffff7f7224 */ /* 0x004fe200078e0006 */
[----:B---3--:R-:W-:Y:S01]  /*80700*/  MOV R126, R7 ;  /* 0x00000007007e7202 */ /* 0x008fe20000000f00 */
[----:B----4-:R-:W-:-:S02]  /*80710*/  IMAD.MOV.U32 R124, RZ, RZ, R11 ;  /* 0x000000ffff7c7224 */ /* 0x010fc400078e000b */
[----:B-----5:R-:W-:Y:S01]  /*80720*/  IMAD.MOV.U32 R125, RZ, RZ, R10 ;  /* 0x000000ffff7d7224 */ /* 0x020fe200078e000a */
[----:B------:R-:W2:Y:S01]  /*80730*/  LDL.LU R11, [R1+0x3d94] ;  /* 0x003d9400010b7983 */ /* 0x000ea20000300800 */
[----:B------:R-:W3:Y:S02]  /*80740*/  LDL.LU R10, [R1+0x3d90] ;  /* 0x003d9000010a7983 */ /* 0x000ee40000300800 */
[----:B------:R-:W4:Y:S02]  /*80750*/  LDL.LU R7, [R1+0x3d8c] ;  /* 0x003d8c0001077983 */ /* 0x000f240000300800 */
        /* <DEDUP_REMOVED lines=10> */
[----:B------:R-:W5:Y:S01]  /*80800*/  LDL.LU R141, [R1+0xb64] ;  /* 0x000b6400018d7983 */ /* 0x000f620000300800 */
[----:B------:R-:W-:Y:S01]  /*80810*/  HMMA.1688.F32.TF32 R80, R236, R36, R80 ;  /* 0x00000024ec50723c */ /* 0x000fe20000081050 */
[----:B------:R-:W5:Y:S01]  /*80820*/  LDL.LU R142, [R1+0xb68] ;  /* 0x000b6800018e7983 */ /* 0x000f620000300800 */
        /* <DEDUP_REMOVED lines=12> */
[----:B------:R-:W-:Y:S02]  /*808f0*/  IMAD.MOV.U32 R103, RZ, RZ, R35 ;  /* 0x000000ffff677224 */ /* 0x000fe400078e0023 */
[----:B------:R-:W-:Y:S01]  /*80900*/  IMAD.MOV.U32 R64, RZ, RZ, R93 ;  /* 0x000000ffff407224 */ /* 0x000fe200078e005d */
[----:B------:R-:W-:Y:S02]  /*80910*/  MOV R92, R38 ;  /* 0x00000026005c7202 */ /* 0x000fe40000000f00 */
[----:B------:R-:W-:Y:S01]  /*80920*/  MOV R65, R94 ;  /* 0x0000005e00417202 */ /* 0x000fe20000000f00 */
[----:B------:R-:W-:Y:S02]  /*80930*/  IMAD.MOV.U32 R93, RZ, RZ, R39 ;  /* 0x000000ffff5d7224 */ /* 0x000fe400078e0027 */
[----:B------:R-:W-:Y:S02]  /*80940*/  IMAD.MOV.U32 R3, RZ, RZ, R95 ;  /* 0x000000ffff037224 */ /* 0x000fe400078e005f */
[----:B------:R-:W-:-:S02]  /*80950*/  IMAD.MOV.U32 R94, RZ, RZ, R42 ;  /* 0x000000ffff5e7224 */ /* 0x000fc400078e002a */
[----:B------:R-:W-:Y:S01]  /*80960*/  IMAD.MOV.U32 R53, RZ, RZ, R88 ;  /* 0x000000ffff357224 */ /* 0x000fe200078e0058 */
[----:B------:R-:W-:Y:S02]  /*80970*/  MOV R95, R43 ;  /* 0x0000002b005f7202 */ /* 0x000fe40000000f00 */
[----:B------:R-:W-:Y:S01]  /*80980*/  MOV R52, R89 ;  /* 0x0000005900347202 */ /* 0x000fe20000000f00 */
[----:B------:R-:W-:Y:S02]  /*80990*/  IMAD.MOV.U32 R88, RZ, RZ, R46 ;  /* 0x000000ffff587224 */ /* 0x000fe400078e002e */
[----:B------:R-:W-:Y:S02]  /*809a0*/  IMAD.MOV.U32 R49, RZ, RZ, R90 ;  /* 0x000000ffff317224 */ /* 0x000fe400078e005a */
[----:B------:R-:W-:Y:S02]  /*809b0*/  IMAD.MOV.U32 R89, RZ, RZ, R47 ;  /* 0x000000ffff597224 */ /* 0x000fe400078e002f */
[----:B------:R-:W-:Y:S01]  /*809c0*/  IMAD.MOV.U32 R48, RZ, RZ, R91 ;  /* 0x000000ffff307224 */ /* 0x000fe200078e005b */
[----:B------:R-:W-:Y:S01]  /*809d0*/  MOV R90, R50 ;  /* 0x00000032005a7202 */ /* 0x000fe20000000f00 */
[----:B------:R-:W-:-:S02]  /*809e0*/  IMAD.MOV.U32 R60, RZ, RZ, R80 ;  /* 0x000000ffff3c7224 */ /* 0x000fc400078e0050 */
[----:B------:R-:W-:Y:S02]  /*809f0*/  IMAD.MOV.U32 R91, RZ, RZ, R51 ;  /* 0x000000ffff5b7224 */ /* 0x000fe400078e0033 */
[----:B------:R-:W-:Y:S02]  /*80a00*/  IMAD.MOV.U32 R61, RZ, RZ, R81 ;  /* 0x000000ffff3d7224 */ /* 0x000fe400078e0051 */
[----:B------:R-:W-:Y:S01]  /*80a10*/  IMAD.MOV.U32 R80, RZ, RZ, R54 ;  /* 0x000000ffff507224 */ /* 0x000fe200078e0036 */
[----:B------:R-:W-:Y:S02]  /*80a20*/  MOV R37, R82 ;  /* 0x0000005200257202 */ /* 0x000fe40000000f00 */
[----:B------:R-:W-:Y:S01]  /*80a30*/  MOV R81, R55 ;  /* 0x0000003700517202 */ /* 0x000fe20000000f00 */
[----:B------:R-:W-:Y:S02]  /*80a40*/  IMAD.MOV.U32 R36, RZ, RZ, R83 ;  /* 0x000000ffff247224 */ /* 0x000fe400078e0053 */
[----:B------:R-:W-:-:S02]  /*80a50*/  IMAD.MOV.U32 R82, RZ, RZ, R58 ;  /* 0x000000ffff527224 */ /* 0x000fc400078e003a */
[----:B------:R-:W-:Y:S01]  /*80a60*/  IMAD.MOV.U32 R83, RZ, RZ, R59 ;  /* 0x000000ffff537224 */ /* 0x000fe200078e003b */
[----:B------:R-:W-:Y:S01]  /*80a70*/  MOV R244, R62 ;  /* 0x0000003e00f47202 */ /* 0x000fe20000000f00 */
[----:B------:R-:W-:Y:S02]  /*80a80*/  IMAD.MOV.U32 R245, RZ, RZ, R63 ;  /* 0x000000fffff57224 */ /* 0x000fe400078e003f */
[----:B------:R-:W-:Y:S01]  /*80a90*/  IMAD.MOV.U32 R246, RZ, RZ, R66 ;  /* 0x000000fffff67224 */ /* 0x000fe200078e0042 */
[----:B------:R-:W-:Y:S01]  /*80aa0*/  MOV R247, R67 ;  /* 0x0000004300f77202 */ /* 0x000fe20000000f00 */
[----:B--2---:R-:W-:Y:S02]  /*80ab0*/  IMAD.MOV.U32 R135, RZ, RZ, R11 ;  /* 0x000000ffff877224 */ /* 0x004fe400078e000b */
[----:B---3--:R-:W-:Y:S01]  /*80ac0*/  IMAD.MOV.U32 R134, RZ, RZ, R10 ;  /* 0x000000ffff867224 */ /* 0x008fe200078e000a */
[----:B----4-:R-:W-:Y:S01]  /*80ad0*/  MOV R133, R7 ;  /* 0x0000000700857202 */ /* 0x010fe20000000f00 */
[----:B-----5:R-:W-:-:S02]  /*80ae0*/  IMAD.MOV.U32 R132, RZ, RZ, R6 ;  /* 0x000000ffff847224 */ /* 0x020fc400078e0006 */
[----:B------:R-:W2:Y:S01]  /*80af0*/  LDL.LU R6, [R1+0x3d84] ;  /* 0x003d840001067983 */ /* 0x000ea20000300800 */
[----:B------:R-:W2:Y:S02]  /*80b00*/  LDL.LU R7, [R1+0x3d80] ;  /* 0x003d800001077983 */ /* 0x000ea40000300800 */
[----:B------:R-:W3:Y:S02]  /*80b10*/  LDL.LU R10, [R1+0x3d7c] ;  /* 0x003d7c00010a7983 */ /* 0x000ee40000300800 */
[----:B------:R-:W3:Y:S01]  /*80b20*/  LDL.LU R11, [R1+0x3d78] ;  /* 0x003d7800010b7983 */ /* 0x000ee20000300800 */
        /* <DEDUP_REMOVED lines=46> */
[----:B------:R-:W-:Y:S01]  /*80e10*/  STL.64 [R1+0x1228], R126 ;  /* 0x0012287e01007387 */ /* 0x000fe20000100a00 */
[C---:B--2---:R-:W-:Y:S08]  /*80e20*/  HMMA.1688.F32.TF32 R108, R240.reuse, R54, R108 ;  /* 0x00000036f06c723c */ /* 0x044ff0000008106c */
[C---:B---3--:R-:W-:Y:S08]  /*80e30*/  HMMA.1688.F32.TF32 R120, R240.reuse, R66, R120 ;  /* 0x00000042f078723c */ /* 0x048ff00000081078 */
[C---:B------:R-:W-:Y:S08]  /*80e40*/  HMMA.1688.F32.TF32 R116, R240.reuse, R62, R116 ;  /* 0x0000003ef074723c */ /* 0x040ff00000081074 */
[C---:B------:R-:W-:Y:S08]  /*80e50*/  HMMA.1688.F32.TF32 R112, R240.reuse, R58, R112 ;  /* 0x0000003af070723c */ /* 0x040ff00000081070 */
[C---:B------:R-:W-:Y:S08]  /*80e60*/  HMMA.1688.F32.TF32 R96, R240.reuse, R34, R96 ;  /* 0x00000022f060723c */ /* 0x040ff00000081060 */
[C---:B------:R-:W-:Y:S08]  /*80e70*/  HMMA.1688.F32.TF32 R92, R240.reuse, R30, R92 ;  /* 0x0000001ef05c723c */ /* 0x040ff0000008105c */
[C---:B------:R-:W-:Y:S01]  /*80e80*/  HMMA.1688.F32.TF32 R88, R240.reuse, R26, R88 ;  /* 0x0000001af058723c */ /* 0x040fe20000081058 */
[----:B------:R-:W-:Y:S01]  /*80e90*/  STL.64 [R1+0x1210], R120 ;  /* 0x0012107801007387 */ /* 0x000fe20000100a00 */
[----:B------:R-:W-:Y:S02]  /*80ea0*/  STL.64 [R1+0x1218], R122 ;  /* 0x0012187a01007387 */ /* 0x000fe40000100a00 */
[----:B------:R-:W-:Y:S02]  /*80eb0*/  STL.64 [R1+0x1200], R116 ;  /* 0x0012007401007387 */ /* 0x000fe40000100a00 */
[----:B------:R-:W-:Y:S01]  /*80ec0*/  STL.64 [R1+0x1208], R118 ;  /* 0x0012087601007387 */ /* 0x000fe20000100a00 */
[----:B------:R-:W-:Y:S01]  /*80ed0*/  STL.64 [R1+0x11f0], R112 ;  /* 0x0011f07001007387 */ /* 0x000fe20000100a00 */
[----:B------:R2:W-:Y:S02]  /*80ee0*/  STL.64 [R1+0x11f8], R114 ;  /* 0x0011f87201007387 */ /* 0x0005e40000100a00 */
[----:B------:R-:W-:Y:S02]  /*80ef0*/  STL.64 [R1+0x11e0], R108 ;  /* 0x0011e06c01007387 */ /* 0x000fe40000100a00 */
[----:B------:R3:W-:Y:S01]  /*80f00*/  STL.64 [R1+0x11e8], R110 ;  /* 0x0011e86e01007387 */ /* 0x0007e20000100a00 */
[C---:B--2---:R-:W-:Y:S08]  /*80f10*/  HMMA.1688.F32.TF32 R112, R240.reuse, R50, R104 ;  /* 0x00000032f070723c */ /* 0x044ff00000081068 */
[C---:B---3--:R-:W-:Y:S08]  /*80f20*/  HMMA.1688.F32.TF32 R108, R240.reuse, R46, R100 ;  /* 0x0000002ef06c723c */ /* 0x048ff00000081064 */
        /* <DEDUP_REMOVED lines=8> */
[----:B------:R-:W-:Y:S07]  /*80fb0*/  STL.64 [R1+0x11b8], R106 ;  /* 0x0011b86a01007387 */ /* 0x000fee0000100a00 */
[----:B------:R-:W-:Y:S02]  /*80fc0*/  STL.64 [R1+0x11a0], R100 ;  /* 0x0011a06401007387 */ /* 0x000fe40000100a00 */
[----:B------:R-:W-:Y:S01]  /*80fd0*/  STL.64 [R1+0x11a8], R102 ;  /* 0x0011a86601007387 */ /* 0x000fe20000100a00 */
[----:B------:R-:W-:Y:S01]  /*80fe0*/  STL.64 [R1+0x1570], R96 ;  /* 0x0015706001007387 */ /* 0x000fe20000100a00 */
[----:B------:R-:W-:Y:S02]  /*80ff0*/  STL.64 [R1+0x1578], R98 ;  /* 0x0015786201007387 */ /* 0x000fe40000100a00 */
[----:B------:R-:W-:Y:S02]  /*81000*/  STL.64 [R1+0x1560], R92 ;  /* 0x0015605c01007387 */ /* 0x000fe40000100a00 */
[----:B------:R-:W-:Y:S01]  /*81010*/  STL.64 [R1+0x1568], R94 ;  /* 0x0015685e01007387 */ /* 0x000fe20000100a00 */
[----:B------:R-:W-:Y:S01]  /*81020*/  STL.64 [R1+0x1550], R88 ;  /* 0x0015505801007387 */ /* 0x000fe20000100a00 */
[----:B------:R5:W-:Y:S02]  /*81030*/  STL.64 [R1+0x1558], R90 ;  /* 0x0015585a01007387 */ /* 0x000be40000100a00 */
[----:B------:R-:W-:-:S02]  /*81040*/  IMAD.MOV.U32 R5, RZ, RZ, R86 ;  /* 0x000000ffff057224 */ /* 0x000fc400078e0056 */
[----:B------:R4:W-:Y:S02]  /*81050*/  STL.64 [R1+0x1540], R84 ;  /* 0x0015405401007387 */ /* 0x0009e40000100a00 */
[----:B------:R-:W-:Y:S01]  /*81060*/  IMAD.MOV.U32 R4, RZ, RZ, R87 ;  /* 0x000000ffff047224 */ /* 0x000fe200078e0057 */
[C---:B-----5:R-:W-:Y:S08]  /*81070*/  HMMA.1688.F32.TF32 R88, R240.reuse, R18, R80 ;  /* 0x00000012f058723c */ /* 0x060ff00000081050 */
[C---:B----4-:R-:W-:Y:S08]  /*81080*/  HMMA.1688.F32.TF32 R84, R240.reuse, R14, R76 ;  /* 0x0000000ef054723c */ /* 0x050ff0000008104c */
[C---:B------:R-:W-:Y:S08]  /*81090*/  HMMA.1688.F32.TF32 R80, R240.reuse, R10, R248 ;  /* 0x0000000af050723c */ /* 0x040ff000000810f8 */
[----:B------:R-:W-:Y:S01]  /*810a0*/  HMMA.1688.F32.TF32 R76, R240, R6, R244 ;  /* 0x00000006f04c723c */ /* 0x000fe200000810f4 */
[----:B------:R-:W-:Y:S04]  /*810b0*/  LDS R240, [R161+0x24180] ;  /* 0x02418000a1f07984 */ /* 0x000fe80000000800 */
[----:B------:R-:W-:Y:S04]  /*810c0*/  LDS R242, [R161+0x26180] ;  /* 0x02618000a1f27984 */ /* 0x000fe80000000800 */
[----:B------:R-:W-:Y:S04]  /*810d0*/  LDS R241, [R189+0x24180] ;  /* 0x02418000bdf17984 */ /* 0x000fe80000000800 */
[----:B------:R-:W2:Y:S04]  /*810e0*/  LDS R243, [R189+0x26180] ;  /* 0x02618000bdf37984 */ /* 0x000ea80000000800 */
[----:B------:R-:W-:Y:S01]  /*810f0*/  STL.64 [R1+0x1530], R88 ;  /* 0x0015305801007387 */ /* 0x000fe20000100a00 */
[----:B------:R-:W-:Y:S02]  /*81100*/  STL.64 [R1+0x1538], R90 ;  /* 0x0015385a01007387 */ /* 0x000fe40000100a00 */
[----:B------:R-:W-:Y:S02]  /*81110*/  STL.64 [R1+0x1520], R84 ;  /* 0x0015205401007387 */ /* 0x000fe40000100a00 */
[----:B------:R-:W-:Y:S01]  /*81120*/  STL.64 [R1+0x1528], R86 ;  /* 0x0015285601007387 */ /* 0x000fe20000100a00 */
[----:B------:R-:W3:Y:S01]  /*81130*/  LDL.LU R244, [R1+0x860] ;  /* 0x0008600001f47983 */ /* 0x000ee20000300800 */
[----:B------:R4:W-:Y:S02]  /*81140*/  STL.64 [R1+0x1510], R80 ;  /* 0x0015105001007387 */ /* 0x0009e40000100a00 */
[----:B------:R5:W-:Y:S02]  /*81150*/  STL.64 [R1+0x1518], R82 ;  /* 0x0015185201007387 */ /* 0x000be40000100a00 */
[----:B------:R1:W-:Y:S01]  /*81160*/  STL.64 [R1+0x1190], R76 ;  /* 0x0011904c01007387 */ /* 0x0003e20000100a00 */
[----:B------:R1:W-:Y:S01]  /*81170*/  STL.64 [R1+0x1198], R78 ;  /* 0x0011984e01007387 */ /* 0x0003e20000100a00 */
[----:B------:R-:W3:Y:S02]  /*81180*/  LDL.LU R245, [R1+0x864] ;  /* 0x0008640001f57983 */ /* 0x000ee40000300800 */
[----:B------:R-:W3:Y:S02]  /*81190*/  LDL.LU R246, [R1+0x868] ;  /* 0x0008680001f67983 */ /* 0x000ee40000300800 */
[----:B------:R-:W3:Y:S01]  /*811a0*/  LDL.LU R247, [R1+0x86c] ;  /* 0x00086c0001f77983 */ /* 0x000ee20000300800 */
[----:B------:R-:W2:Y:S01]  /*811b0*/  LDL.LU R248, [R1+0x870] ;  /* 0x0008700001f87983 */ /* 0x000ea20000300800 */
[----:B------:R-:W2:Y:S02]  /*811c0*/  LDL.LU R249, [R1+0x874] ;  /* 0x0008740001f97983 */ /* 0x000ea40000300800 */
[----:B------:R-:W2:Y:S02]  /*811d0*/  LDL.LU R250, [R1+0x878] ;  /* 0x0008780001fa7983 */ /* 0x000ea40000300800 */
[----:B------:R-:W2:Y:S01]  /*811e0*/  LDL.LU R251, [R1+0x87c] ;  /* 0x00087c0001fb7983 */ /* 0x000ea20000300800 */
[----:B----4-:R-:W4:Y:S01]  /*811f0*/  LDL.LU R80, [R1+0x890] ;  /* 0x0008900001507983 */ /* 0x010f220000300800 */
[----:B------:R-:W4:Y:S02]  /*81200*/  LDL.LU R81, [R1+0x894] ;  /* 0x0008940001517983 */ /* 0x000f240000300800 */
[----:B-----5:R-:W4:Y:S02]  /*81210*/  LDL.LU R82, [R1+0x898] ;  /* 0x0008980001527983 */ /* 0x020f240000300800 */
[----:B------:R-:W4:Y:S01]  /*81220*/  LDL.LU R83, [R1+0x89c] ;  /* 0x00089c0001537983 */ /* 0x000f220000300800 */
        /* <DEDUP_REMOVED lines=92> */
[----:B-1----:R-:W5:Y:S01]  /*817f0*/  LDL.LU R76, [R1+0x880] ;  /* 0x00088000014c7983 */ /* 0x002f620000300800 */
[----:B------:R-:W5:Y:S02]  /*81800*/  LDL.LU R77, [R1+0x884] ;  /* 0x00088400014d7983 */ /* 0x000f640000300800 */
[----:B------:R-:W5:Y:S02]  /*81810*/  LDL.LU R78, [R1+0x888] ;  /* 0x00088800014e7983 */ /* 0x000f640000300800 */
[----:B------:R-:W5:Y:S01]  /*81820*/  LDL.LU R79, [R1+0x88c] ;  /* 0x00088c00014f7983 */ /* 0x000f620000300800 */
[C---:B--2---:R-:W-:Y:S08]  /*81830*/  HMMA.1688.F32.TF32 R128, R236.reuse, R30, R128 ;  /* 0x0000001eec80723c */ /* 0x044ff00000081080 */
[C---:B---3--:R-:W-:Y:S08]  /*81840*/  HMMA.1688.F32.TF32 R132, R236.reuse, R34, R132 ;  /* 0x00000022ec84723c */ /* 0x048ff00000081084 */
[C---:B------:R-:W-:Y:S08]  /*81850*/  HMMA.1688.F32.TF32 R136, R236.reuse, R38, R136 ;  /* 0x00000026ec88723c */ /* 0x040ff00000081088 */
[C---:B----4-:R-:W-:Y:S08]  /*81860*/  HMMA.1688.F32.TF32 R144, R236.reuse, R46, R144 ;  /* 0x0000002eec90723c */ /* 0x050ff00000081090 */
[C---:B-----5:R-:W-:Y:S08]  /*81870*/  HMMA.1688.F32.TF32 R148, R236.reuse, R50, R148 ;  /* 0x00000032ec94723c */ /* 0x060ff00000081094 */
[C---:B------:R-:W-:Y:S08]  /*81880*/  HMMA.1688.F32.TF32 R152, R236.reuse, R54, R152 ;  /* 0x00000036ec98723c */ /* 0x040ff00000081098 */
[C---:B------:R-:W-:Y:S08]  /*81890*/  HMMA.1688.F32.TF32 R164, R236.reuse, R62, R164 ;  /* 0x0000003eeca4723c */ /* 0x040ff000000810a4 */
[C---:B------:R-:W-:Y:S08]  /*818a0*/  HMMA.1688.F32.TF32 R168, R236.reuse, R66, R168 ;  /* 0x00000042eca8723c */ /* 0x040ff000000810a8 */
[C---:B------:R-:W-:Y:S08]  /*818b0*/  HMMA.1688.F32.TF32 R156, R236.reuse, R58, R156 ;  /* 0x0000003aec9c723c */ /* 0x040ff0000008109c */
[C---:B------:R-:W-:Y:S08]  /*818c0*/  HMMA.1688.F32.TF32 R140, R236.reuse, R42, R140 ;  /* 0x0000002aec8c723c */ /* 0x040ff0000008108c */
[----:B------:R-:W-:Y:S01]  /*818d0*/  HMMA.1688.F32.TF32 R124, R236, R26, R124 ;  /* 0x0000001aec7c723c */ /* 0x000fe2000008107c */
[----:B------:R-:W-:Y:S01]  /*818e0*/  STL.64 [R1+0x1180], R168 ;  /* 0x001180a801007387 */ /* 0x000fe20000100a00 */
[----:B------:R1:W-:Y:S03]  /*818f0*/  STL.64 [R1+0x1188], R170 ;  /* 0x001188aa01007387 */ /* 0x0003e60000100a00 */
[----:B-1----:R-:W2:Y:S01]  /*81900*/  LDL.LU.64 R170, [R1+0x3d00] ;  /* 0x003d000001aa7983 */ /* 0x002ea20000300a00 */
[----:B------:R-:W2:Y:S02]  /*81910*/  LDL.LU.64 R168, [R1+0x3cf8] ;  /* 0x003cf80001a87983 */ /* 0x000ea40000300a00 */
[----:B------:R-:W-:Y:S02]  /*81920*/  STL.64 [R1+0x1170], R164 ;  /* 0x001170a401007387 */ /* 0x000fe40000100a00 */
[----:B------:R1:W-:Y:S02]  /*81930*/  STL.64 [R1+0x1178], R166 ;  /* 0x001178a601007387 */ /* 0x0003e40000100a00 */
[----:B-1----:R-:W3:Y:S01]  /*81940*/  LDL.LU.64 R166, [R1+0x3cf0] ;  /* 0x003cf00001a67983 */ /* 0x002ee20000300a00 */
[----:B------:R-:W3:Y:S02]  /*81950*/  LDL.LU.64 R164, [R1+0x3ce8] ;  /* 0x003ce80001a47983 */ /* 0x000ee40000300a00 */
        /* <DEDUP_REMOVED lines=16> */
[----:B------:R-:W-:Y:S01]  /*81a60*/  MOV R9, R126 ;  /* 0x0000007e00097202 */ /* 0x000fe20000000f00 */
[----:B------:R1:W-:Y:S02]  /*81a70*/  STL.64 [R1+0x14e0], R124 ;  /* 0x0014e07c01007387 */ /* 0x0003e40000100a00 */
[----:B------:R-:W-:-:S02]  /*81a80*/  IMAD.MOV.U32 R8, RZ, RZ, R127 ;  /* 0x000000ffff087224 */ /* 0x000fc400078e007f */
[C---:B-1----:R-:W-:Y:S08]  /*81a90*/  HMMA.1688.F32.TF32 R124, R236.reuse, R22, R120 ;  /* 0x00000016ec7c723c */ /* 0x042ff00000081078 */
[C---:B------:R-:W-:Y:S08]  /*81aa0*/  HMMA.1688.F32.TF32 R120, R236.reuse, R18, R116 ;  /* 0x00000012ec78723c */ /* 0x040ff00000081074 */
[C---:B------:R-:W-:Y:S08]  /*81ab0*/  HMMA.1688.F32.TF32 R116, R236.reuse, R14, R112 ;  /* 0x0000000eec74723c */ /* 0x040ff00000081070 */
[C---:B------:R-:W-:Y:S08]  /*81ac0*/  HMMA.1688.F32.TF32 R112, R236.reuse, R10, R108 ;  /* 0x0000000aec70723c */ /* 0x040ff0000008106c */
[----:B------:R-:W-:Y:S08]  /*81ad0*/  HMMA.1688.F32.TF32 R108, R236, R6, R104 ;  /* 0x00000006ec6c723c */ /* 0x000ff00000081068 */
[C---:B------:R-:W-:Y:S08]  /*81ae0*/  HMMA.1688.F32.TF32 R104, R232.reuse, R66, R100 ;  /* 0x00000042e868723c */ /* 0x040ff00000081064 */
[C---:B------:R-:W-:Y:S01]  /*81af0*/  HMMA.1688.F32.TF32 R100, R232.reuse, R62, R228 ;  /* 0x0000003ee864723c */ /* 0x040fe200000810e4 */
        /* <DEDUP_REMOVED lines=16> */
[----:B------:R-:W-:Y:S01]  /*81c00*/  STL.64 [R1+0x10e0], R100 ;  /* 0x0010e06401007387 */ /* 0x000fe20000100a00 */
[----:B------:R5:W-:Y:S01]  /*81c10*/  STL.64 [R1+0x10e8], R102 ;  /* 0x0010e86601007387 */ /* 0x000be20000100a00 */
        /* <DEDUP_REMOVED lines=23> */
[----:B------:R-:W4:Y:S02]  /*81d90*/  LDL.LU R248, [R1+0x720] ;  /* 0x0007200001f87983 */ /* 0x000f240000300800 */
[----:B------:R5:W-:Y:S01]  /*81da0*/  STL.64 [R1+0x1480], R80 ;  /* 0x0014805001007387 */ /* 0x000be20000100a00 */
[----:B------:R1:W-:Y:S01]  /*81db0*/  STL.64 [R1+0x1488], R82 ;  /* 0x0014885201007387 */ /* 0x0003e20000100a00 */
[----:B------:R1:W-:Y:S02]  /*81dc0*/  STL.64 [R1+0x1470], R76 ;  /* 0x0014704c01007387 */ /* 0x0003e40000100a00 */
[----:B------:R1:W-:Y:S02]  /*81dd0*/  STL.64 [R1+0x1478], R78 ;  /* 0x0014784e01007387 */ /* 0x0003e40000100a00 */
[----:B------:R-:W4:Y:S01]  /*81de0*/  LDL.LU R249, [R1+0x724] ;  /* 0x0007240001f97983 */ /* 0x000f220000300800 */
[----:B------:R-:W4:Y:S01]  /*81df0*/  LDL.LU R250, [R1+0x728] ;  /* 0x0007280001fa7983 */ /* 0x000f220000300800 */
[----:B------:R-:W4:Y:S03]  /*81e00*/  LDL.LU R251, [R1+0x72c] ;  /* 0x00072c0001fb7983 */ /* 0x000f260000300800 */
[----:B-----5:R-:W5:Y:S01]  /*81e10*/  LDL.LU R80, [R1+0x740] ;  /* 0x0007400001507983 */ /* 0x020f620000300800 */
[----:B------:R-:W5:Y:S02]  /*81e20*/  LDL.LU R81, [R1+0x744] ;  /* 0x0007440001517983 */ /* 0x000f640000300800 */
[----:B-1----:R-:W5:Y:S02]  /*81e30*/  LDL.LU R82, [R1+0x748] ;  /* 0x0007480001527983 */ /* 0x002f640000300800 */
        /* <DEDUP_REMOVED lines=77> */
[C---:B--2---:R-:W-:Y:S08]  /*82310*/  HMMA.1688.F32.TF32 R112, R240.reuse, R58, R112 ;  /* 0x0000003af070723c */ /* 0x044ff00000081070 */
[----:B---3--:R-:W-:Y:S08]  /*82320*/  HMMA.1688.F32.TF32 R120, R240, R66, R120 ;  /* 0x00000042f078723c */ /* 0x008ff00000081078 */
[C---:B------:R-:W-:Y:S08]  /*82330*/  HMMA.1688.F32.TF32 R124, R232.reuse, R6, R124 ;  /* 0x00000006e87c723c */ /* 0x040ff0000008107c */
[C---:B----4-:R-:W-:Y:S08]  /*82340*/  HMMA.1688.F32.TF32 R128, R232.reuse, R10, R128 ;  /* 0x0000000ae880723c */ /* 0x050ff00000081080 */
[C---:B-----5:R-:W-:Y:S08]  /*82350*/  HMMA.1688.F32.TF32 R136, R232.reuse, R18, R136 ;  /* 0x00000012e888723c */ /* 0x060ff00000081088 */
[C---:B------:R-:W-:Y:S08]  /*82360*/  HMMA.1688.F32.TF32 R140, R232.reuse, R22, R140 ;  /* 0x00000016e88c723c */ /* 0x040ff0000008108c */
[----:B------:R-:W-:Y:S08]  /*82370*/  HMMA.1688.F32.TF32 R132, R232, R14, R132 ;  /* 0x0000000ee884723c */ /* 0x000ff00000081084 */
[C---:B------:R-:W-:Y:S08]  /*82380*/  HMMA.1688.F32.TF32 R116, R240.reuse, R62, R116 ;  /* 0x0000003ef074723c */ /* 0x040ff00000081074 */
        /* <DEDUP_REMOVED lines=21> */
[----:B------:R2:W-:Y:S01]  /*824e0*/  STL.64 [R1+0x1048], R114 ;  /* 0x0010487201007387 */ /* 0x0005e20000100a00 */
[----:B------:R-:W-:Y:S01]  /*824f0*/  STL.64 [R1+0x1030], R108 ;  /* 0x0010306c01007387 */ /* 0x000fe20000100a00 */
[----:B------:R3:W-:Y:S01]  /*82500*/  STL.64 [R1+0x1038], R110 ;  /* 0x0010386e01007387 */ /* 0x0007e20000100a00 */
[C---:B--2---:R-:W-:Y:S08]  /*82510*/  HMMA.1688.F32.TF32 R112, R240.reuse, R50, R104 ;  /* 0x00000032f070723c */ /* 0x044ff00000081068 */
[C---:B---3--:R-:W-:Y:S08]  /*82520*/  HMMA.1688.F32.TF32 R108, R240.reuse, R46, R100 ;  /* 0x0000002ef06c723c */ /* 0x048ff00000081064 */
[C---:B------:R-:W-:Y:S08]  /*82530*/  HMMA.1688.F32.TF32 R104, R240.reuse, R42, R228 ;  /* 0x0000002af068723c */ /* 0x040ff000000810e4 */
[C---:B------:R-:W-:Y:S01]  /*82540*/  HMMA.1688.F32.TF32 R100, R240.reuse, R38, R224 ;  /* 0x00000026f064723c */ /* 0x040fe200000810e0 */
[----:B------:R-:W-:Y:S01]  /*82550*/  STL.64 [R1+0x1020], R112 ;  /* 0x0010207001007387 */ /* 0x000fe20000100a00 */
[----:B------:R-:W-:Y:S05]  /*82560*/  STL.64 [R1+0x1028], R114 ;  /* 0x0010287201007387 */ /* 0x000fea0000100a00 */
[----:B------:R-:W-:Y:S02]  /*82570*/  STL.64 [R1+0x1010], R108 ;  /* 0x0010106c01007387 */ /* 0x000fe40000100a00 */
[----:B------:R-:W-:Y:S06]  /*82580*/  STL.64 [R1+0x1018], R110 ;  /* 0x0010186e01007387 */ /* 0x000fec0000100a00 */
[----:B------:R-:W-:Y:S01]  /*82590*/  STL.64 [R1+0x1000], R104 ;  /* 0x0010006801007387 */ /* 0x000fe20000100a00 */
[----:B------:R-:W-:Y:S07]  /*825a0*/  STL.64 [R1+0x1008], R106 ;  /* 0x0010086a01007387 */ /* 0x000fee0000100a00 */
[----:B------:R-:W-:Y:S02]  /*825b0*/  STL.64 [R1+0xff0], R100 ;  /* 0x000ff06401007387 */ /* 0x000fe40000100a00 */
[----:B------:R-:W-:Y:S01]  /*825c0*/  STL.64 [R1+0xff8], R102 ;  /* 0x000ff86601007387 */ /* 0x000fe20000100a00 */
[----:B------:R-:W-:Y:S01]  /*825d0*/  STL.64 [R1+0x1420], R96 ;  /* 0x0014206001007387 */ /* 0x000fe20000100a00 */
[----:B------:R2:W-:Y:S02]  /*825e0*/  STL.64 [R1+0x1428], R98 ;  /* 0x0014286201007387 */ /* 0x0005e40000100a00 */
[C---:B--2---:R-:W-:Y:S08]  /*825f0*/  HMMA.1688.F32.TF32 R96, R240.reuse, R30, R92 ;  /* 0x0000001ef060723c */ /* 0x044ff0000008105c */
        /* <DEDUP_REMOVED lines=10> */
[----:B------:R-:W-:Y:S02]  /*826a0*/  STL.64 [R1+0x13f8], R90 ;  /* 0x0013f85a01007387 */ /* 0x000fe40000100a00 */
[----:B------:R-:W-:Y:S02]  /*826b0*/  STL.64 [R1+0x13e0], R84 ;  /* 0x0013e05401007387 */ /* 0x000fe40000100a00 */
[----:B------:R-:W-:Y:S03]  /*826c0*/  STL.64 [R1+0x13e8], R86 ;  /* 0x0013e85601007387 */ /* 0x000fe60000100a00 */
[----:B------:R-:W-:Y:S01]  /*826d0*/  STL.64 [R1+0x13d0], R80 ;  /* 0x0013d05001007387 */ /* 0x000fe20000100a00 */
[----:B------:R2:W-:Y:S02]  /*826e0*/  STL.64 [R1+0x13d8], R82 ;  /* 0x0013d85201007387 */ /* 0x0005e40000100a00 */
[----:B--2---:R-:W-:Y:S05]  /*826f0*/  HMMA.1688.F32.TF32 R80, R240, R6, R244 ;  /* 0x00000006f050723c */ /* 0x004fea00000810f4 */
[----:B------:R2:W-:Y:S01]  /*82700*/  STL.64 [R1+0x13c0], R76 ;  /* 0x0013c04c01007387 */ /* 0x0005e20000100a00 */
[----:B------:R-:W-:Y:S01]  /*82710*/  IMAD.MOV.U32 R25, RZ, RZ, R78 ;  /* 0x000000ffff197224 */ /* 0x000fe200078e004e */
[----:B------:R-:W-:-:S02]  /*82720*/  MOV R24, R79 ;  /* 0x0000004f00187202 */ /* 0x000fc40000000f00 */
[----:B------:R-:W-:Y:S04]  /*82730*/  LDS R240, [R161+0x24300] ;  /* 0x02430000a1f07984 */ /* 0x000fe80000000800 */
[----:B------:R-:W-:Y:S04]  /*82740*/  LDS R242, [R161+0x26300] ;  /* 0x02630000a1f27984 */ /* 0x000fe80000000800 */
[----:B------:R-:W-:Y:S04]  /*82750*/  LDS R241, [R189+0x24300] ;  /* 0x02430000bdf17984 */ /* 0x000fe80000000800 */
[----:B------:R-:W3:Y:S04]  /*82760*/  LDS R243, [R189+0x26300] ;  /* 0x02630000bdf37984 */ /* 0x000ee80000000800 */
[----:B--2---:R-:W2:Y:S04]  /*82770*/  LDL.LU R76, [R1+0x90] ;  /* 0x00009000014c7983 */ /* 0x004ea80000300800 */
[----:B------:R4:W-:Y:S01]  /*82780*/  STL.64 [R1+0xfe0], R80 ;  /* 0x000fe05001007387 */ /* 0x0009e20000100a00 */
[----:B------:R5:W-:Y:S02]  /*82790*/  STL.64 [R1+0xfe8], R82 ;  /* 0x000fe85201007387 */ /* 0x000be40000100a00 */
[----:B------:R-:W2:Y:S02]  /*827a0*/  LDL.LU R77, [R1+0x94] ;  /* 0x00009400014d7983 */ /* 0x000ea40000300800 */
[----:B------:R-:W2:Y:S01]  /*827b0*/  LDL.LU R78, [R1+0x98] ;  /* 0x00009800014e7983 */ /* 0x000ea20000300800 */
[----:B------:R-:W2:Y:S04]  /*827c0*/  LDL.LU R79, [R1+0x9c] ;  /* 0x00009c00014f7983 */ /* 0x000ea80000300800 */
        /* <DEDUP_REMOVED lines=16> */
[----:B------:R-:W1:Y:S01]  /*828d0*/  LDL.LU R100, [R1+0x110] ;  /* 0x0001100001647983 */ /* 0x000e620000300800 */
[----:B------:R-:W1:Y:S02]  /*828e0*/  LDL.LU R101, [R1+0x114] ;  /* 0x0001140001657983 */ /* 0x000e640000300800 */
[----:B------:R-:W1:Y:S02]  /*828f0*/  LDL.LU R102, [R1+0x118] ;  /* 0x0001180001667983 */ /* 0x000e640000300800 */
[----:B------:R-:W1:Y:S01]  /*82900*/  LDL.LU R103, [R1+0x11c] ;  /* 0x00011c0001677983 */ /* 0x000e620000300800 */
        /* <DEDUP_REMOVED lines=76> */
[C---:B--2---:R-:W-:Y:S08]  /*82dd0*/  HMMA.1688.F32.TF32 R244, R236.reuse, R62, R244 ;  /* 0x0000003eecf4723c */ /* 0x044ff000000810f4 */
[C---:B---3--:R-:W-:Y:S11]  /*82de0*/  HMMA.1688.F32.TF32 R248, R236.reuse, R66, R248 ;  /* 0x00000042ecf8723c */ /* 0x048ff600000810f8 */
[----:B------:R-:W-:Y:S11]  /*82df0*/  @!UPT UIADD3 URZ, URZ, URZ, URZ ;  /* 0x0000003f3f3ff290 */ /* 0x000ff6000fffe03f */
[----:B------:R-:W-:Y:S01]  /*82e00*/  @!UPT UIADD3 URZ, URZ, URZ, URZ ;  /* 0x0000003f3f3ff290 */ /* 0x000fe2000fffe03f */
[----:B------:R-:W-:Y:S01]  /*82e10*/  STL.64 [R1+0xfd0], R248 ;  /* 0x000fd0f801007387 */ /* 0x000fe20000100a00 */
[----:B------:R2:W-:Y:S03]  /*82e20*/  STL.64 [R1+0xfd8], R250 ;  /* 0x000fd8fa01007387 */ /* 0x0005e60000100a00 */
[----:B--2---:R-:W2:Y:S01]  /*82e30*/  LDL.LU.64 R250, [R1+0x3ce0] ;  /* 0x003ce00001fa7983 */ /* 0x004ea20000300a00 */
[----:B------:R-:W3:Y:S02]  /*82e40*/  LDL.LU.64 R248, [R1+0x3cd8] ;  /* 0x003cd80001f87983 */ /* 0x000ee40000300a00 */
[----:B------:R-:W-:Y:S02]  /*82e50*/  STL.64 [R1+0xfc0], R244 ;  /* 0x000fc0f401007387 */ /* 0x000fe40000100a00 */
[----:B------:R1:W-:Y:S02]  /*82e60*/  STL.64 [R1+0xfc8], R246 ;  /* 0x000fc8f601007387 */ /* 0x0003e40000100a00 */
[----:B-1----:R-:W2:Y:S01]  /*82e70*/  LDL.LU.64 R246, [R1+0x3cd0] ;  /* 0x003cd00001f67983 */ /* 0x002ea20000300a00 */
[----:B------:R-:W2:Y:S01]  /*82e80*/  LDL.LU.64 R244, [R1+0x3cc8] ;  /* 0x003cc80001f47983 */ /* 0x000ea20000300a00 */
[C---:B----4-:R-:W-:Y:S08]  /*82e90*/  HMMA.1688.F32.TF32 R156, R236.reuse, R58, R156 ;  /* 0x0000003aec9c723c */ /* 0x050ff0000008109c */
        /* <DEDUP_REMOVED lines=16> */
[C---:B-----5:R-:W-:Y:S08]  /*82fa0*/  HMMA.1688.F32.TF32 R88, R232.reuse, R46, R88 ;  /* 0x0000002ee858723c */ /* 0x060ff00000081058 */
[C---:B------:R-:W-:Y:S08]  /*82fb0*/  HMMA.1688.F32.TF32 R84, R232.reuse, R42, R84 ;  /* 0x0000002ae854723c */ /* 0x040ff00000081054 */
[C---:B------:R-:W-:Y:S08]  /*82fc0*/  HMMA.1688.F32.TF32 R80, R232.reuse, R38, R80 ;  /* 0x00000026e850723c */ /* 0x040ff00000081050 */
[----:B------:R-:W-:Y:S01]  /*82fd0*/  HMMA.1688.F32.TF32 R76, R232, R34, R76 ;  /* 0x00000022e84c723c */ /* 0x000fe2000008104c */
        /* <DEDUP_REMOVED lines=28> */
[----:B------:R1:W-:Y:S02]  /*831a0*/  STL.64 [R1+0xf58], R106 ;  /* 0x000f586a01007387 */ /* 0x0003e40000100a00 */
[----:B------:R-:W-:-:S02]  /*831b0*/  IMAD.MOV.U32 R21, RZ, RZ, R100 ;  /* 0x000000ffff157224 */ /* 0x000fc400078e0064 */
[----:B------:R-:W-:Y:S01]  /*831c0*/  IMAD.MOV.U32 R20, RZ, RZ, R101 ;  /* 0x000000ffff147224 */ /* 0x000fe200078e0065 */
[----:B------:R-:W-:Y:S01]  /*831d0*/  MOV R13, R102 ;  /* 0x00000066000d7202 */ /* 0x000fe20000000f00 */
[----:B------:R-:W-:Y:S01]  /*831e0*/  IMAD.MOV.U32 R12, RZ, RZ, R103 ;  /* 0x000000ffff0c7224 */ /* 0x000fe200078e0067 */
[----:B------:R-:W-:Y:S01]  /*831f0*/  LDS R238, [R161+0x26400] ;  /* 0x02640000a1ee7984 */ /* 0x000fe20000000800 */
[C---:B------:R-:W-:Y:S08]  /*83200*/  HMMA.1688.F32.TF32 R100, R232.reuse, R58, R224 ;  /* 0x0000003ae864723c */ /* 0x040ff000000810e0 */
[----:B-1----:R-:W-:Y:S01]  /*83210*/  HMMA.1688.F32.TF32 R104, R232, R62, R228 ;  /* 0x0000003ee868723c */ /* 0x002fe200000810e4 */
[----:B------:R-:W-:Y:S04]  /*83220*/  LDS R237, [R189+0x24400] ;  /* 0x02440000bded7984 */ /* 0x000fe80000000800 */
[----:B------:R-:W-:Y:S11]  /*83230*/  LDS R239, [R189+0x26400] ;  /* 0x02640000bdef7984 */ /* 0x000ff60000000800 */
[----:B------:R-:W-:Y:S07]  /*83240*/  @!UPT UIADD3 URZ, URZ, URZ, URZ ;  /* 0x0000003f3f3ff290 */ /* 0x000fee000fffe03f */
[----:B------:R-:W-:Y:S01]  /*83250*/  STL.64 [R1+0xf30], R104 ;  /* 0x000f306801007387 */ /* 0x000fe20000100a00 */
[----:B------:R-:W-:Y:S02]  /*83260*/  STL.64 [R1+0xf38], R106 ;  /* 0x000f386a01007387 */ /* 0x000fe40000100a00 */
[----:B------:R-:W-:Y:S02]  /*83270*/  STL.64 [R1+0xf20], R100 ;  /* 0x000f206401007387 */ /* 0x000fe40000100a00 */
[----:B------:R-:W-:Y:S01]  /*83280*/  STL.64 [R1+0xf28], R102 ;  /* 0x000f286601007387 */ /* 0x000fe20000100a00 */
[----:B------:R-:W-:Y:S01]  /*83290*/  STL.64 [R1+0xe0], R96 ;  /* 0x0000e06001007387 */ /* 0x000fe20000100a00 */
[----:B------:R-:W-:Y:S02]  /*832a0*/  STL.64 [R1+0xe8], R98 ;  /* 0x0000e86201007387 */ /* 0x000fe40000100a00 */
[----:B------:R1:W-:Y:S02]  /*832b0*/  STL.64 [R1+0xd0], R92 ;  /* 0x0000d05c01007387 */ /* 0x0003e40000100a00 */
[----:B------:R4:W-:Y:S01]  /*832c0*/  STL.64 [R1+0xd8], R94 ;  /* 0x0000d85e01007387 */ /* 0x0009e20000100a00 */
[----:B------:R5:W-:Y:S01]  /*832d0*/  STL.64 [R1+0xc0], R88 ;  /* 0x0000c05801007387 */ /* 0x000be20000100a00 */
[----:B------:R4:W-:Y:S02]  /*832e0*/  STL.64 [R1+0xc8], R90 ;  /* 0x0000c85a01007387 */ /* 0x0009e40000100a00 */
[----:B------:R-:W-:Y:S02]  /*832f0*/  STL.64 [R1+0xb0], R84 ;  /* 0x0000b05401007387 */ /* 0x000fe40000100a00 */
[----:B------:R-:W-:Y:S01]  /*83300*/  STL.64 [R1+0xb8], R86 ;  /* 0x0000b85601007387 */ /* 0x000fe20000100a00 */
[----:B-1----:R-:W2:Y:S01]  /*83310*/  LDL.LU R92, [R1+0x1c0] ;  /* 0x0001c000015c7983 */ /* 0x002ea20000300800 */
[----:B------:R-:W-:Y:S02]  /*83320*/  STL.64 [R1+0xa0], R80 ;  /* 0x0000a05001007387 */ /* 0x000fe40000100a00 */
[----:B------:R-:W-:Y:S02]  /*83330*/  STL.64 [R1+0xa8], R82 ;  /* 0x0000a85201007387 */ /* 0x000fe40000100a00 */
[----:B------:R3:W-:Y:S01]  /*83340*/  STL.64 [R1+0x1340], R76 ;  /* 0x0013404c01007387 */ /* 0x0007e20000100a00 */
[----:B------:R2:W-:Y:S01]  /*83350*/  STL.64 [R1+0x1348], R78 ;  /* 0x0013484e01007387 */ /* 0x0005e20000100a00 */
[----:B------:R-:W2:Y:S02]  /*83360*/  LDL.LU R93, [R1+0x1c4] ;  /* 0x0001c400015d7983 */ /* 0x000ea40000300800 */
[----:B----4-:R-:W4:Y:S02]  /*83370*/  LDL.LU R94, [R1+0x1c8] ;  /* 0x0001c800015e7983 */ /* 0x010f240000300800 */
[----:B------:R-:W4:Y:S01]  /*83380*/  LDL.LU R95, [R1+0x1cc] ;  /* 0x0001cc00015f7983 */ /* 0x000f220000300800 */
[----:B------:R-:W4:Y:S01]  /*83390*/  LDL.LU R96, [R1+0x1d0] ;  /* 0x0001d00001607983 */ /* 0x000f220000300800 */
[----:B------:R-:W4:Y:S02]  /*833a0*/  LDL.LU R97, [R1+0x1d4] ;  /* 0x0001d40001617983 */ /* 0x000f240000300800 */
[----:B------:R-:W4:Y:S02]  /*833b0*/  LDL.LU R98, [R1+0x1d8] ;  /* 0x0001d80001627983 */ /* 0x000f240000300800 */
[----:B------:R-:W4:Y:S01]  /*833c0*/  LDL.LU R99, [R1+0x1dc] ;  /* 0x0001dc0001637983 */ /* 0x000f220000300800 */
[----:B------:R-:W4:Y:S01]  /*833d0*/  LDL.LU R100, [R1] ;  /* 0x0000000001647983 */ /* 0x000f220000300800 */
        /* <DEDUP_REMOVED lines=43> */
[----:B-----5:R-:W5:Y:S01]  /*83690*/  LDL.LU R88, [R1+0x1b0] ;  /* 0x0001b00001587983 */ /* 0x020f620000300800 */
[----:B------:R-:W5:Y:S02]  /*836a0*/  LDL.LU R89, [R1+0x1b4] ;  /* 0x0001b40001597983 */ /* 0x000f640000300800 */
[----:B------:R-:W5:Y:S02]  /*836b0*/  LDL.LU R90, [R1+0x1b8] ;  /* 0x0001b800015a7983 */ /* 0x000f640000300800 */
[----:B------:R-:W5:Y:S01]  /*836c0*/  LDL.LU R91, [R1+0x1bc] ;  /* 0x0001bc00015b7983 */ /* 0x000f620000300800 */
[----:B---3--:R-:W-:Y:S01]  /*836d0*/  MOV R76, R248 ;  /* 0x000000f8004c7202 */ /* 0x008fe20000000f00 */
[----:B------:R-:W-:-:S02]  /*836e0*/  IMAD.MOV.U32 R77, RZ, RZ, R249 ;  /* 0x000000ffff4d7224 */ /* 0x000fc400078e00f9 */
[----:B--2---:R-:W-:Y:S01]  /*836f0*/  IMAD.MOV.U32 R78, RZ, RZ, R250 ;  /* 0x000000ffff4e7224 */ /* 0x004fe200078e00fa */
[----:B------:R-:W-:Y:S01]  /*83700*/  MOV R79, R251 ;  /* 0x000000fb004f7202 */ /* 0x000fe20000000f00 */
[----:B------:R-:W-:Y:S01]  /*83710*/  IMAD.MOV.U32 R80, RZ, RZ, R244 ;  /* 0x000000ffff507224 */ /* 0x000fe200078e00f4 */
[----:B------:R-:W-:Y:S01]  /*83720*/  MOV R81, R245 ;  /* 0x000000f500517202 */ /* 0x000fe20000000f00 */
[----:B------:R-:W2:Y:S01]  /*83730*/  LDL.LU R244, [R1+0x3cc4] ;  /* 0x003cc40001f47983 */ /* 0x000ea20000300800 */
[----:B------:R-:W2:Y:S02]  /*83740*/  LDL.LU R245, [R1+0x3cc0] ;  /* 0x003cc00001f57983 */ /* 0x000ea40000300800 */
[----:B------:R-:W-:Y:S02]  /*83750*/  IMAD.MOV.U32 R82, RZ, RZ, R246 ;  /* 0x000000ffff527224 */ /* 0x000fe400078e00f6 */
[----:B------:R-:W-:Y:S01]  /*83760*/  IMAD.MOV.U32 R83, RZ, RZ, R247 ;  /* 0x000000ffff537224 */ /* 0x000fe200078e00f7 */
[----:B------:R-:W2:Y:S01]  /*83770*/  LDL.LU R246, [R1+0x3cbc] ;  /* 0x003cbc0001f67983 */ /* 0x000ea20000300800 */
        /* <DEDUP_REMOVED lines=8> */
[----:B------:R-:W2:Y:S01]  /*83800*/  LDL.LU R251, [R1+0x3ca8] ;  /* 0x003ca80001fb7983 */ /* 0x000ea20000300800 */
[----:B------:R-:W-:Y:S08]  /*83810*/  HMMA.1688.F32.TF32 R76, R240, R22, R76 ;  /* 0x00000016f04c723c */ /* 0x000ff0000008104c */
[C---:B----4-:R-:W-:Y:S08]  /*83820*/  HMMA.1688.F32.TF32 R136, R232.reuse, R30, R132 ;  /* 0x0000001ee888723c */ /* 0x050ff00000081084 */
        /* <DEDUP_REMOVED lines=32> */
[C---:B----4-:R-:W-:Y:S08]  /*83a30*/  HMMA.1688.F32.TF32 R104, R240.reuse, R54, R228 ;  /* 0x00000036f068723c */ /* 0x050ff000000810e4 */
[C---:B--2---:R-:W-:Y:S08]  /*83a40*/  HMMA.1688.F32.TF32 R100, R240.reuse, R58, R248 ;  /* 0x0000003af064723c */ /* 0x044ff000000810f8 */
[C---:B-----5:R-:W-:Y:S08]  /*83a50*/  HMMA.1688.F32.TF32 R248, R240.reuse, R38, R88 ;  /* 0x00000026f0f8723c */ /* 0x060ff00000081058 */
[C---:B------:R-:W-:Y:S07]  /*83a60*/  HMMA.1688.F32.TF32 R88, R240.reuse, R34, R244 ;  /* 0x00000022f058723c */ /* 0x040fee00000810f4 */
[----:B------:R-:W-:Y:S01]  /*83a70*/  STL.64 [R1+0x40], R100 ;  /* 0x0000406401007387 */ /* 0x000fe20000100a00 */
[----:B------:R2:W-:Y:S02]  /*83a80*/  STL.64 [R1+0x48], R102 ;  /* 0x0000486601007387 */ /* 0x0005e40000100a00 */
[C---:B--2---:R-:W-:Y:S01]  /*83a90*/  HMMA.1688.F32.TF32 R100, R240.reuse, R50, R224 ;  /* 0x00000032f064723c */ /* 0x044fe200000810e0 */
[----:B------:R-:W-:Y:S01]  /*83aa0*/  STL.64 [R1+0x30], R104 ;  /* 0x0000306801007387 */ /* 0x000fe20000100a00 */
[----:B------:R-:W-:Y:S11]  /*83ab0*/  STL.64 [R1+0x38], R106 ;  /* 0x0000386a01007387 */ /* 0x000ff60000100a00 */
[----:B------:R-:W-:Y:S10]  /*83ac0*/  @!UPT UIADD3 URZ, URZ, URZ, URZ ;  /* 0x0000003f3f3ff290 */ /* 0x000ff4000fffe03f */
[----:B------:R-:W-:Y:S01]  /*83ad0*/  STL.64 [R1+0x20], R100 ;  /* 0x0000206401007387 */ /* 0x000fe20000100a00 */
[----:B------:R-:W-:Y:S02]  /*83ae0*/  STL.64 [R1+0x28], R102 ;  /* 0x0000286601007387 */ /* 0x000fe40000100a00 */
[----:B------:R-:W-:Y:S02]  /*83af0*/  STL.64 [R1+0x10], R96 ;  /* 0x0000106001007387 */ /* 0x000fe40000100a00 */
[----:B------:R-:W-:Y:S01]  /*83b00*/  STL.64 [R1+0x18], R98 ;  /* 0x0000186201007387 */ /* 0x000fe20000100a00 */
[----:B------:R-:W-:Y:S01]  /*83b10*/  STL [R1+0x3abc], R248 ;  /* 0x003abcf801007387 */ /* 0x000fe20000100800 */
[----:B------:R-:W-:Y:S02]  /*83b20*/  STL.64 [R1], R92 ;  /* 0x0000005c01007387 */ /* 0x000fe40000100a00 */
[----:B------:R-:W-:Y:S02]  /*83b30*/  STL.64 [R1+0x8], R94 ;  /* 0x0000085e01007387 */ /* 0x000fe40000100a00 */
[----:B------:R-:W-:Y:S01]  /*83b40*/  STL [R1+0x3ab8], R249 ;  /* 0x003ab8f901007387 */ /* 0x000fe20000100800 */
[----:B------:R-:W-:Y:S01]  /*83b50*/  STL [R1+0x3ab4], R250 ;  /* 0x003ab4fa01007387 */ /* 0x000fe20000100800 */
[----:B------:R-:W-:Y:S02]  /*83b60*/  STL [R1+0x3ab0], R251 ;  /* 0x003ab0fb01007387 */ /* 0x000fe40000100800 */
[----:B------:R-:W-:Y:S02]  /*83b70*/  STL.64 [R1+0x12f0], R88 ;  /* 0x0012f05801007387 */ /* 0x000fe40000100a00 */
[----:B------:R3:W-:Y:S02]  /*83b80*/  STL.64 [R1+0x12f8], R90 ;  /* 0x0012f85a01007387 */ /* 0x0007e40000100a00 */
[C---:B---3--:R-:W-:Y:S08]  /*83b90*/  HMMA.1688.F32.TF32 R88, R240.reuse, R30, R84 ;  /* 0x0000001ef058723c */ /* 0x048ff00000081054 */
[C---:B------:R-:W-:Y:S11]  /*83ba0*/  HMMA.1688.F32.TF32 R84, R240.reuse, R26, R80 ;  /* 0x0000001af054723c */ /* 0x040ff60000081050 */
[----:B------:R-:W-:Y:S04]  /*83bb0*/  @!UPT UIADD3 URZ, URZ, URZ, URZ ;  /* 0x0000003f3f3ff290 */ /* 0x000fe8000fffe03f */
[----:B------:R-:W-:Y:S01]  /*83bc0*/  STL.64 [R1+0x12e0], R88 ;  /* 0x0012e05801007387 */ /* 0x000fe20000100a00 */
[----:B------:R-:W-:Y:S02]  /*83bd0*/  STL.64 [R1+0x12e8], R90 ;  /* 0x0012e85a01007387 */ /* 0x000fe40000100a00 */
[----:B------:R-:W2:Y:S05]  /*83be0*/  LDL.LU R80, [R1+0x640] ;  /* 0x0006400001507983 */ /* 0x000eaa0000300800 */
[----:B------:R3:W-:Y:S01]  /*83bf0*/  STL.64 [R1+0x12d0], R84 ;  /* 0x0012d05401007387 */ /* 0x0007e20000100a00 */
[----:B------:R4:W-:Y:S01]  /*83c00*/  STL.64 [R1+0x12d8], R86 ;  /* 0x0012d85601007387 */ /* 0x0009e20000100a00 */
[----:B------:R5:W-:Y:S02]  /*83c10*/  STL.64 [R1+0x12c0], R76 ;  /* 0x0012c04c01007387 */ /* 0x000be40000100a00 */
[----:B------:R1:W-:Y:S02]  /*83c20*/  STL.64 [R1+0x12c8], R78 ;  /* 0x0012c84e01007387 */ /* 0x0003e40000100a00 */
        /* <DEDUP_REMOVED lines=19> */
[----:B---3--:R-:W3:Y:S02]  /*83d60*/  LDL.LU R84, [R1+0x650] ;  /* 0x0006500001547983 */ /* 0x008ee40000300800 */
[----:B------:R-:W3:Y:S01]  /*83d70*/  LDL.LU R85, [R1+0x654] ;  /* 0x0006540001557983 */ /* 0x000ee20000300800 */
[----:B----4-:R-:W3:Y:S01]  /*83d80*/  LDL.LU R86, [R1+0x658] ;  /* 0x0006580001567983 */ /* 0x010ee20000300800 */
[----:B------:R-:W3:Y:S02]  /*83d90*/  LDL.LU R87, [R1+0x65c] ;  /* 0x00065c0001577983 */ /* 0x000ee40000300800 */
[----:B------:R-:W4:Y:S02]  /*83da0*/  LDL.LU R88, [R1+0x660] ;  /* 0x0006600001587983 */ /* 0x000f240000300800 */
[----:B------:R-:W4:Y:S01]  /*83db0*/  LDL.LU R89, [R1+0x664] ;  /* 0x0006640001597983 */ /* 0x000f220000300800 */
[----:B------:R-:W4:Y:S01]  /*83dc0*/  LDL.LU R90, [R1+0x668] ;  /* 0x00066800015a7983 */ /* 0x000f220000300800 */
[----:B------:R-:W4:Y:S02]  /*83dd0*/  LDL.LU R91, [R1+0x66c] ;  /* 0x00066c00015b7983 */ /* 0x000f240000300800 */
        /* <DEDUP_REMOVED lines=12> */
[----:B-----5:R-:W5:Y:S02]  /*83ea0*/  LDL.LU R76, [R1+0x630] ;  /* 0x00063000014c7983 */ /* 0x020f640000300800 */
[----:B------:R-:W5:Y:S01]  /*83eb0*/  LDL.LU R77, [R1+0x634] ;  /* 0x00063400014d7983 */ /* 0x000f620000300800 */
[----:B-1----:R-:W5:Y:S01]  /*83ec0*/  LDL.LU R78, [R1+0x638] ;  /* 0x00063800014e7983 */ /* 0x002f620000300800 */
[----:B------:R-:W5:Y:S01]  /*83ed0*/  LDL.LU R79, [R1+0x63c] ;  /* 0x00063c00014f7983 */ /* 0x000f620000300800 */
[C---:B--2---:R-:W-:Y:S08]  /*83ee0*/  HMMA.1688.F32.TF32 R244, R240.reuse, R18, R108 ;  /* 0x00000012f0f4723c */ /* 0x044ff0000008106c */
[C---:B------:R-:W-:Y:S08]  /*83ef0*/  HMMA.1688.F32.TF32 R104, R240.reuse, R14, R104 ;  /* 0x0000000ef068723c */ /* 0x040ff00000081068 */
[----:B------:R-:W-:Y:S07]  /*83f00*/  HMMA.1688.F32.TF32 R100, R240, R10, R100 ;  /* 0x0000000af064723c */ /* 0x000fee0000081064 */
[----:B------:R-:W-:Y:S01]  /*83f10*/  STL [R1+0x3aac], R244 ;  /* 0x003aacf401007387 */ /* 0x000fe20000100800 */
[----:B------:R-:W-:Y:S02]  /*83f20*/  STL [R1+0x3aa8], R245 ;  /* 0x003aa8f501007387 */ /* 0x000fe40000100800 */
[----:B------:R-:W-:Y:S02]  /*83f30*/  STL [R1+0x3aa4], R246 ;  /* 0x003aa4f601007387 */ /* 0x000fe40000100800 */
[----:B------:R-:W-:Y:S03]  /*83f40*/  STL [R1+0x3aa0], R247 ;  /* 0x003aa0f701007387 */ /* 0x000fe60000100800 */
[----:B------:R-:W-:Y:S01]  /*83f50*/  STL.64 [R1+0x12b0], R104 ;  /* 0x0012b06801007387 */ /* 0x000fe20000100a00 */
[----:B------:R-:W-:Y:S08]  /*83f60*/  STL.64 [R1+0x12b8], R106 ;  /* 0x0012b86a01007387 */ /* 0x000ff00000100a00 */
[----:B------:R-:W-:-:S02]  /*83f70*/  IMAD.MOV.U32 R248, RZ, RZ, R102 ;  /* 0x000000fffff87224 */ /* 0x000fc400078e0066 */
[----:B------:R1:W-:Y:S02]  /*83f80*/  STL.64 [R1+0x12a0], R100 ;  /* 0x0012a06401007387 */ /* 0x0003e40000100a00 */
[----:B------:R-:W-:Y:S02]  /*83f90*/  IMAD.MOV.U32 R249, RZ, RZ, R103 ;  /* 0x000000fffff97224 */ /* 0x000fe400078e0067 */
[----:B-1----:R-:W-:Y:S08]  /*83fa0*/  HMMA.1688.F32.TF32 R100, R240, R6, R228 ;  /* 0x00000006f064723c */ /* 0x002ff000000810e4 */
[----:B-----5:R-:W-:Y:S01]  /*83fb0*/  HMMA.1688.F32.TF32 R76, R232, R42, R76 ;  /* 0x0000002ae84c723c */ /* 0x020fe2000008104c */
[----:B------:R-:W-:Y:S04]  /*83fc0*/  LDS R240, [R161+0x24480] ;  /* 0x02448000a1f07984 */ /* 0x000fe80000000800 */
[----:B------:R-:W-:Y:S04]  /*83fd0*/  LDS R242, [R161+0x26480] ;  /* 0x02648000a1f27984 */ /* 0x000fe80000000800 */
[----:B------:R-:W-:Y:S04]  /*83fe0*/  LDS R241, [R189+0x24480] ;  /* 0x02448000bdf17984 */ /* 0x000fe80000000800 */
[----:B------:R-:W1:Y:S03]  /*83ff0*/  LDS R243, [R189+0x26480] ;  /* 0x02648000bdf37984 */ /* 0x000e660000000800 */
[----:B------:R-:W-:Y:S01]  /*84000*/  MOV R250, R100 ;  /* 0x0000006400fa7202 */ /* 0x000fe20000000f00 */
[----:B------:R-:W-:-:S02]  /*84010*/  IMAD.MOV.U32 R251, RZ, RZ, R101 ;  /* 0x000000fffffb7224 */ /* 0x000fc400078e0065 */
[----:B------:R-:W-:Y:S01]  /*84020*/  IMAD.MOV.U32 R244, RZ, RZ, R102 ;  /* 0x000000fffff47224 */ /* 0x000fe200078e0066 */
[----:B------:R-:W-:Y:S02]  /*84030*/  MOV R245, R103 ;  /* 0x0000006700f57202 */ /* 0x000fe40000000f00 */
[C---:B---3--:R-:W-:Y:S01]  /*84040*/  HMMA.1688.F32.TF32 R100, R232.reuse, R66, R224 ;  /* 0x00000042e864723c */ /* 0x048fe200000810e0 */
[----:B------:R-:W-:Y:S11]  /*84050*/  STL.64 [R1+0x3ac8], R250 ;  /* 0x003ac8fa01007387 */ /* 0x000ff60000100a00 */
[----:B------:R-:W-:Y:S11]  /*84060*/  @!UPT UIADD3 URZ, URZ, URZ, URZ ;  /* 0x0000003f3f3ff290 */ /* 0x000ff6000fffe03f */
[----:B------:R-:W-:Y:S01]  /*84070*/  @!UPT UIADD3 URZ, URZ, URZ, URZ ;  /* 0x0000003f3f3ff290 */ /* 0x000fe2000fffe03f */
[----:B------:R-:W-:Y:S02]  /*84080*/  IMAD.MOV.U32 R246, RZ, RZ, R100 ;  /* 0x000000fffff67224 */ /* 0x000fe400078e0064 */
[----:B------:R-:W-:Y:S01]  /*84090*/  IMAD.MOV.U32 R247, RZ, RZ, R101 ;  /* 0x000000fffff77224 */ /* 0x000fe200078e0065 */
[----:B------:R-:W-:Y:S01]  /*840a0*/  MOV R17, R102 ;  /* 0x0000006600117202 */ /* 0x000fe20000000f00 */
[----:B------:R-:W-:Y:S02]  /*840b0*/  IMAD.MOV.U32 R16, RZ, RZ, R103 ;  /* 0x000000ffff107224 */ /* 0x000fe400078e0067 */
[C---:B------:R-:W-:Y:S08]  /*840c0*/  HMMA.1688.F32.TF32 R100, R232.reuse, R62, R96 ;  /* 0x0000003ee864723c */ /* 0x040ff00000081060 */
[C---:B------:R-:W-:Y:S08]  /*840d0*/  HMMA.1688.F32.TF32 R96, R232.reuse, R58, R92 ;  /* 0x0000003ae860723c */ /* 0x040ff0000008105c */
[C---:B----4-:R-:W-:Y:S08]  /*840e0*/  HMMA.1688.F32.TF32 R92, R232.reuse, R54, R88 ;  /* 0x00000036e85c723c */ /* 0x050ff00000081058 */
[C---:B------:R-:W-:Y:S08]  /*840f0*/  HMMA.1688.F32.TF32 R88, R232.reuse, R50, R84 ;  /* 0x00000032e858723c */ /* 0x040ff00000081054 */
[----:B------:R-:W-:Y:S01]  /*84100*/  HMMA.1688.F32.TF32 R84, R232, R46, R80 ;  /* 0x0000002ee854723c */ /* 0x000fe20000081050 */
[----:B------:R-:W-:Y:S04]  /*84110*/  STL.64 [R1+0x3ac0], R248 ;  /* 0x003ac0f801007387 */ /* 0x000fe80000100a00 */
[----:B------:R-:W-:Y:S01]  /*84120*/  STL.64 [R1+0x830], R100 ;  /* 0x0008306401007387 */ /* 0x000fe20000100a00 */
[----:B------:R-:W-:Y:S02]  /*84130*/  STL.64 [R1+0x838], R102 ;  /* 0x0008386601007387 */ /* 0x000fe40000100a00 */
[----:B------:R-:W-:Y:S02]  /*84140*/  STL.64 [R1+0x8a0], R96 ;  /* 0x0008a06001007387 */ /* 0x000fe40000100a00 */
[----:B------:R-:W-:Y:S01]  /*84150*/  STL.64 [R1+0x8a8], R98 ;  /* 0x0008a86201007387 */ /* 0x000fe20000100a00 */
[----:B------:R-:W-:Y:S01]  /*84160*/  STL.64 [R1+0xa30], R92 ;  /* 0x000a305c01007387 */ /* 0x000fe20000100a00 */
[----:B------:R-:W-:Y:S03]  /*84170*/  STL.64 [R1+0xa38], R94 ;  /* 0x000a385e01007387 */ /* 0x000fe60000100a00 */
[----:B------:R-:W-:Y:S02]  /*84180*/  STL.64 [R1+0xef0], R88 ;  /* 0x000ef05801007387 */ /* 0x000fe40000100a00 */
[----:B------:R-:W-:Y:S01]  /*84190*/  STL.64 [R1+0xef8], R90 ;  /* 0x000ef85a01007387 */ /* 0x000fe20000100a00 */
[----:B------:R-:W2:Y:S05]  /*841a0*/  LDL.LU R80, [R1+0x420] ;  /* 0x0004200001507983 */ /* 0x000eaa0000300800 */
[----:B------:R3:W-:Y:S02]  /*841b0*/  STL.64 [R1+0xee0], R84 ;  /* 0x000ee05401007387 */ /* 0x0007e40000100a00 */
[----:B------:R4:W-:Y:S02]  /*841c0*/  STL.64 [R1+0xee8], R86 ;  /* 0x000ee85601007387 */ /* 0x0009e40000100a00 */
[----:B------:R5:W-:Y:S01]  /*841d0*/  STL.64 [R1+0xb70], R76 ;  /* 0x000b704c01007387 */ /* 0x000be20000100a00 */
        /* <DEDUP_REMOVED lines=11> */
[----:B------:R-:W2:Y:S02]  /*84290*/  LDL.LU R111, [R1+0x62c] ;  /* 0x00062c00016f7983 */ /* 0x000ea40000300800 */
[----:B---3--:R-:W-:Y:S01]  /*842a0*/  IMAD.MOV.U32 R84, RZ, RZ, R163 ;  /* 0x000000ffff547224 */ /* 0x008fe200078e00a3 */
[----:B------:R-:W-:Y:S01]  /*842b0*/  MOV R85, R190 ;  /* 0x000000be00557202 */ /* 0x000fe20000000f00 */
[----:B------:R-:W3:Y:S01]  /*842c0*/  LDL.LU R163, [R1+0x3ca4] ;  /* 0x003ca40001a37983 */ /* 0x000ee20000300800 */
[----:B------:R-:W3:Y:S02]  /*842d0*/  LDL.LU R190, [R1+0x3ca0] ;  /* 0x003ca00001be7983 */ /* 0x000ee40000300800 */
[----:B----4-:R-:W-:-:S02]  /*842e0*/  IMAD.MOV.U32 R86, RZ, RZ, R191 ;  /* 0x000000ffff567224 */ /* 0x010fc400078e00bf */
        /* <DEDUP_REMOVED lines=23> */
[----:B-----5:R-:W-:-:S02]  /*84460*/  IMAD.MOV.U32 R76, RZ, RZ, R162 ;  /* 0x000000ffff4c7224 */ /* 0x020fc400078e00a2 */
[----:B------:R-:W-:Y:S01]  /*84470*/  IMAD.MOV.U32 R77, RZ, RZ, R160 ;  /* 0x000000ffff4d7224 */ /* 0x000fe200078e00a0 */
[----:B-1----:R-:W-:Y:S01]  /*84480*/  MOV R78, R2 ;  /* 0x00000002004e7202 */ /* 0x002fe20000000f00 */
[----:B------:R-:W-:Y:S01]  /*84490*/  IMAD.MOV.U32 R79, RZ, RZ, R0 ;  /* 0x000000ffff4f7224 */ /* 0x000fe200078e0000 */
[----:B------:R-:W-:Y:S08]  /*844a0*/  HMMA.1688.F32.TF32 R84, R232, R6, R84 ;  /* 0x00000006e854723c */ /* 0x000ff00000081054 */
[----:B------:R-:W-:Y:S08]  /*844b0*/  HMMA.1688.F32.TF32 R76, R236, R62, R76 ;  /* 0x0000003eec4c723c */ /* 0x000ff0000008104c */
[C---:B--2---:R-:W-:Y:S08]  /*844c0*/  HMMA.1688.F32.TF32 R104, R232.reuse, R34, R104 ;  /* 0x00000022e868723c */ /* 0x044ff00000081068 */
[----:B------:R-:W-:Y:S01]  /*844d0*/  HMMA.1688.F32.TF32 R108, R232, R38, R108 ;  /* 0x00000026e86c723c */ /* 0x000fe2000008106c */
[----:B---3--:R-:W-:Y:S01]  /*844e0*/  MOV R95, R163 ;  /* 0x000000a3005f7202 */ /* 0x008fe20000000f00 */
[----:B------:R-:W-:-:S02]  /*844f0*/  IMAD.MOV.U32 R94, RZ, RZ, R190 ;  /* 0x000000ffff5e7224 */ /* 0x000fc400078e00be */
[----:B----4-:R-:W-:Y:S01]  /*84500*/  IMAD.MOV.U32 R93, RZ, RZ, R191 ;  /* 0x000000ffff5d7224 */ /* 0x010fe200078e00bf */
[----:B------:R-:W-:-:S11]  /*84510*/  MOV R92, R252 ;  /* 0x000000fc005c7202 */ /* 0x000fd60000000f00 */
[----:B------:R-:W-:Y:S01]  /*84520*/  IMAD.MOV.U32 R252, RZ, RZ, R104 ;  /* 0x000000fffffc7224 */ /* 0x000fe200078e0068 */
[----:B------:R-:W-:Y:S01]  /*84530*/  MOV R191, R105 ;  /* 0x0000006900bf7202 */ /* 0x000fe20000000f00 */
[----:B------:R-:W-:Y:S02]  /*84540*/  IMAD.MOV.U32 R190, RZ, RZ, R106 ;  /* 0x000000ffffbe7224 */ /* 0x000fe400078e006a */
[----:B------:R-:W-:Y:S02]  /*84550*/  IMAD.MOV.U32 R163, RZ, RZ, R107 ;  /* 0x000000ffffa37224 */ /* 0x000fe400078e006b */
[C---:B------:R-:W-:Y:S08]  /*84560*/  HMMA.1688.F32.TF32 R104, R232.reuse, R30, R100 ;  /* 0x0000001ee868723c */ /* 0x040ff00000081064 */
[C---:B------:R-:W-:Y:S08]  /*84570*/  HMMA.1688.F32.TF32 R100, R232.reuse, R26, R228 ;  /* 0x0000001ae864723c */ /* 0x040ff000000810e4 */
[C---:B------:R-:W-:Y:S08]  /*84580*/  HMMA.1688.F32.TF32 R96, R232.reuse, R18, R96 ;  /* 0x00000012e860723c */ /* 0x040ff00000081060 */
[C---:B------:R-:W-:Y:S08]  /*84590*/  HMMA.1688.F32.TF32 R92, R232.reuse, R14, R92 ;  /* 0x0000000ee85c723c */ /* 0x040ff0000008105c */
[----:B------:R-:W-:Y:S08]  /*845a0*/  HMMA.1688.F32.TF32 R88, R232, R10, R88 ;  /* 0x0000000ae858723c */ /* 0x000ff00000081058 */
[----:B------:R-:W-:Y:S01]  /*845b0*/  HMMA.1688.F32.TF32 R80, R236, R66, R80 ;  /* 0x00000042ec50723c */ /* 0x000fe20000081050 */
[----:B------:R-:W-:Y:S01]  /*845c0*/  STL.64 [R1+0xb60], R108 ;  /* 0x000b606c01007387 */ /* 0x000fe20000100a00 */
[----:B------:R-:W-:Y:S02]  /*845d0*/  STL.64 [R1+0xb68], R110 ;  /* 0x000b686e01007387 */ /* 0x000fe40000100a00 */
[----:B------:R-:W-:Y:S02]  /*845e0*/  STL [R1+0x3a94], R163 ;  /* 0x003a94a301007387 */ /* 0x000fe40000100800 */
[----:B------:R-:W-:Y:S01]  /*845f0*/  STL [R1+0x3a90], R190 ;  /* 0x003a90be01007387 */ /* 0x000fe20000100800 */
[----:B------:R1:W-:Y:S01]  /*84600*/  STL [R1+0x3a8c], R191 ;  /* 0x003a8cbf01007387 */ /* 0x0003e20000100800 */
[----:B------:R2:W-:Y:S02]  /*84610*/  STL [R1+0x3a88], R252 ;  /* 0x003a88fc01007387 */ /* 0x0005e40000100800 */
[----:B-1----:R-:W-:Y:S01]  /*84620*/  IMAD.MOV.U32 R191, RZ, RZ, R102 ;  /* 0x000000ffffbf7224 */ /* 0x002fe200078e0066 */
[----:B--2---:R-:W-:Y:S01]  /*84630*/  MOV R252, R103 ;  /* 0x0000006700fc7202 */ /* 0x004fe20000000f00 */
[----:B------:R-:W-:Y:S01]  /*84640*/  STL.64 [R1+0x1280], R104 ;  /* 0x0012806801007387 */ /* 0x000fe20000100a00 */
[----:B------:R-:W-:Y:S02]  /*84650*/  STL.64 [R1+0x1288], R106 ;  /* 0x0012886a01007387 */ /* 0x000fe40000100a00 */
[----:B------:R-:W-:Y:S01]  /*84660*/  STL [R1+0x3a9c], R191 ;  /* 0x003a9cbf01007387 */ /* 0x000fe20000100800 */
[----:B------:R-:W-:Y:S01]  /*84670*/  STL [R1+0x3a98], R252 ;  /* 0x003a98fc01007387 */ /* 0x000fe20000100800 */
[----:B------:R-:W-:Y:S01]  /*84680*/  STL.64 [R1+0x1258], R98 ;  /* 0x0012586201007387 */ /* 0x000fe20000100a00 */
[----:B------:R-:W-:Y:S01]  /*84690*/  MOV R163, R100 ;  /* 0x0000006400a37202 */ /* 0x000fe20000000f00 */
[----:B------:R-:W-:Y:S01]  /*846a0*/  IMAD.MOV.U32 R190, RZ, RZ, R101 ;  /* 0x000000ffffbe7224 */ /* 0x000fe200078e0065 */
[----:B------:R-:W-:Y:S01]  /*846b0*/  STL.64 [R1+0x1240], R92 ;  /* 0x0012405c01007387 */ /* 0x000fe20000100a00 */
[----:B------:R-:W-:Y:S01]  /*846c0*/  HMMA.1688.F32.TF32 R100, R232, R22, R224 ;  /* 0x00000016e864723c */ /* 0x000fe200000810e0 */
[----:B------:R-:W-:Y:S02]  /*846d0*/  STL.64 [R1+0x1248], R94 ;  /* 0x0012485e01007387 */ /* 0x000fe40000100a00 */
[----:B------:R-:W-:Y:S01]  /*846e0*/  STL.64 [R1+0x1230], R88 ;  /* 0x0012305801007387 */ /* 0x000fe20000100a00 */
[----:B------:R-:W-:Y:S01]  /*846f0*/  STL.64 [R1+0x1238], R90 ;  /* 0x0012385a01007387 */ /* 0x000fe20000100a00 */
[----:B------:R1:W-:Y:S02]  /*84700*/  STL.64 [R1+0xb50], R84 ;  /* 0x000b505401007387 */ /* 0x0003e40000100a00 */
[----:B------:R2:W-:Y:S01]  /*84710*/  STL.64 [R1+0xb58], R86 ;  /* 0x000b585601007387 */ /* 0x0005e20000100a00 */
[----:B-1----:R-:W3:Y:S01]  /*84720*/  LDL.LU R84, [R1+0x2f0] ;  /* 0x0002f00001547983 */ /* 0x002ee20000300800 */
[----:B------:R-:W-:Y:S02]  /*84730*/  STL.64 [R1+0xed0], R80 ;  /* 0x000ed05001007387 */ /* 0x000fe40000100a00 */
[----:B------:R-:W-:Y:S02]  /*84740*/  STL.64 [R1+0xed8], R82 ;  /* 0x000ed85201007387 */ /* 0x000fe40000100a00 */
[----:B------:R1:W-:Y:S01]  /*84750*/  STL.64 [R1+0xec0], R76 ;  /* 0x000ec04c01007387 */ /* 0x0003e20000100a00 */
[----:B------:R4:W-:Y:S01]  /*84760*/  STL.64 [R1+0xec8], R78 ;  /* 0x000ec84e01007387 */ /* 0x0009e20000100a00 */
[----:B------:R-:W3:Y:S02]  /*84770*/  LDL.LU R85, [R1+0x2f4] ;  /* 0x0002f40001557983 */ /* 0x000ee40000300800 */
[----:B--2---:R-:W3:Y:S02]  /*84780*/  LDL.LU R86, [R1+0x2f8] ;  /* 0x0002f80001567983 */ /* 0x004ee40000300800 */
[----:B------:R-:W3:Y:S01]  /*84790*/  LDL.LU R87, [R1+0x2fc] ;  /* 0x0002fc0001577983 */ /* 0x000ee20000300800 */
        /* <DEDUP_REMOVED lines=11> */
[----:B------:R-:W-:Y:S01]  /*84850*/  IMAD.MOV.U32 R162, RZ, RZ, R100 ;  /* 0x000000ffffa27224 */ /* 0x000fe200078e0064 */
[----:B------:R-:W2:Y:S01]  /*84860*/  LDL.LU R231, [R1+0x25c] ;  /* 0x00025c0001e77983 */ /* 0x000ea20000300800 */
[----:B------:R-:W-:-:S02]  /*84870*/  IMAD.MOV.U32 R160, RZ, RZ, R101 ;  /* 0x000000ffffa07224 */ /* 0x000fc400078e0065 */
[----:B------:R-:W2:Y:S01]  /*84880*/  LDL.LU R100, [R1+0x260] ;  /* 0x0002600001647983 */ /* 0x000ea20000300800 */
[----:B------:R-:W-:Y:S01]  /*84890*/  MOV R2, R102 ;  /* 0x0000006600027202 */ /* 0x000fe20000000f00 */
[----:B------:R-:W2:Y:S01]  /*848a0*/  LDL.LU R101, [R1+0x264] ;  /* 0x0002640001657983 */ /* 0x000ea20000300800 */
[----:B------:R-:W-:Y:S02]  /*848b0*/  IMAD.MOV.U32 R0, RZ, RZ, R103 ;  /* 0x000000ffff007224 */ /* 0x000fe400078e0067 */
        /* <DEDUP_REMOVED lines=30> */
[----:B-1----:R-:W2:Y:S01]  /*84aa0*/  LDL.LU R76, [R1+0x3d0] ;  /* 0x0003d000014c7983 */ /* 0x002ea20000300800 */
[----:B------:R-:W2:Y:S02]  /*84ab0*/  LDL.LU R77, [R1+0x3d4] ;  /* 0x0003d400014d7983 */ /* 0x000ea40000300800 */
[----:B----4-:R-:W2:Y:S02]  /*84ac0*/  LDL.LU R78, [R1+0x3d8] ;  /* 0x0003d800014e7983 */ /* 0x010ea40000300800 */
[----:B------:R-:W2:Y:S01]  /*84ad0*/  LDL.LU R79, [R1+0x3dc] ;  /* 0x0003dc00014f7983 */ /* 0x000ea20000300800 */
[----:B------:R-:W4:Y:S01]  /*84ae0*/  LDL.LU R152, [R1+0x3f0] ;  /* 0x0003f00001987983 */ /* 0x000f220000300800 */
[----:B------:R-:W4:Y:S02]  /*84af0*/  LDL.LU R153, [R1+0x3f4] ;  /* 0x0003f40001997983 */ /* 0x000f240000300800 */
[----:B------:R-:W4:Y:S02]  /*84b00*/  LDL.LU R154, [R1+0x3f8] ;  /* 0x0003f800019a7983 */ /* 0x000f240000300800 */
[----:B------:R-:W4:Y:S01]  /*84b10*/  LDL.LU R155, [R1+0x3fc] ;  /* 0x0003fc00019b7983 */ /* 0x000f220000300800 */
        /* <DEDUP_REMOVED lines=27> */
[----:B------:R-:W-:Y:S01]  /*84cd0*/  IMAD.MOV.U32 R191, RZ, RZ, R96 ;  /* 0x000000ffffbf7224 */ /* 0x000fe200078e0060 */
[----:B------:R-:W5:Y:S01]  /*84ce0*/  LDL.LU R227, [R1+0x33c] ;  /* 0x00033c0001e37983 */ /* 0x000f620000300800 */
[----:B------:R-:W-:Y:S01]  /*84cf0*/  MOV R252, R97 ;  /* 0x0000006100fc7202 */ /* 0x000fe20000000f00 */
        /* <DEDUP_REMOVED lines=8> */
[C---:B--2---:R-:W-:Y:S08]  /*84d80*/  HMMA.1688.F32.TF32 R232, R236.reuse, R58, R156 ;  /* 0x0000003aece8723c */ /* 0x044ff0000008109c */
[C---:B----4-:R-:W-:Y:S08]  /*84d90*/  HMMA.1688.F32.TF32 R156, R236.reuse, R54, R152 ;  /* 0x00000036ec9c723c */ /* 0x050ff00000081098 */
[C---:B---3--:R-:W-:Y:S08]  /*84da0*/  HMMA.1688.F32.TF32 R152, R236.reuse, R50, R148 ;  /* 0x00000032ec98723c */ /* 0x048ff00000081094 */
[----:B------:R-:W-:Y:S01]  /*84db0*/  HMMA.1688.F32.TF32 R148, R236, R46, R76 ;  /* 0x0000002eec94723c */ /* 0x000fe2000008104c */
[----:B------:R-:W-:Y:S01]  /*84dc0*/  STL.64 [R1+0xeb0], R232 ;  /* 0x000eb0e801007387 */ /* 0x000fe20000100a00 */
[----:B------:R-:W-:Y:S05]  /*84dd0*/  STL.64 [R1+0xeb8], R234 ;  /* 0x000eb8ea01007387 */ /* 0x000fea0000100a00 */
[----:B------:R-:W-:Y:S02]  /*84de0*/  STL.64 [R1+0xea0], R156 ;  /* 0x000ea09c01007387 */ /* 0x000fe40000100a00 */
[----:B------:R-:W-:Y:S01]  /*84df0*/  STL.64 [R1+0xea8], R158 ;  /* 0x000ea89e01007387 */ /* 0x000fe20000100a00 */
[----:B------:R-:W2:Y:S05]  /*84e00*/  LDL.LU R76, [R1+0x5a0] ;  /* 0x0005a000014c7983 */ /* 0x000eaa0000300800 */
[----:B------:R-:W-:Y:S02]  /*84e10*/  STL.64 [R1+0xe90], R152 ;  /* 0x000e909801007387 */ /* 0x000fe40000100a00 */
[----:B------:R-:W-:Y:S06]  /*84e20*/  STL.64 [R1+0xe98], R154 ;  /* 0x000e989a01007387 */ /* 0x000fec0000100a00 */
[----:B------:R-:W-:Y:S01]  /*84e30*/  STL.64 [R1+0xe80], R148 ;  /* 0x000e809401007387 */ /* 0x000fe20000100a00 */
[----:B------:R1:W-:Y:S01]  /*84e40*/  STL.64 [R1+0xe88], R150 ;  /* 0x000e889601007387 */ /* 0x0003e20000100a00 */
[----:B------:R-:W2:Y:S02]  /*84e50*/  LDL.LU R77, [R1+0x5a4] ;  /* 0x0005a400014d7983 */ /* 0x000ea40000300800 */
[----:B------:R-:W2:Y:S02]  /*84e60*/  LDL.LU R78, [R1+0x5a8] ;  /* 0x0005a800014e7983 */ /* 0x000ea40000300800 */
[----:B------:R-:W2:Y:S01]  /*84e70*/  LDL.LU R79, [R1+0x5ac] ;  /* 0x0005ac00014f7983 */ /* 0x000ea20000300800 */
[C---:B-----5:R-:W-:Y:S08]  /*84e80*/  HMMA.1688.F32.TF32 R96, R240.reuse, R50, R96 ;  /* 0x00000032f060723c */ /* 0x060ff00000081060 */
[----:B------:R-:W-:Y:S08]  /*84e90*/  HMMA.1688.F32.TF32 R92, R240, R46, R92 ;  /* 0x0000002ef05c723c */ /* 0x000ff0000008105c */
[C---:B-1----:R-:W-:Y:S08]  /*84ea0*/  HMMA.1688.F32.TF32 R148, R236.reuse, R42, R144 ;  /* 0x0000002aec94723c */ /* 0x042ff00000081090 */
        /* <DEDUP_REMOVED lines=45> */
[----:B------:R3:W-:Y:S03]  /*85180*/  STL.64 [R1+0xd58], R102 ;  /* 0x000d586601007387 */ /* 0x0007e60000100a00 */
[----:B------:R-:W-:Y:S04]  /*85190*/  LDS R234, [R161+0x26580] ;  /* 0x02658000a1ea7984 */ /* 0x000fe80000000800 */
[----:B------:R-:W-:Y:S04]  /*851a0*/  LDS R233, [R189+0x24580] ;  /* 0x02458000bde97984 */ /* 0x000fe80000000800 */
[----:B------:R-:W4:Y:S01]  /*851b0*/  LDS R235, [R189+0x26580] ;  /* 0x02658000bdeb7984 */ /* 0x000f220000000800 */
[C---:B---3--:R-:W-:Y:S11]  /*851c0*/  HMMA.1688.F32.TF32 R100, R240.reuse, R54, R224 ;  /* 0x00000036f064723c */ /* 0x048ff600000810e0 */
[----:B------:R-:W-:Y:S11]  /*851d0*/  @!UPT UIADD3 URZ, URZ, URZ, URZ ;  /* 0x0000003f3f3ff290 */ /* 0x000ff6000fffe03f */
[----:B------:R-:W-:Y:S01]  /*851e0*/  @!UPT UIADD3 URZ, URZ, URZ, URZ ;  /* 0x0000003f3f3ff290 */ /* 0x000fe2000fffe03f */
        /* <DEDUP_REMOVED lines=16> */
[----:B-----5:R-:W5:Y:S01]  /*852f0*/  LDL.LU R84, [R1+0x460] ;  /* 0x0004600001547983 */ /* 0x020f620000300800 */
[C---:B--2---:R-:W-:Y:S11]  /*85300*/  HMMA.1688.F32.TF32 R76, R240.reuse, R30, R76 ;  /* 0x0000001ef04c723c */ /* 0x044ff6000008104c */
[----:B------:R-:W-:Y:S11]  /*85310*/  @!UPT UIADD3 URZ, URZ, URZ, URZ ;  /* 0x0000003f3f3ff290 */ /* 0x000ff6000fffe03f */
[----:B------:R-:W-:Y:S01]  /*85320*/  @!UPT UIADD3 URZ, URZ, URZ, URZ ;  /* 0x0000003f3f3ff290 */ /* 0x000fe2000fffe03f */
[----:B------:R2:W-:Y:S01]  /*85330*/  STL.64 [R1+0xb10], R76 ;  /* 0x000b104c01007387 */ /* 0x0005e20000100a00 */
[----:B------:R2:W-:Y:S02]  /*85340*/  STL.64 [R1+0xb18], R78 ;  /* 0x000b184e01007387 */ /* 0x0005e40000100a00 */
[----:B------:R-:W5:Y:S02]  /*85350*/  LDL.LU R85, [R1+0x464] ;  /* 0x0004640001557983 */ /* 0x000f640000300800 */
[----:B-1----:R-:W5:Y:S01]  /*85360*/  LDL.LU R86, [R1+0x468] ;  /* 0x0004680001567983 */ /* 0x002f620000300800 */
[----:B------:R-:W5:Y:S01]  /*85370*/  LDL.LU R87, [R1+0x46c] ;  /* 0x00046c0001577983 */ /* 0x000f620000300800 */
        /* <DEDUP_REMOVED lines=84> */
[----:B--2---:R-:W2:Y:S02]  /*858c0*/  LDL.LU R76, [R1+0x2b0] ;  /* 0x0002b000014c7983 */ /* 0x004ea40000300800 */
[----:B------:R-:W2:Y:S02]  /*858d0*/  LDL.LU R77, [R1+0x2b4] ;  /* 0x0002b400014d7983 */ /* 0x000ea40000300800 */
[----:B------:R-:W2:Y:S01]  /*858e0*/  LDL.LU R78, [R1+0x2b8] ;  /* 0x0002b800014e7983 */ /* 0x000ea20000300800 */
[----:B------:R-:W2:Y:S01]  /*858f0*/  LDL.LU R79, [R1+0x2bc] ;  /* 0x0002bc00014f7983 */ /* 0x000ea20000300800 */
[C---:B---3--:R-:W-:Y:S08]  /*85900*/  HMMA.1688.F32.TF32 R156, R240.reuse, R26, R156 ;  /* 0x0000001af09c723c */ /* 0x048ff0000008109c */
[C---:B----4-:R-:W-:Y:S08]  /*85910*/  HMMA.1688.F32.TF32 R152, R240.reuse, R22, R152 ;  /* 0x00000016f098723c */ /* 0x050ff00000081098 */
[C---:B------:R-:W-:Y:S08]  /*85920*/  HMMA.1688.F32.TF32 R148, R240.reuse, R18, R148 ;  /* 0x00000012f094723c */ /* 0x040ff00000081094 */
[C---:B------:R-:W-:Y:S08]  /*85930*/  HMMA.1688.F32.TF32 R144, R240.reuse, R14, R144 ;  /* 0x0000000ef090723c */ /* 0x040ff00000081090 */
[C---:B------:R-:W-:Y:S08]  /*85940*/  HMMA.1688.F32.TF32 R140, R240.reuse, R10, R140 ;  /* 0x0000000af08c723c */ /* 0x040ff0000008108c */
[----:B-----5:R-:W-:Y:S08]  /*85950*/  HMMA.1688.F32.TF32 R240, R240, R6, R136 ;  /* 0x00000006f0f0723c */ /* 0x020ff00000081088 */
[C---:B------:R-:W-:Y:S08]  /*85960*/  HMMA.1688.F32.TF32 R132, R236.reuse, R66, R132 ;  /* 0x00000042ec84723c */ /* 0x040ff00000081084 */
[C---:B------:R-:W-:Y:S08]  /*85970*/  HMMA.1688.F32.TF32 R128, R236.reuse, R62, R128 ;  /* 0x0000003eec80723c */ /* 0x040ff00000081080 */
[C---:B------:R-:W-:Y:S01]  /*85980*/  HMMA.1688.F32.TF32 R124, R236.reuse, R58, R124 ;  /* 0x0000003aec7c723c */ /* 0x040fe2000008107c */
[----:B------:R-:W-:Y:S01]  /*85990*/  STL.64 [R1+0xb00], R156 ;  /* 0x000b009c01007387 */ /* 0x000fe20000100a00 */
[----:B------:R1:W-:Y:S06]  /*859a0*/  STL.64 [R1+0xb08], R158 ;  /* 0x000b089e01007387 */ /* 0x0003ec0000100a00 */
[C---:B------:R-:W-:Y:S01]  /*859b0*/  HMMA.1688.F32.TF32 R120, R236.reuse, R54, R120 ;  /* 0x00000036ec78723c */ /* 0x040fe20000081078 */
[----:B-1----:R-:W3:Y:S01]  /*859c0*/  LDL.LU.64 R158, [R1+0x3c90] ;  /* 0x003c9000019e7983 */ /* 0x002ee20000300a00 */
[----:B------:R-:W3:Y:S02]  /*859d0*/  LDL.LU.64 R156, [R1+0x3c88] ;  /* 0x003c8800019c7983 */ /* 0x000ee40000300a00 */
[----:B------:R-:W-:Y:S02]  /*859e0*/  STL.64 [R1+0xaf0], R152 ;  /* 0x000af09801007387 */ /* 0x000fe40000100a00 */
[----:B------:R1:W-:Y:S02]  /*859f0*/  STL.64 [R1+0xaf8], R154 ;  /* 0x000af89a01007387 */ /* 0x0003e40000100a00 */
[C---:B------:R-:W-:Y:S01]  /*85a00*/  HMMA.1688.F32.TF32 R116, R236.reuse, R50, R116 ;  /* 0x00000032ec74723c */ /* 0x040fe20000081074 */
[----:B-1----:R-:W4:Y:S01]  /*85a10*/  LDL.LU.64 R154, [R1+0x3c80] ;  /* 0x003c8000019a7983 */ /* 0x002f220000300a00 */
[----:B------:R-:W4:Y:S02]  /*85a20*/  LDL.LU.64 R152, [R1+0x3c78] ;  /* 0x003c780001987983 */ /* 0x000f240000300a00 */
[----:B------:R-:W-:Y:S02]  /*85a30*/  STL.64 [R1+0xae0], R148 ;  /* 0x000ae09401007387 */ /* 0x000fe40000100a00 */
[----:B------:R1:W-:Y:S02]  /*85a40*/  STL.64 [R1+0xae8], R150 ;  /* 0x000ae89601007387 */ /* 0x0003e40000100a00 */
[C---:B------:R-:W-:Y:S01]  /*85a50*/  HMMA.1688.F32.TF32 R112, R236.reuse, R46, R112 ;  /* 0x0000002eec70723c */ /* 0x040fe20000081070 */
[----:B-1----:R-:W5:Y:S01]  /*85a60*/  LDL.LU.64 R150, [R1+0x3c70] ;  /* 0x003c700001967983 */ /* 0x002f620000300a00 */
[----:B------:R-:W5:Y:S02]  /*85a70*/  LDL.LU.64 R148, [R1+0x3c68] ;  /* 0x003c680001947983 */ /* 0x000f640000300a00 */
[----:B------:R-:W-:Y:S02]  /*85a80*/  STL.64 [R1+0xad0], R144 ;  /* 0x000ad09001007387 */ /* 0x000fe40000100a00 */
[----:B------:R1:W-:Y:S02]  /*85a90*/  STL.64 [R1+0xad8], R146 ;  /* 0x000ad89201007387 */ /* 0x0003e40000100a00 */
[C---:B------:R-:W-:Y:S01]  /*85aa0*/  HMMA.1688.F32.TF32 R108, R236.reuse, R42, R108 ;  /* 0x0000002aec6c723c */ /* 0x040fe2000008106c */
[----:B-1----:R-:W3:Y:S01]  /*85ab0*/  LDL.LU.64 R146, [R1+0x3c60] ;  /* 0x003c600001927983 */ /* 0x002ee20000300a00 */
[----:B------:R-:W3:Y:S02]  /*85ac0*/  LDL.LU.64 R144, [R1+0x3c58] ;  /* 0x003c580001907983 */ /* 0x000ee40000300a00 */
[----:B------:R-:W-:Y:S02]  /*85ad0*/  STL.64 [R1+0xac0], R140 ;  /* 0x000ac08c01007387 */ /* 0x000fe40000100a00 */
[----:B------:R1:W-:Y:S02]  /*85ae0*/  STL.64 [R1+0xac8], R142 ;  /* 0x000ac88e01007387 */ /* 0x0003e40000100a00 */
[C---:B------:R-:W-:Y:S01]  /*85af0*/  HMMA.1688.F32.TF32 R104, R236.reuse, R38, R104 ;  /* 0x00000026ec68723c */ /* 0x040fe20000081068 */
[----:B-1----:R-:W3:Y:S01]  /*85b00*/  LDL.LU.64 R142, [R1+0x3c50] ;  /* 0x003c5000018e7983 */ /* 0x002ee20000300a00 */
[----:B------:R-:W3:Y:S02]  /*85b10*/  LDL.LU.64 R140, [R1+0x3c48] ;  /* 0x003c4800018c7983 */ /* 0x000ee40000300a00 */
[----:B------:R-:W3:Y:S02]  /*85b20*/  LDL.LU.64 R138, [R1+0x3c40] ;  /* 0x003c4000018a7983 */ /* 0x000ee40000300a00 */
[----:B------:R-:W3:Y:S01]  /*85b30*/  LDL.LU.64 R136, [R1+0x3c38] ;  /* 0x003c380001887983 */ /* 0x000ee20000300a00 */
[----:B------:R-:W-:Y:S01]  /*85b40*/  STL.64 [R1+0xab0], R240 ;  /* 0x000ab0f001007387 */ /* 0x000fe20000100a00 */
[----:B------:R-:W-:Y:S02]  /*85b50*/  STL.64 [R1+0xab8], R242 ;  /* 0x000ab8f201007387 */ /* 0x000fe40000100a00 */
[----:B------:R-:W-:Y:S02]  /*85b60*/  STL.64 [R1+0xaa0], R132 ;  /* 0x000aa08401007387 */ /* 0x000fe40000100a00 */
[----:B------:R1:W-:Y:S01]  /*85b70*/  STL.64 [R1+0xaa8], R134 ;  /* 0x000aa88601007387 */ /* 0x0003e20000100a00 */
[C---:B------:R-:W-:Y:S08]  /*85b80*/  HMMA.1688.F32.TF32 R100, R236.reuse, R34, R100 ;  /* 0x00000022ec64723c */ /* 0x040ff00000081064 */
[C---:B------:R-:W-:Y:S08]  /*85b90*/  HMMA.1688.F32.TF32 R228, R236.reuse, R30, R228 ;  /* 0x0000001eece4723c */ /* 0x040ff000000810e4 */
[C---:B------:R-:W-:Y:S08]  /*85ba0*/  HMMA.1688.F32.TF32 R224, R236.reuse, R26, R224 ;  /* 0x0000001aece0723c */ /* 0x040ff000000810e0 */
[C---:B------:R-:W-:Y:S08]  /*85bb0*/  HMMA.1688.F32.TF32 R96, R236.reuse, R22, R96 ;  /* 0x00000016ec60723c */ /* 0x040ff00000081060 */
[C---:B------:R-:W-:Y:S08]  /*85bc0*/  HMMA.1688.F32.TF32 R92, R236.reuse, R18, R92 ;  /* 0x00000012ec5c723c */ /* 0x040ff0000008105c */
[C---:B------:R-:W-:Y:S08]  /*85bd0*/  HMMA.1688.F32.TF32 R88, R236.reuse, R14, R88 ;  /* 0x0000000eec58723c */ /* 0x040ff00000081058 */
[----:B------:R-:W-:Y:S08]  /*85be0*/  HMMA.1688.F32.TF32 R84, R236, R10, R84 ;  /* 0x0000000aec54723c */ /* 0x000ff00000081054 */
[----:B--2---:R-:W-:Y:S01]  /*85bf0*/  HMMA.1688.F32.TF32 R76, R232, R66, R76 ;  /* 0x00000042e84c723c */ /* 0x004fe2000008104c */
[----:B------:R-:W-:Y:S04]  /*85c00*/  LDS R240, [R161+0x24600] ;  /* 0x02460000a1f07984 */ /* 0x000fe80000000800 */
[----:B-1----:R-:W2:Y:S01]  /*85c10*/  LDL.LU.64 R134, [R1+0x3c30] ;  /* 0x003c300001867983 */ /* 0x002ea20000300a00 */
[----:B------:R-:W2:Y:S02]  /*85c20*/  LDL.LU.64 R132, [R1+0x3c28] ;  /* 0x003c280001847983 */ /* 0x000ea40000300a00 */
[----:B------:R-:W-:Y:S02]  /*85c30*/  STL.64 [R1+0xa90], R128 ;  /* 0x000a908001007387 */ /* 0x000fe40000100a00 */
[----:B------:R1:W-:Y:S01]  /*85c40*/  STL.64 [R1+0xa98], R130 ;  /* 0x000a988201007387 */ /* 0x0003e20000100a00 */
[----:B------:R-:W-:Y:S04]  /*85c50*/  LDS R242, [R161+0x26600] ;  /* 0x02660000a1f27984 */ /* 0x000fe80000000800 */
[----:B------:R-:W-:Y:S04]  /*85c60*/  LDS R241, [R189+0x24600] ;  /* 0x02460000bdf17984 */ /* 0x000fe80000000800 */
[----:B------:R-:W3:Y:S04]  /*85c70*/  LDS R243, [R189+0x26600] ;  /* 0x02660000bdf37984 */ /* 0x000ee80000000800 */
[----:B-1----:R-:W2:Y:S01]  /*85c80*/  LDL.LU.64 R130, [R1+0x3c20] ;  /* 0x003c200001827983 */ /* 0x002ea20000300a00 */
[----:B------:R-:W2:Y:S02]  /*85c90*/  LDL.LU.64 R128, [R1+0x3c18] ;  /* 0x003c180001807983 */ /* 0x000ea40000300a00 */
[----:B------:R-:W-:Y:S02]  /*85ca0*/  STL.64 [R1+0xa80], R124 ;  /* 0x000a807c01007387 */ /* 0x000fe40000100a00 */
[----:B------:R1:W-:Y:S02]  /*85cb0*/  STL.64 [R1+0xa88], R126 ;  /* 0x000a887e01007387 */ /* 0x0003e40000100a00 */
        /* <DEDUP_REMOVED lines=19> */
[----:B------:R1:W-:Y:S01]  /*85df0*/  STL.64 [R1+0xa28], R106 ;  /* 0x000a286a01007387 */ /* 0x0003e20000100a00 */
[----:B------:R-:W-:Y:S01]  /*85e00*/  HMMA.1688.F32.TF32 R236, R236, R6, R80 ;  /* 0x00000006ecec723c */ /* 0x000fe20000081050 */
        /* <DEDUP_REMOVED lines=30> */
[----:B------:R-:W2:Y:S02]  /*85ff0*/  LDL.LU.64 R82, [R1+0x3b40] ;  /* 0x003b400001527983 */ /* 0x000ea40000300a00 */
[----:B------:R-:W2:Y:S01]  /*86000*/  LDL.LU.64 R80, [R1+0x3b38] ;  /* 0x003b380001507983 */ /* 0x000ea20000300a00 */
[----:B------:R1:W-:Y:S01]  /*86010*/  STL.64 [R1+0x9a0], R236 ;  /* 0x0009a0ec01007387 */ /* 0x0003e20000100a00 */
[----:B------:R1:W-:Y:S03]  /*86020*/  STL.64 [R1+0x9a8], R238 ;  /* 0x0009a8ee01007387 */ /* 0x0003e60000100a00 */
[----:B-1----:R-:W2:Y:S01]  /*86030*/  LDL.LU R236, [R1+0x2a0] ;  /* 0x0002a00001ec7983 */ /* 0x002ea20000300800 */
[----:B------:R-:W2:Y:S02]  /*86040*/  LDL.LU R237, [R1+0x2a4] ;  /* 0x0002a40001ed7983 */ /* 0x000ea40000300800 */
[----:B------:R-:W2:Y:S02]  /*86050*/  LDL.LU R238, [R1+0x2a8] ;  /* 0x0002a80001ee7983 */ /* 0x000ea40000300800 */
[----:B------:R-:W-:Y:S01]  /*86060*/  STL.64 [R1+0x990], R76 ;  /* 0x0009904c01007387 */ /* 0x000fe20000100a00 */
[----:B------:R1:W-:Y:S04]  /*86070*/  STL.64 [R1+0x998], R78 ;  /* 0x0009984e01007387 */ /* 0x0003e80000100a00 */
[----:B-1----:R-:W3:Y:S01]  /*86080*/  LDL.LU.64 R78, [R1+0x3b30] ;  /* 0x003b3000014e7983 */ /* 0x002ee20000300a00 */
[----:B------:R-:W3:Y:S02]  /*86090*/  LDL.LU.64 R76, [R1+0x3b28] ;  /* 0x003b2800014c7983 */ /* 0x000ee40000300a00 */
[----:B------:R-:W-:-:S07]  /*860a0*/  IMAD.MOV.U32 R239, RZ, RZ, R188 ;  /* 0x000000ffffef7224 */ /* 0x000fce00078e00bc */
[C---:B--2---:R-:W-:Y:S08]  /*860b0*/  HMMA.1688.F32.TF32 R236, R232.reuse, R62, R236 ;  /* 0x0000003ee8ec723c */ /* 0x044ff000000810ec */
[C---:B---3--:R-:W-:Y:S11]  /*860c0*/  HMMA.1688.F32.TF32 R76, R232.reuse, R54, R76 ;  /* 0x00000036e84c723c */ /* 0x048ff6000008104c */
[----:B------:R-:W-:Y:S04]  /*860d0*/  @!UPT UIADD3 URZ, URZ, URZ, URZ ;  /* 0x0000003f3f3ff290 */ /* 0x000fe8000fffe03f */
[----:B------:R-:W-:Y:S01]  /*860e0*/  STL.64 [R1+0x980], R236 ;  /* 0x000980ec01007387 */ /* 0x000fe20000100a00 */
[----:B------:R1:W-:Y:S02]  /*860f0*/  STL.64 [R1+0x988], R238 ;  /* 0x000988ee01007387 */ /* 0x0003e40000100a00 */
[C---:B-1----:R-:W-:Y:S08]  /*86100*/  HMMA.1688.F32.TF32 R236, R232.reuse, R58, R248 ;  /* 0x0000003ae8ec723c */ /* 0x042ff000000810f8 */
[C---:B------:R-:W-:Y:S08]  /*86110*/  HMMA.1688.F32.TF32 R80, R232.reuse, R50, R80 ;  /* 0x00000032e850723c */ /* 0x040ff00000081050 */
[C---:B------:R-:W-:Y:S07]  /*86120*/  HMMA.1688.F32.TF32 R84, R232.reuse, R46, R84 ;  /* 0x0000002ee854723c */ /* 0x040fee0000081054 */
[----:B------:R-:W-:Y:S01]  /*86130*/  STL.64 [R1+0x970], R236 ;  /* 0x000970ec01007387 */ /* 0x000fe20000100a00 */
[----:B------:R-:W-:Y:S02]  /*86140*/  STL.64 [R1+0x978], R238 ;  /* 0x000978ee01007387 */ /* 0x000fe40000100a00 */
[----:B------:R-:W-:Y:S02]  /*86150*/  STL.64 [R1+0x960], R76 ;  /* 0x0009604c01007387 */ /* 0x000fe40000100a00 */
[----:B------:R1:W-:Y:S02]  /*86160*/  STL.64 [R1+0x968], R78 ;  /* 0x0009684e01007387 */ /* 0x0003e40000100a00 */
[C---:B-1----:R-:W-:Y:S01]  /*86170*/  HMMA.1688.F32.TF32 R76, R232.reuse, R42, R88 ;  /* 0x0000002ae84c723c */ /* 0x042fe20000081058 */
[----:B------:R-:W-:Y:S01]  /*86180*/  STL.64 [R1+0x950], R80 ;  /* 0x0009505001007387 */ /* 0x000fe20000100a00 */
[----:B------:R1:W-:Y:S07]  /*86190*/  STL.64 [R1+0x958], R82 ;  /* 0x0009585201007387 */ /* 0x0003ee0000100a00 */
[----:B------:R-:W-:Y:S02]  /*861a0*/  STL.64 [R1+0x940], R84 ;  /* 0x0009405401007387 */ /* 0x000fe40000100a00 */
[----:B------:R2:W-:Y:S01]  /*861b0*/  STL.64 [R1+0x948], R86 ;  /* 0x0009485601007387 */ /* 0x0005e20000100a00 */
[C---:B-1----:R-:W-:Y:S08]  /*861c0*/  HMMA.1688.F32.TF32 R80, R232.reuse, R38, R92 ;  /* 0x00000026e850723c */ /* 0x042ff0000008105c */
[C---:B--2---:R-:W-:Y:S03]  /*861d0*/  HMMA.1688.F32.TF32 R84, R232.reuse, R34, R96 ;  /* 0x00000022e854723c */ /* 0x044fe60000081060 */
[----:B------:R-:W-:Y:S01]  /*861e0*/  STL.64 [R1+0x930], R76 ;  /* 0x0009304c01007387 */ /* 0x000fe20000100a00 */
[----:B------:R1:W-:Y:S04]  /*861f0*/  STL.64 [R1+0x938], R78 ;  /* 0x0009384e01007387 */ /* 0x0003e80000100a00 */
        /* <DEDUP_REMOVED lines=8> */
[----:B------:R1:W-:Y:S06]  /*86280*/  STL.64 [R1+0x908], R78 ;  /* 0x0009084e01007387 */ /* 0x0003ec0000100a00 */
[C---:B-1----:R-:W-:Y:S07]  /*86290*/  HMMA.1688.F32.TF32 R76, R232.reuse, R18, R104 ;  /* 0x00000012e84c723c */ /* 0x042fee0000081068 */
[----:B------:R-:W-:Y:S01]  /*862a0*/  STL.64 [R1+0x8f0], R80 ;  /* 0x0008f05001007387 */ /* 0x000fe20000100a00 */
[----:B------:R1:W-:Y:S07]  /*862b0*/  STL.64 [R1+0x8f8], R82 ;  /* 0x0008f85201007387 */ /* 0x0003ee0000100a00 */
[----:B------:R-:W-:Y:S02]  /*862c0*/  STL.64 [R1+0x8e0], R84 ;  /* 0x0008e05401007387 */ /* 0x000fe40000100a00 */
[----:B------:R2:W-:Y:S01]  /*862d0*/  STL.64 [R1+0x8e8], R86 ;  /* 0x0008e85601007387 */ /* 0x0005e20000100a00 */
[C---:B-1----:R-:W-:Y:S08]  /*862e0*/  HMMA.1688.F32.TF32 R80, R232.reuse, R14, R108 ;  /* 0x0000000ee850723c */ /* 0x042ff0000008106c */
[----:B--2---:R-:W-:Y:S08]  /*862f0*/  HMMA.1688.F32.TF32 R84, R232, R10, R112 ;  /* 0x0000000ae854723c */ /* 0x004ff00000081070 */
[----:B------:R-:W-:Y:S01]  /*86300*/  HMMA.1688.F32.TF32 R88, R240, R42, R144 ;  /* 0x0000002af058723c */ /* 0x000fe20000081090 */
[----:B------:R-:W-:Y:S01]  /*86310*/  MOV R92, R218 ;  /* 0x000000da005c7202 */ /* 0x000fe20000000f00 */
[----:B------:R-:W-:-:S02]  /*86320*/  IMAD.MOV.U32 R93, RZ, RZ, R219 ;  /* 0x000000ffff5d7224 */ /* 0x000fc400078e00db */
[----:B------:R-:W-:Y:S01]  /*86330*/  IMAD.MOV.U32 R100, RZ, RZ, R216 ;  /* 0x000000ffff647224 */ /* 0x000fe200078e00d8 */
[----:B------:R-:W-:Y:S02]  /*86340*/  MOV R101, R217 ;  /* 0x000000d900657202 */ /* 0x000fe40000000f00 */
[----:B------:R-:W-:Y:S01]  /*86350*/  MOV R227, R220 ;  /* 0x000000dc00e37202 */ /* 0x000fe20000000f00 */
[----:B------:R-:W-:Y:S01]  /*86360*/  IMAD.MOV.U32 R96, RZ, RZ, R221 ;  /* 0x000000ffff607224 */ /* 0x000fe200078e00dd */
[----:B------:R-:W-:Y:S01]  /*86370*/  STL.64 [R1+0x8d0], R76 ;  /* 0x0008d04c01007387 */ /* 0x000fe20000100a00 */
[----:B------:R1:W-:Y:S02]  /*86380*/  STL.64 [R1+0x8d8], R78 ;  /* 0x0008d84e01007387 */ /* 0x0003e40000100a00 */
[----:B------:R-:W-:Y:S01]  /*86390*/  IMAD.MOV.U32 R97, RZ, RZ, R222 ;  /* 0x000000ffff617224 */ /* 0x000fe200078e00de */
[----:B------:R-:W-:Y:S01]  /*863a0*/  MOV R98, R223 ;  /* 0x000000df00627202 */ /* 0x000fe20000000f00 */
[----:B------:R-:W-:Y:S04]  /*863b0*/  LDS R112, [R161+0x24700] ;  /* 0x02470000a1707984 */ /* 0x000fe80000000800 */
[----:B------:R-:W-:Y:S04]  /*863c0*/  LDS R114, [R161+0x26700] ;  /* 0x02670000a1727984 */ /* 0x000fe80000000800 */
[----:B------:R-:W-:Y:S04]  /*863d0*/  LDS R113, [R189+0x24700] ;  /* 0x02470000bd717984 */ /* 0x000fe80000000800 */
[----:B------:R-:W-:Y:S01]  /*863e0*/  LDS R115, [R189+0x26700] ;  /* 0x02670000bd737984 */ /* 0x000fe20000000800 */
[----:B-1----:R-:W-:Y:S03]  /*863f0*/  HMMA.1688.F32.TF32 R76, R232, R6, R116 ;  /* 0x00000006e84c723c */ /* 0x002fe60000081074 */
[----:B------:R-:W-:Y:S01]  /*86400*/  STL.64 [R1+0x8c0], R80 ;  /* 0x0008c05001007387 */ /* 0x000fe20000100a00 */
[----:B------:R1:W-:Y:S02]  /*86410*/  STL.64 [R1+0x8c8], R82 ;  /* 0x0008c85201007387 */ /* 0x0003e40000100a00 */
[----:B------:R-:W-:Y:S02]  /*86420*/  STL.64 [R1+0x8b0], R84 ;  /* 0x0008b05401007387 */ /* 0x000fe40000100a00 */
[----:B------:R2:W-:Y:S01]  /*86430*/  STL.64 [R1+0x8b8], R86 ;  /* 0x0008b85601007387 */ /* 0x0005e20000100a00 */
[C---:B-1----:R-:W-:Y:S08]  /*86440*/  HMMA.1688.F32.TF32 R80, R240.reuse, R66, R120 ;  /* 0x00000042f050723c */ /* 0x042ff00000081078 */
[C---:B--2---:R-:W-:Y:S06]  /*86450*/  HMMA.1688.F32.TF32 R84, R240.reuse, R62, R124 ;  /* 0x0000003ef054723c */ /* 0x044fec000008107c */
[----:B------:R-:W-:Y:S01]  /*86460*/  STL.64 [R1+0x890], R76 ;  /* 0x0008904c01007387 */ /* 0x000fe20000100a00 */
[----:B------:R1:W-:Y:S02]  /*86470*/  STL.64 [R1+0x898], R78 ;  /* 0x0008984e01007387 */ /* 0x0003e40000100a00 */
[C---:B-1----:R-:W-:Y:S06]  /*86480*/  HMMA.1688.F32.TF32 R76, R240.reuse, R58, R128 ;  /* 0x0000003af04c723c */ /* 0x042fec0000081080 */
[----:B------:R-:W-:Y:S01]  /*86490*/  STL.64 [R1+0x880], R80 ;  /* 0x0008805001007387 */ /* 0x000fe20000100a00 */
[----:B------:R-:W-:Y:S07]  /*864a0*/  STL.64 [R1+0x888], R82 ;  /* 0x0008885201007387 */ /* 0x000fee0000100a00 */
[----:B------:R-:W-:Y:S02]  /*864b0*/  STL.64 [R1+0x870], R84 ;  /* 0x0008705401007387 */ /* 0x000fe40000100a00 */
[----:B------:R1:W-:Y:S01]  /*864c0*/  STL.64 [R1+0x878], R86 ;  /* 0x0008785601007387 */ /* 0x0003e20000100a00 */
[----:B------:R-:W-:Y:S04]  /*864d0*/  LDS R80, [R161+0x24680] ;  /* 0x02468000a1507984 */ /* 0x000fe80000000800 */
[----:B------:R-:W-:Y:S04]  /*864e0*/  LDS R82, [R161+0x26680] ;  /* 0x02668000a1527984 */ /* 0x000fe80000000800 */
[----:B------:R-:W-:Y:S04]  /*864f0*/  LDS R81, [R189+0x24680] ;  /* 0x02468000bd517984 */ /* 0x000fe80000000800 */
[----:B------:R-:W2:Y:S01]  /*86500*/  LDS R83, [R189+0x26680] ;  /* 0x02668000bd537984 */ /* 0x000ea20000000800 */
[C---:B-1----:R-:W-:Y:S03]  /*86510*/  HMMA.1688.F32.TF32 R84, R240.reuse, R50, R136 ;  /* 0x00000032f054723c */ /* 0x042fe60000081088 */
[----:B------:R-:W-:Y:S01]  /*86520*/  STL.64 [R1+0x860], R76 ;  /* 0x0008604c01007387 */ /* 0x000fe20000100a00 */
[----:B------:R1:W-:Y:S04]  /*86530*/  STL.64 [R1+0x868], R78 ;  /* 0x0008684e01007387 */ /* 0x0003e80000100a00 */
[C---:B-1----:R-:W-:Y:S11]  /*86540*/  HMMA.1688.F32.TF32 R76, R240.reuse, R54, R132 ;  /* 0x00000036f04c723c */ /* 0x042ff60000081084 */
[----:B------:R-:W-:Y:S11]  /*86550*/  @!UPT UIADD3 URZ, URZ, URZ, URZ ;  /* 0x0000003f3f3ff290 */ /* 0x000ff6000fffe03f */
[----:B------:R-:W-:Y:S01]  /*86560*/  @!UPT UIADD3 URZ, URZ, URZ, URZ ;  /* 0x0000003f3f3ff290 */ /* 0x000fe2000fffe03f */
[----:B------:R-:W-:Y:S01]  /*86570*/  STL.64 [R1+0x850], R76 ;  /* 0x0008504c01007387 */ /* 0x000fe20000100a00 */
[----:B------:R1:W-:Y:S02]  /*86580*/  STL.64 [R1+0x858], R78 ;  /* 0x0008584e01007387 */ /* 0x0003e40000100a00 */
[----:B------:R-:W-:Y:S02]  /*86590*/  STL.64 [R1+0x840], R84 ;  /* 0x0008405401007387 */ /* 0x000fe40000100a00 */
[----:B------:R5:W-:Y:S01]  /*865a0*/  STL.64 [R1+0x848], R86 ;  /* 0x0008485601007387 */ /* 0x000be20000100a00 */
[C---:B-1----:R-:W-:Y:S08]  /*865b0*/  HMMA.1688.F32.TF32 R76, R240.reuse, R46, R140 ;  /* 0x0000002ef04c723c */ /* 0x042ff0000008108c */
[C---:B-----5:R-:W-:Y:S11]  /*865c0*/  HMMA.1688.F32.TF32 R84, R240.reuse, R38, R148 ;  /* 0x00000026f054723c */ /* 0x060ff60000081094 */
[----:B------:R-:W-:Y:S04]  /*865d0*/  @!UPT UIADD3 URZ, URZ, URZ, URZ ;  /* 0x0000003f3f3ff290 */ /* 0x000fe8000fffe03f */
[----:B------:R-:W-:Y:S01]  /*865e0*/  STL.64 [R1+0x820], R76 ;  /* 0x0008204c01007387 */ /* 0x000fe20000100a00 */
[----:B------:R4:W-:Y:S02]  /*865f0*/  STL.64 [R1+0x828], R78 ;  /* 0x0008284e01007387 */ /* 0x0009e40000100a00 */
[----:B------:R-:W-:Y:S02]  /*86600*/  STL.64 [R1+0x810], R88 ;  /* 0x0008105801007387 */ /* 0x000fe40000100a00 */
[----:B------:R-:W-:Y:S03]  /*86610*/  STL.64 [R1+0x818], R90 ;  /* 0x0008185a01007387 */ /* 0x000fe60000100a00 */
[----:B------:R-:W-:Y:S01]  /*86620*/  STL.64 [R1+0x800], R84 ;  /* 0x0008005401007387 */ /* 0x000fe20000100a00 */
[----:B------:R1:W-:Y:S01]  /*86630*/  STL.64 [R1+0x808], R86 ;  /* 0x0008085601007387 */ /* 0x0003e20000100a00 */
[C---:B----4-:R-:W-:Y:S08]  /*86640*/  HMMA.1688.F32.TF32 R76, R240.reuse, R34, R152 ;  /* 0x00000022f04c723c */ /* 0x050ff00000081098 */
[C---:B-1----:R-:W-:Y:S08]  /*86650*/  HMMA.1688.F32.TF32 R84, R240.reuse, R30, R156 ;  /* 0x0000001ef054723c */ /* 0x042ff0000008109c */
[----:B------:R-:W-:Y:S08]  /*86660*/  HMMA.1688.F32.TF32 R88, R240, R22, R168 ;  /* 0x00000016f058723c */ /* 0x000ff000000810a8 */
[----:B--2---:R-:W-:Y:S01]  /*86670*/  HMMA.1688.F32.TF32 R72, R80, R66, R72 ;  /* 0x000000425048723c */ /* 0x004fe20000081048 */
[----:B------:R-:W-:Y:S04]  /*86680*/  LDS R168, [R161+0x28000] ;  /* 0x02800000a1a87984 */ /* 0x000fe80000000800 */
[----:B------:R-:W-:Y:S04]  /*86690*/  LDS R170, [R161+0x2a000] ;  /* 0x02a00000a1aa7984 */ /* 0x000fe80000000800 */
[----:B------:R-:W-:Y:S04]  /*866a0*/  LDS R169, [R189+0x28000] ;  /* 0x02800000bda97984 */ /* 0x000fe80000000800 */
[----:B------:R-:W-:Y:S04]  /*866b0*/  LDS R171, [R189+0x2a000] ;  /* 0x02a00000bdab7984 */ /* 0x000fe80000000800 */
[----:B------:R-:W-:Y:S01]  /*866c0*/  STL.64 [R1+0x7f0], R76 ;  /* 0x0007f04c01007387 */ /* 0x000fe20000100a00 */
[----:B------:R1:W-:Y:S02]  /*866d0*/  STL.64 [R1+0x7f8], R78 ;  /* 0x0007f84e01007387 */ /* 0x0003e40000100a00 */
[----:B------:R-:W-:Y:S02]  /*866e0*/  STL.64 [R1+0x7e0], R84 ;  /* 0x0007e05401007387 */ /* 0x000fe40000100a00 */
[----:B------:R2:W-:Y:S01]  /*866f0*/  STL.64 [R1+0x7e8], R86 ;  /* 0x0007e85601007387 */ /* 0x0005e20000100a00 */
[C---:B-1----:R-:W-:Y:S08]  /*86700*/  HMMA.1688.F32.TF32 R76, R240.reuse, R26, R164 ;  /* 0x0000001af04c723c */ /* 0x042ff000000810a4 */
[C---:B--2---:R-:W-:Y:S01]  /*86710*/  HMMA.1688.F32.TF32 R84, R240.reuse, R18, R172 ;  /* 0x00000012f054723c */ /* 0x044fe200000810ac */
        /* <DEDUP_REMOVED lines=8> */
[----:B------:R-:W-:Y:S01]  /*867a0*/  STL.64 [R1+0x7b0], R84 ;  /* 0x0007b05401007387 */ /* 0x000fe20000100a00 */
[----:B------:R3:W-:Y:S01]  /*867b0*/  STL.64 [R1+0x7b8], R86 ;  /* 0x0007b85601007387 */ /* 0x0007e20000100a00 */
[C---:B-1----:R-:W-:Y:S08]  /*867c0*/  HMMA.1688.F32.TF32 R76, R240.reuse, R14, R176 ;  /* 0x0000000ef04c723c */ /* 0x042ff000000810b0 */
[C---:B--2---:R-:W-:Y:S08]  /*867d0*/  HMMA.1688.F32.TF32 R88, R240.reuse, R10, R180 ;  /* 0x0000000af058723c */ /* 0x044ff000000810b4 */
[----:B---3--:R-:W-:Y:S07]  /*867e0*/  HMMA.1688.F32.TF32 R84, R240, R6, R184 ;  /* 0x00000006f054723c */ /* 0x008fee00000810b8 */
[----:B------:R-:W-:Y:S01]  /*867f0*/  STL.64 [R1+0x7a0], R76 ;  /* 0x0007a04c01007387 */ /* 0x000fe20000100a00 */
[----:B------:R-:W-:Y:S07]  /*86800*/  STL.64 [R1+0x7a8], R78 ;  /* 0x0007a84e01007387 */ /* 0x000fee0000100a00 */
[----:B------:R-:W-:Y:S02]  /*86810*/  STL.64 [R1+0x790], R88 ;  /* 0x0007905801007387 */ /* 0x000fe40000100a00 */
[----:B------:R1:W-:Y:S06]  /*86820*/  STL.64 [R1+0x798], R90 ;  /* 0x0007985a01007387 */ /* 0x0003ec0000100a00 */
[----:B------:R-:W-:Y:S01]  /*86830*/  STL.64 [R1+0x780], R84 ;  /* 0x0007805401007387 */ /* 0x000fe20000100a00 */
[----:B------:R2:W-:Y:S02]  /*86840*/  STL.64 [R1+0x788], R86 ;  /* 0x0007885601007387 */ /* 0x0005e40000100a00 */
[----:B------:R-:W-:Y:S02]  /*86850*/  STL.64 [R1+0x770], R72 ;  /* 0x0007704801007387 */ /* 0x000fe40000100a00 */
[----:B------:R3:W-:Y:S01]  /*86860*/  STL.64 [R1+0x778], R74 ;  /* 0x0007784a01007387 */ /* 0x0007e20000100a00 */
[----:B------:R-:W-:Y:S04]  /*86870*/  LDS R76, [R161+0x24780] ;  /* 0x02478000a14c7984 */ /* 0x000fe80000000800 */
[----:B------:R-:W-:Y:S04]  /*86880*/  LDS R78, [R161+0x26780] ;  /* 0x02678000a14e7984 */ /* 0x000fe80000000800 */
[----:B------:R-:W-:Y:S04]  /*86890*/  LDS R77, [R189+0x24780] ;  /* 0x02478000bd4d7984 */ /* 0x000fe80000000800 */
[----:B------:R-:W4:Y:S01]  /*868a0*/  LDS R79, [R189+0x26780] ;  /* 0x02678000bd4f7984 */ /* 0x000f220000000800 */
[C---:B-1----:R-:W-:Y:S08]  /*868b0*/  HMMA.1688.F32.TF32 R88, R80.reuse, R62, R192 ;  /* 0x0000003e5058723c */ /* 0x042ff000000810c0 */
[C---:B--2---:R-:W-:Y:S08]  /*868c0*/  HMMA.1688.F32.TF32 R84, R80.reuse, R58, R196 ;  /* 0x0000003a5054723c */ /* 0x044ff000000810c4 */
[C---:B---3--:R-:W-:Y:S07]  /*868d0*/  HMMA.1688.F32.TF32 R72, R80.reuse, R54, R200 ;  /* 0x000000365048723c */ /* 0x048fee00000810c8 */
[----:B------:R-:W-:Y:S01]  /*868e0*/  STL.64 [R1+0x760], R88 ;  /* 0x0007605801007387 */ /* 0x000fe20000100a00 */
[----:B------:R1:W-:Y:S07]  /*868f0*/  STL.64 [R1+0x768], R90 ;  /* 0x0007685a01007387 */ /* 0x0003ee0000100a00 */
[----:B------:R-:W-:Y:S02]  /*86900*/  STL.64 [R1+0x750], R84 ;  /* 0x0007505401007387 */ /* 0x000fe40000100a00 */
[----:B------:R-:W-:Y:S06]  /*86910*/  STL.64 [R1+0x758], R86 ;  /* 0x0007585601007387 */ /* 0x000fec0000100a00 */
[----:B------:R-:W-:Y:S01]  /*86920*/  STL.64 [R1+0x740], R72 ;  /* 0x0007404801007387 */ /* 0x000fe20000100a00 */
[----:B------:R2:W-:Y:S01]  /*86930*/  STL.64 [R1+0x748], R74 ;  /* 0x0007484a01007387 */ /* 0x0005e20000100a00 */
[C---:B-1----:R-:W-:Y:S08]  /*86940*/  HMMA.1688.F32.TF32 R88, R80.reuse, R50, R204 ;  /* 0x000000325058723c */ /* 0x042ff000000810cc */
[C---:B--2---:R-:W-:Y:S08]  /*86950*/  HMMA.1688.F32.TF32 R72, R80.reuse, R42, R212 ;  /* 0x0000002a5048723c */ /* 0x044ff000000810d4 */
[----:B------:R-:W-:Y:S07]  /*86960*/  HMMA.1688.F32.TF32 R84, R80, R46, R208 ;  /* 0x0000002e5054723c */ /* 0x000fee00000810d0 */
[----:B------:R1:W-:Y:S01]  /*86970*/  STL.64 [R1+0x730], R88 ;  /* 0x0007305801007387 */ /* 0x0003e20000100a00 */
[----:B------:R2:W-:Y:S07]  /*86980*/  STL.64 [R1+0x738], R90 ;  /* 0x0007385a01007387 */ /* 0x0005ee0000100a00 */
[----:B------:R-:W-:Y:S08]  /*86990*/  STL.64 [R1+0x710], R72 ;  /* 0x0007104801007387 */ /* 0x000ff00000100a00 */
[----:B------:R-:W-:Y:S01]  /*869a0*/  STL.64 [R1+0x720], R84 ;  /* 0x0007205401007387 */ /* 0x000fe20000100a00 */
[----:B------:R-:W-:Y:S01]  /*869b0*/  STL.64 [R1+0x728], R86 ;  /* 0x0007285601007387 */ /* 0x000fe20000100a00 */
[----:B------:R3:W-:Y:S02]  /*869c0*/  STL [R1+0x718], R74 ;  /* 0x0007184a01007387 */ /* 0x0007e40000100800 */
[----:B------:R-:W5:Y:S02]  /*869d0*/  LDL.LU R218, [R1+0x3b24] ;  /* 0x003b240001da7983 */ /* 0x000f640000300800 */
[----:B------:R-:W2:Y:S01]  /*869e0*/  LDL.LU R219, [R1+0x3b20] ;  /* 0x003b200001db7983 */ /* 0x000ea20000300800 */
[----:B------:R-:W3:Y:S01]  /*869f0*/  LDL.LU R94, [R1+0xc58] ;  /* 0x000c5800015e7983 */ /* 0x000ee20000300800 */
[----:B------:R-:W3:Y:S02]  /*86a00*/  LDL.LU R95, [R1+0xc5c] ;  /* 0x000c5c00015f7983 */ /* 0x000ee40000300800 */
[----:B------:R-:W3:Y:S02]  /*86a10*/  LDL.LU R216, [R1+0x3b1c] ;  /* 0x003b1c0001d87983 */ /* 0x000ee40000300800 */
[----:B------:R-:W3:Y:S02]  /*86a20*/  LDL.LU R217, [R1+0x3b18] ;  /* 0x003b180001d97983 */ /* 0x000ee40000300800 */
[----:B-----5:R-:W-:-:S02]  /*86a30*/  IMAD.MOV.U32 R102, RZ, RZ, R218 ;  /* 0x000000ffff667224 */ /* 0x020fc400078e00da */
[----:B--2---:R-:W-:Y:S01]  /*86a40*/  IMAD.MOV.U32 R103, RZ, RZ, R219 ;  /* 0x000000ffff677224 */ /* 0x004fe200078e00db */
[----:B------:R-:W3:Y:S01]  /*86a50*/  LDL.LU R218, [R1+0x3b14] ;  /* 0x003b140001da7983 */ /* 0x000ee20000300800 */
[----:B------:R-:W3:Y:S02]  /*86a60*/  LDL.LU R219, [R1+0x3b10] ;  /* 0x003b100001db7983 */ /* 0x000ee40000300800 */
[----:B------:R-:W-:Y:S02]  /*86a70*/  IMAD.MOV.U32 R188, RZ, RZ, R75 ;  /* 0x000000ffffbc7224 */ /* 0x000fe400078e004b */
[----:B------:R-:W2:Y:S01]  /*86a80*/  LDL.LU R104, [R1+0xb20] ;  /* 0x000b200001687983 */ /* 0x000ea20000300800 */
[----:B------:R-:W2:Y:S01]  /*86a90*/  LDL.LU R105, [R1+0xb24] ;  /* 0x000b240001697983 */ /* 0x000ea20000300800 */
[----:B------:R-:W2:Y:S02]  /*86aa0*/  LDL.LU R106, [R1+0xb28] ;  /* 0x000b2800016a7983 */ /* 0x000ea40000300800 */
[----:B------:R-:W2:Y:S02]  /*86ab0*/  LDL.LU R107, [R1+0xb2c] ;  /* 0x000b2c00016b7983 */ /* 0x000ea40000300800 */
[----:B------:R-:W5:Y:S01]  /*86ac0*/  LDL.LU R228, [R1+0xc40] ;  /* 0x000c400001e47983 */ /* 0x000f620000300800 */
[----:B------:R-:W5:Y:S01]  /*86ad0*/  LDL.LU R229, [R1+0xc44] ;  /* 0x000c440001e57983 */ /* 0x000f620000300800 */
[----:B------:R-:W5:Y:S02]  /*86ae0*/  LDL.LU R230, [R1+0xc48] ;  /* 0x000c480001e67983 */ /* 0x000f640000300800 */
[----:B------:R-:W5:Y:S02]  /*86af0*/  LDL.LU R231, [R1+0xc4c] ;  /* 0x000c4c0001e77983 */ /* 0x000f640000300800 */
[----:B------:R-:W-:Y:S01]  /*86b00*/  STL [R1+0x3a20], R188 ;  /* 0x003a20bc01007387 */ /* 0x000fe20000100800 */
[----:B------:R-:W2:Y:S01]  /*86b10*/  LDL.LU R248, [R1+0xc70] ;  /* 0x000c700001f87983 */ /* 0x000ea20000300800 */
[----:B-1----:R-:W-:-:S02]  /*86b20*/  IMAD.MOV.U32 R88, RZ, RZ, R68 ;  /* 0x000000ffff587224 */ /* 0x002fc400078e0044 */
[----:B------:R-:W-:Y:S01]  /*86b30*/  IMAD.MOV.U32 R89, RZ, RZ, R69 ;  /* 0x000000ffff597224 */ /* 0x000fe200078e0045 */
[----:B------:R-:W-:Y:S01]  /*86b40*/  MOV R90, R70 ;  /* 0x00000046005a7202 */ /* 0x000fe20000000f00 */
[----:B------:R-:W-:Y:S01]  /*86b50*/  IMAD.MOV.U32 R91, RZ, RZ, R71 ;  /* 0x000000ffff5b7224 */ /* 0x000fe200078e0047 */
[C---:B---3--:R-:W-:Y:S11]  /*86b60*/  HMMA.1688.F32.TF32 R72, R80.reuse, R38, R216 ;  /* 0x000000265048723c */ /* 0x048ff600000810d8 */
[----:B------:R-:W-:Y:S11]  /*86b70*/  @!UPT UIADD3 URZ, URZ, URZ, URZ ;  /* 0x0000003f3f3ff290 */ /* 0x000ff6000fffe03f */
[----:B------:R-:W-:Y:S01]  /*86b80*/  @!UPT UIADD3 URZ, URZ, URZ, URZ ;  /* 0x0000003f3f3ff290 */ /* 0x000fe2000fffe03f */
[----:B------:R-:W-:Y:S01]  /*86b90*/  STL.64 [R1+0x700], R72 ;  /* 0x0007004801007387 */ /* 0x000fe20000100a00 */
[----:B------:R1:W-:Y:S02]  /*86ba0*/  STL.64 [R1+0x708], R74 ;  /* 0x0007084a01007387 */ /* 0x0003e40000100a00 */
[----:B------:R-:W3:Y:S02]  /*86bb0*/  LDL.LU R249, [R1+0xc74] ;  /* 0x000c740001f97983 */ /* 0x000ee40000300800 */
[----:B------:R-:W3:Y:S01]  /*86bc0*/  LDL.LU R250, [R1+0xc78] ;  /* 0x000c780001fa7983 */ /* 0x000ee20000300800 */
[----:B------:R-:W3:Y:S01]  /*86bd0*/  LDL.LU R251, [R1+0xc7c] ;  /* 0x000c7c0001fb7983 */ /* 0x000ee20000300800 */
        /* <DEDUP_REMOVED lines=12> */
[----:B------:R-:W3:Y:S01]  /*86ca0*/  LDL.LU R84, [R1+0xca0] ;  /* 0x000ca00001547983 */ /* 0x000ee20000300800 */
[C---:B------:R-:W-:Y:S08]  /*86cb0*/  HMMA.1688.F32.TF32 R100, R80.reuse, R22, R100 ;  /* 0x000000165064723c */ /* 0x040ff00000081064 */
[C---:B-1----:R-:W-:Y:S08]  /*86cc0*/  HMMA.1688.F32.TF32 R72, R80.reuse, R34, R220 ;  /* 0x000000225048723c */ /* 0x042ff000000810dc */
[C---:B--2---:R-:W-:Y:S11]  /*86cd0*/  HMMA.1688.F32.TF32 R68, R80.reuse, R30, R68 ;  /* 0x0000001e5044723c */ /* 0x044ff60000081044 */
[----:B------:R-:W-:Y:S04]  /*86ce0*/  @!UPT UIADD3 URZ, URZ, URZ, URZ ;  /* 0x0000003f3f3ff290 */ /* 0x000fe8000fffe03f */
[----:B------:R-:W-:Y:S01]  /*86cf0*/  STL.64 [R1+0x6f0], R72 ;  /* 0x0006f04801007387 */ /* 0x000fe20000100a00 */
[----:B------:R-:W-:Y:S02]  /*86d00*/  STL.64 [R1+0x6f8], R74 ;  /* 0x0006f84a01007387 */ /* 0x000fe40000100a00 */
[----:B------:R-:W2:Y:S02]  /*86d10*/  LDL.LU R85, [R1+0xca4] ;  /* 0x000ca40001557983 */ /* 0x000ea40000300800 */
[----:B------:R-:W2:Y:S01]  /*86d20*/  LDL.LU R86, [R1+0xca8] ;  /* 0x000ca80001567983 */ /* 0x000ea20000300800 */
[----:B------:R-:W2:Y:S01]  /*86d30*/  LDL.LU R87, [R1+0xcac] ;  /* 0x000cac0001577983 */ /* 0x000ea20000300800 */
[----:B------:R-:W4:Y:S02]  /*86d40*/  LDL.LU R236, [R1+0xcb0] ;  /* 0x000cb00001ec7983 */ /* 0x000f240000300800 */
[----:B------:R-:W-:Y:S02]  /*86d50*/  STL.64 [R1+0x140], R68 ;  /* 0x0001404401007387 */ /* 0x000fe40000100a00 */
[----:B------:R1:W-:Y:S01]  /*86d60*/  STL.64 [R1+0x148], R70 ;  /* 0x0001484601007387 */ /* 0x0003e20000100a00 */
[----:B------:R-:W4:Y:S01]  /*86d70*/  LDL.LU R237, [R1+0xcb4] ;  /* 0x000cb40001ed7983 */ /* 0x000f220000300800 */
[----:B------:R-:W4:Y:S02]  /*86d80*/  LDL.LU R238, [R1+0xcb8] ;  /* 0x000cb80001ee7983 */ /* 0x000f240000300800 */
[----:B------:R-:W4:Y:S01]  /*86d90*/  LDL.LU R239, [R1+0xcbc] ;  /* 0x000cbc0001ef7983 */ /* 0x000f220000300800 */
[C---:B-1----:R-:W-:Y:S08]  /*86da0*/  HMMA.1688.F32.TF32 R68, R80.reuse, R26, R104 ;  /* 0x0000001a5044723c */ /* 0x042ff00000081068 */
[C---:B-----5:R-:W-:Y:S11]  /*86db0*/  HMMA.1688.F32.TF32 R72, R80.reuse, R18, R228 ;  /* 0x000000125048723c */ /* 0x060ff600000810e4 */
[----:B------:R-:W-:Y:S04]  /*86dc0*/  @!UPT UIADD3 URZ, URZ, URZ, URZ ;  /* 0x0000003f3f3ff290 */ /* 0x000fe8000fffe03f */
[----:B------:R-:W-:Y:S01]  /*86dd0*/  STL.64 [R1+0x130], R68 ;  /* 0x0001304401007387 */ /* 0x000fe20000100a00 */
[----:B------:R1:W-:Y:S02]  /*86de0*/  STL.64 [R1+0x138], R70 ;  /* 0x0001384601007387 */ /* 0x0003e40000100a00 */
[C---:B-1----:R-:W-:Y:S01]  /*86df0*/  HMMA.1688.F32.TF32 R68, R80.reuse, R14, R92 ;  /* 0x0000000e5044723c */ /* 0x042fe2000008105c */
[----:B------:R-:W-:Y:S01]  /*86e00*/  STL.64 [R1+0x120], R100 ;  /* 0x0001206401007387 */ /* 0x000fe20000100a00 */
[----:B------:R-:W-:Y:S02]  /*86e10*/  STL.64 [R1+0x128], R102 ;  /* 0x0001286601007387 */ /* 0x000fe40000100a00 */
[----:B------:R-:W5:Y:S02]  /*86e20*/  LDL.LU R92, [R1+0xcc0] ;  /* 0x000cc000015c7983 */ /* 0x000f640000300800 */
[----:B------:R-:W-:Y:S01]  /*86e30*/  STL.64 [R1+0x110], R72 ;  /* 0x0001104801007387 */ /* 0x000fe20000100a00 */
[----:B------:R-:W-:Y:S11]  /*86e40*/  STL.64 [R1+0x118], R74 ;  /* 0x0001184a01007387 */ /* 0x000ff60000100a00 */
[----:B------:R-:W-:Y:S05]  /*86e50*/  @!UPT UIADD3 URZ, URZ, URZ, URZ ;  /* 0x0000003f3f3ff290 */ /* 0x000fea000fffe03f */
[----:B------:R-:W-:Y:S01]  /*86e60*/  STL.64 [R1+0x100], R68 ;  /* 0x0001004401007387 */ /* 0x000fe20000100a00 */
[----:B------:R3:W-:Y:S02]  /*86e70*/  STL.64 [R1+0x108], R70 ;  /* 0x0001084601007387 */ /* 0x0007e40000100a00 */
[----:B------:R-:W5:Y:S02]  /*86e80*/  LDL.LU R93, [R1+0xcc4] ;  /* 0x000cc400015d7983 */ /* 0x000f640000300800 */
[----:B------:R-:W5:Y:S01]  /*86e90*/  LDL.LU R94, [R1+0xcc8] ;  /* 0x000cc800015e7983 */ /* 0x000f620000300800 */
[----:B------:R-:W5:Y:S01]  /*86ea0*/  LDL.LU R95, [R1+0xccc] ;  /* 0x000ccc00015f7983 */ /* 0x000f620000300800 */
[----:B---3--:R-:W-:Y:S11]  /*86eb0*/  HMMA.1688.F32.TF32 R68, R80, R10, R248 ;  /* 0x0000000a5044723c */ /* 0x008ff600000810f8 */
[----:B------:R-:W-:Y:S11]  /*86ec0*/  @!UPT UIADD3 URZ, URZ, URZ, URZ ;  /* 0x0000003f3f3ff290 */ /* 0x000ff6000fffe03f */
[----:B------:R-:W-:Y:S01]  /*86ed0*/  @!UPT UIADD3 URZ, URZ, URZ, URZ ;  /* 0x0000003f3f3ff290 */ /* 0x000fe2000fffe03f */
[----:B------:R-:W-:Y:S01]  /*86ee0*/  STL.64 [R1+0xf0], R68 ;  /* 0x0000f04401007387 */ /* 0x000fe20000100a00 */
[----:B------:R1:W-:Y:S02]  /*86ef0*/  STL [R1+0xf8], R70 ;  /* 0x0000f84601007387 */ /* 0x0003e40000100800 */
[----:B------:R-:W3:Y:S02]  /*86f00*/  LDL.LU R248, [R1+0xcd0] ;  /* 0x000cd00001f87983 */ /* 0x000ee40000300800 */
[----:B------:R-:W3:Y:S01]  /*86f10*/  LDL.LU R249, [R1+0xcd4] ;  /* 0x000cd40001f97983 */ /* 0x000ee20000300800 */
[----:B------:R-:W3:Y:S01]  /*86f20*/  LDL.LU R250, [R1+0xcd8] ;  /* 0x000cd80001fa7983 */ /* 0x000ee20000300800 */
[----:B------:R-:W3:Y:S02]  /*86f30*/  LDL.LU R251, [R1+0xcdc] ;  /* 0x000cdc0001fb7983 */ /* 0x000ee40000300800 */
[----:B------:R-:W-:Y:S01]  /*86f40*/  IMAD.MOV.U32 R188, RZ, RZ, R71 ;  /* 0x000000ffffbc7224 */ /* 0x000fe200078e0047 */
[----:B------:R-:W-:Y:S08]  /*86f50*/  HMMA.1688.F32.TF32 R72, R112, R66, R96 ;  /* 0x000000427048723c */ /* 0x000ff00000081060 */
[----:B-1----:R-:W-:Y:S08]  /*86f60*/  HMMA.1688.F32.TF32 R68, R80, R6, R224 ;  /* 0x000000065044723c */ /* 0x002ff000000810e0 */
[C---:B------:R-:W-:Y:S11]  /*86f70*/  HMMA.1688.F32.TF32 R80, R112.reuse, R62, R88 ;  /* 0x0000003e7050723c */ /* 0x040ff60000081058 */
[----:B------:R-:W-:Y:S04]  /*86f80*/  @!UPT UIADD3 URZ, URZ, URZ, URZ ;  /* 0x0000003f3f3ff290 */ /* 0x000fe8000fffe03f */
[----:B------:R-:W-:Y:S01]  /*86f90*/  STL.64 [R1+0x38e8], R70 ;  /* 0x0038e84601007387 */ /* 0x000fe20000100a00 */
[----:B------:R1:W-:Y:S02]  /*86fa0*/  STL.64 [R1+0x38e0], R68 ;  /* 0x0038e04401007387 */ /* 0x0003e40000100a00 */
[----:B------:R-:W-:Y:S02]  /*86fb0*/  STL.64 [R1+0x38f8], R74 ;  /* 0x0038f84a01007387 */ /* 0x000fe40000100a00 */
[----:B------:R-:W-:Y:S03]  /*86fc0*/  STL.64 [R1+0x38f0], R72 ;  /* 0x0038f04801007387 */ /* 0x000fe60000100a00 */
[----:B------:R-:W-:Y:S01]  /*86fd0*/  STL [R1+0x38b8], R80 ;  /* 0x0038b85001007387 */ /* 0x000fe20000100800 */
[----:B------:R-:W-:Y:S02]  /*86fe0*/  STL [R1+0x38b4], R81 ;  /* 0x0038b45101007387 */ /* 0x000fe40000100800 */
[----:B------:R-:W-:Y:S02]  /*86ff0*/  STL [R1+0x38b0], R82 ;  /* 0x0038b05201007387 */ /* 0x000fe40000100800 */
[----:B------:R-:W-:Y:S01]  /*87000*/  STL [R1+0x38ac], R83 ;  /* 0x0038ac5301007387 */ /* 0x000fe20000100800 */
[C---:B--2---:R-:W-:Y:S08]  /*87010*/  HMMA.1688.F32.TF32 R84, R112.reuse, R58, R84 ;  /* 0x0000003a7054723c */ /* 0x044ff00000081054 */
[C---:B----4-:R-:W-:Y:S11]  /*87020*/  HMMA.1688.F32.TF32 R88, R112.reuse, R54, R236 ;  /* 0x000000367058723c */ /* 0x050ff600000810ec */
[----:B------:R-:W-:Y:S04]  /*87030*/  @!UPT UIADD3 URZ, URZ, URZ, URZ ;  /* 0x0000003f3f3ff290 */ /* 0x000fe8000fffe03f */
[----:B------:R-:W-:Y:S01]  /*87040*/  STL [R1+0x38bc], R84 ;  /* 0x0038bc5401007387 */ /* 0x000fe20000100800 */
[----:B------:R-:W-:Y:S02]  /*87050*/  STL [R1+0x38a8], R85 ;  /* 0x0038a85501007387 */ /* 0x000fe40000100800 */
[----:B------:R-:W-:Y:S02]  /*87060*/  STL [R1+0x38a4], R86 ;  /* 0x0038a45601007387 */ /* 0x000fe40000100800 */
[----:B------:R-:W-:Y:S01]  /*87070*/  STL [R1+0x38a0], R87 ;  /* 0x0038a05701007387 */ /* 0x000fe20000100800 */
[----:B------:R-:W2:Y:S01]  /*87080*/  LDL.LU R236, [R1+0xce0] ;  /* 0x000ce00001ec7983 */ /* 0x000ea20000300800 */
[----:B------:R-:W2:Y:S02]  /*87090*/  LDL.LU R237, [R1+0xce4] ;  /* 0x000ce40001ed7983 */ /* 0x000ea40000300800 */
[----:B------:R-:W2:Y:S02]  /*870a0*/  LDL.LU R238, [R1+0xce8] ;  /* 0x000ce80001ee7983 */ /* 0x000ea40000300800 */
[----:B------:R-:W2:Y:S01]  /*870b0*/  LDL.LU R239, [R1+0xcec] ;  /* 0x000cec0001ef7983 */ /* 0x000ea20000300800 */
[----:B------:R-:W-:Y:S01]  /*870c0*/  STL [R1+0x38c0], R88 ;  /* 0x0038c05801007387 */ /* 0x000fe20000100800 */
[----:B------:R-:W-:Y:S02]  /*870d0*/  STL [R1+0x3888], R89 ;  /* 0x0038885901007387 */ /* 0x000fe40000100800 */
[----:B------:R-:W-:Y:S02]  /*870e0*/  STL [R1+0x3884], R90 ;  /* 0x0038845a01007387 */ /* 0x000fe40000100800 */
[----:B------:R-:W-:Y:S01]  /*870f0*/  STL [R1+0x3880], R91 ;  /* 0x0038805b01007387 */ /* 0x000fe20000100800 */
[C---:B-----5:R-:W-:Y:S11]  /*87100*/  HMMA.1688.F32.TF32 R92, R112.reuse, R50, R92 ;  /* 0x00000032705c723c */ /* 0x060ff6000008105c */
[----:B------:R-:W-:Y:S11]  /*87110*/  @!UPT UIADD3 URZ, URZ, URZ, URZ ;  /* 0x0000003f3f3ff290 */ /* 0x000ff6000fffe03f */
[----:B------:R-:W-:Y:S01]  /*87120*/  @!UPT UIADD3 URZ, URZ, URZ, URZ ;  /* 0x0000003f3f3ff290 */ /* 0x000fe2000fffe03f */
[----:B------:R-:W-:Y:S01]  /*87130*/  STL [R1+0x38c4], R92 ;  /* 0x0038c45c01007387 */ /* 0x000fe20000100800 */
[----:B------:R-:W-:Y:S02]  /*87140*/  STL [R1+0x387c], R93 ;  /* 0x00387c5d01007387 */ /* 0x000fe40000100800 */
[----:B------:R-:W-:Y:S02]  /*87150*/  STL [R1+0x3878], R94 ;  /* 0x0038785e01007387 */ /* 0x000fe40000100800 */
[----:B------:R-:W-:Y:S01]  /*87160*/  STL [R1+0x3874], R95 ;  /* 0x0038745f01007387 */ /* 0x000fe20000100800 */
[C---:B---3--:R-:W-:Y:S01]  /*87170*/  HMMA.1688.F32.TF32 R96, R112.reuse, R46, R248 ;  /* 0x0000002e7060723c */ /* 0x048fe200000810f8 */
[----:B------:R-:W3:Y:S01]  /*87180*/  LDL.LU R248, [R1+0xcf0] ;  /* 0x000cf00001f87983 */ /* 0x000ee20000300800 */
[----:B------:R-:W3:Y:S02]  /*87190*/  LDL.LU R249, [R1+0xcf4] ;  /* 0x000cf40001f97983 */ /* 0x000ee40000300800 */
[----:B------:R-:W3:Y:S02]  /*871a0*/  LDL.LU R250, [R1+0xcf8] ;  /* 0x000cf80001fa7983 */ /* 0x000ee40000300800 */
[----:B------:R-:W3:Y:S01]  /*871b0*/  LDL.LU R251, [R1+0xcfc] ;  /* 0x000cfc0001fb7983 */ /* 0x000ee20000300800 */
[----:B------:R-:W1:Y:S01]  /*871c0*/  LDL.LU R116, [R1+0xd20] ;  /* 0x000d200001747983 */ /* 0x000e620000300800 */
[----:B------:R-:W1:Y:S02]  /*871d0*/  LDL.LU R117, [R1+0xd24] ;  /* 0x000d240001757983 */ /* 0x000e640000300800 */
[----:B------:R-:W1:Y:S02]  /*871e0*/  LDL.LU R118, [R1+0xd28] ;  /* 0x000d280001767983 */ /* 0x000e640000300800 */
[----:B------:R-:W1:Y:S01]  /*871f0*/  LDL.LU R119, [R1+0xd2c] ;  /* 0x000d2c0001777983 */ /* 0x000e620000300800 */
        /* <DEDUP_REMOVED lines=8> */
[----:B------:R-:W-:Y:S01]  /*87280*/  STL [R1+0x38c8], R96 ;  /* 0x0038c86001007387 */ /* 0x000fe20000100800 */
[----:B------:R-:W-:Y:S02]  /*87290*/  STL [R1+0x3870], R97 ;  /* 0x0038706101007387 */ /* 0x000fe40000100800 */
[----:B------:R-:W-:Y:S02]  /*872a0*/  STL [R1+0x386c], R98 ;  /* 0x00386c6201007387 */ /* 0x000fe40000100800 */
[----:B------:R-:W-:Y:S01]  /*872b0*/  STL [R1+0x3868], R99 ;  /* 0x0038686301007387 */ /* 0x000fe20000100800 */
        /* <DEDUP_REMOVED lines=8> */
[C---:B--2---:R-:W-:Y:S01]  /*87340*/  HMMA.1688.F32.TF32 R100, R112.reuse, R42, R236 ;  /* 0x0000002a7064723c */ /* 0x044fe200000810ec */
[----:B------:R-:W2:Y:S01]  /*87350*/  LDL.LU R236, [R1+0xdb0] ;  /* 0x000db00001ec7983 */ /* 0x000ea20000300800 */
[----:B------:R-:W2:Y:S02]  /*87360*/  LDL.LU R237, [R1+0xdb4] ;  /* 0x000db40001ed7983 */ /* 0x000ea40000300800 */
[----:B------:R-:W2:Y:S02]  /*87370*/  LDL.LU R238, [R1+0xdb8] ;  /* 0x000db80001ee7983 */ /* 0x000ea40000300800 */
[----:B------:R-:W2:Y:S11]  /*87380*/  LDL.LU R239, [R1+0xdbc] ;  /* 0x000dbc0001ef7983 */ /* 0x000eb60000300800 */
[----:B------:R-:W-:Y:S06]  /*87390*/  @!UPT UIADD3 URZ, URZ, URZ, URZ ;  /* 0x0000003f3f3ff290 */ /* 0x000fec000fffe03f */
        /* <DEDUP_REMOVED lines=8> */
[----:B------:R-:W3:Y:S02]  /*87420*/  LDL.LU R251, [R1+0xddc] ;  /* 0x000ddc0001fb7983 */ /* 0x000ee40000300800 */
[----:B-1----:R-:W-:Y:S11]  /*87430*/  HMMA.1688.F32.TF32 R68, R112, R26, R116 ;  /* 0x0000001a7044723c */ /* 0x002ff60000081074 */
[----:B------:R-:W-:Y:S04]  /*87440*/  @!UPT UIADD3 URZ, URZ, URZ, URZ ;  /* 0x0000003f3f3ff290 */ /* 0x000fe8000fffe03f */
[----:B------:R1:W-:Y:S01]  /*87450*/  STL [R1+0x3858], R104 ;  /* 0x0038586801007387 */ /* 0x0003e20000100800 */
[----:B------:R4:W-:Y:S02]  /*87460*/  STL [R1+0x3854], R105 ;  /* 0x0038546901007387 */ /* 0x0009e40000100800 */
[----:B------:R5:W-:Y:S02]  /*87470*/  STL [R1+0x3850], R106 ;  /* 0x0038506a01007387 */ /* 0x000be40000100800 */
[----:B------:R5:W-:Y:S04]  /*87480*/  STL [R1+0x384c], R107 ;  /* 0x00384c6b01007387 */ /* 0x000be80000100800 */
[----:B-1----:R-:W-:Y:S01]  /*87490*/  MOV R104, R68 ;  /* 0x0000004400687202 */ /* 0x002fe20000000f00 */
[----:B----4-:R-:W-:-:S02]  /*874a0*/  IMAD.MOV.U32 R105, RZ, RZ, R69 ;  /* 0x000000ffff697224 */ /* 0x010fc400078e0045 */
[----:B-----5:R-:W-:Y:S01]  /*874b0*/  IMAD.MOV.U32 R106, RZ, RZ, R70 ;  /* 0x000000ffff6a7224 */ /* 0x020fe200078e0046 */
[----:B------:R-:W-:Y:S02]  /*874c0*/  MOV R107, R71 ;  /* 0x00000047006b7202 */ /* 0x000fe40000000f00 */
[C---:B------:R-:W-:Y:S11]  /*874d0*/  HMMA.1688.F32.TF32 R68, R112.reuse, R22, R228 ;  /* 0x000000167044723c */ /* 0x040ff600000810e4 */
[----:B------:R-:W-:Y:S11]  /*874e0*/  @!UPT UIADD3 URZ, URZ, URZ, URZ ;  /* 0x0000003f3f3ff290 */ /* 0x000ff6000fffe03f */
[----:B------:R-:W-:Y:S02]  /*874f0*/  @!UPT UIADD3 URZ, URZ, URZ, URZ ;  /* 0x0000003f3f3ff290 */ /* 0x000fe4000fffe03f */
[----:B------:R-:W-:Y:S02]  /*87500*/  IMAD.MOV.U32 R97, RZ, RZ, R68 ;  /* 0x000000ffff617224 */ /* 0x000fe400078e0044 */
[----:B------:R-:W-:Y:S01]  /*87510*/  IMAD.MOV.U32 R98, RZ, RZ, R69 ;  /* 0x000000ffff627224 */ /* 0x000fe200078e0045 */
[----:B------:R-:W-:Y:S01]  /*87520*/  MOV R99, R70 ;  /* 0x0000004600637202 */ /* 0x000fe20000000f00 */
[----:B------:R-:W-:Y:S02]  /*87530*/  IMAD.MOV.U32 R101, RZ, RZ, R71 ;  /* 0x000000ffff657224 */ /* 0x000fe400078e0047 */
[C---:B------:R-:W-:Y:S08]  /*87540*/  HMMA.1688.F32.TF32 R68, R112.reuse, R18, R224 ;  /* 0x000000127044723c */ /* 0x040ff000000810e0 */
[C---:B------:R-:W-:Y:S08]  /*87550*/  HMMA.1688.F32.TF32 R108, R112.reuse, R34, R108 ;  /* 0x00000022706c723c */ /* 0x040ff0000008106c */
[----:B------:R-:W-:Y:S08]  /*87560*/  HMMA.1688.F32.TF32 R72, R112, R30, R232 ;  /* 0x0000001e7048723c */ /* 0x000ff000000810e8 */
[----:B------:R-:W-:Y:S01]  /*87570*/  IMAD.MOV.U32 R89, RZ, RZ, R68 ;  /* 0x000000ffff597224 */ /* 0x000fe200078e0044 */
[----:B------:R-:W-:Y:S01]  /*87580*/  MOV R90, R69 ;  /* 0x00000045005a7202 */ /* 0x000fe20000000f00 */
[----:B------:R-:W-:-:S02]  /*87590*/  IMAD.MOV.U32 R91, RZ, RZ, R70 ;  /* 0x000000ffff5b7224 */ /* 0x000fc400078e0046 */
[----:B------:R-:W-:-:S03]  /*875a0*/  IMAD.MOV.U32 R93, RZ, RZ, R71 ;  /* 0x000000ffff5d7224 */ /* 0x000fc600078e0047 */
[----:B------:R-:W-:Y:S01]  /*875b0*/  STL.64 [R1+0x3898], R110 ;  /* 0x0038986e01007387 */ /* 0x000fe20000100a00 */
[----:B------:R-:W-:Y:S07]  /*875c0*/  STL.64 [R1+0x3890], R108 ;  /* 0x0038906c01007387 */ /* 0x000fee0000100a00 */
[----:B------:R-:W-:Y:S02]  /*875d0*/  STL.64 [R1+0x490], R72 ;  /* 0x0004904801007387 */ /* 0x000fe40000100a00 */
[----:B------:R-:W-:Y:S01]  /*875e0*/  STL.64 [R1+0x498], R74 ;  /* 0x0004984a01007387 */ /* 0x000fe20000100a00 */
[----:B------:R-:W-:Y:S01]  /*875f0*/  STL.64 [R1+0x38d8], R106 ;  /* 0x0038d86a01007387 */ /* 0x000fe20000100a00 */
[----:B------:R-:W-:Y:S02]  /*87600*/  STL.64 [R1+0x38d0], R104 ;  /* 0x0038d06801007387 */ /* 0x000fe40000100a00 */
[----:B------:R-:W-:-:S02]  /*87610*/  IMAD.MOV.U32 R117, RZ, RZ, R64 ;  /* 0x000000ffff757224 */ /* 0x000fc400078e0040 */
[----:B------:R-:W-:Y:S01]  /*87620*/  IMAD.MOV.U32 R118, RZ, RZ, R65 ;  /* 0x000000ffff767224 */ /* 0x000fe200078e0041 */
[----:B------:R-:W-:Y:S01]  /*87630*/  MOV R119, R3 ;  /* 0x0000000300777202 */ /* 0x000fe20000000f00 */
[C---:B--2---:R-:W-:Y:S07]  /*87640*/  HMMA.1688.F32.TF32 R68, R112.reuse, R14, R236 ;  /* 0x0000000e7044723c */ /* 0x044fee00000810ec */
[----:B------:R-:W-:Y:S01]  /*87650*/  MOV R236, R60 ;  /* 0x0000003c00ec7202 */ /* 0x000fe20000000f00 */
[----:B------:R-:W-:Y:S11]  /*87660*/  IMAD.MOV.U32 R237, RZ, RZ, R61 ;  /* 0x000000ffffed7224 */ /* 0x000ff600078e003d */
[----:B------:R-:W-:Y:S05]  /*87670*/  @!UPT UIADD3 URZ, URZ, URZ, URZ ;  /* 0x0000003f3f3ff290 */ /* 0x000fea000fffe03f */
[----:B------:R-:W-:Y:S01]  /*87680*/  MOV R84, R68 ;  /* 0x0000004400547202 */ /* 0x000fe20000000f00 */
[----:B------:R-:W-:Y:S02]  /*87690*/  IMAD.MOV.U32 R80, RZ, RZ, R69 ;  /* 0x000000ffff507224 */ /* 0x000fe400078e0045 */
[----:B------:R-:W-:Y:S01]  /*876a0*/  IMAD.MOV.U32 R81, RZ, RZ, R70 ;  /* 0x000000ffff517224 */ /* 0x000fe200078e0046 */
[----:B------:R-:W-:Y:S02]  /*876b0*/  MOV R82, R71 ;  /* 0x0000004700527202 */ /* 0x000fe40000000f00 */
[----:B---3--:R-:W-:Y:S07]  /*876c0*/  HMMA.1688.F32.TF32 R68, R112, R10, R248 ;  /* 0x0000000a7044723c */ /* 0x008fee00000810f8 */
[----:B------:R-:W-:Y:S01]  /*876d0*/  IMAD.MOV.U32 R248, RZ, RZ, R56 ;  /* 0x000000fffff87224 */ /* 0x000fe200078e0038 */
[----:B------:R-:W-:Y:S01]  /*876e0*/  MOV R249, R57 ;  /* 0x0000003900f97202 */ /* 0x000fe20000000f00 */
[----:B------:R-:W2:Y:S01]  /*876f0*/  LDL.LU R56, [R1+0x3aec] ;  /* 0x003aec0001387983 */ /* 0x000ea20000300800 */
[----:B------:R-:W3:Y:S02]  /*87700*/  LDL.LU R57, [R1+0x3ae8] ;  /* 0x003ae80001397983 */ /* 0x000ee40000300800 */
[----:B------:R-:W4:Y:S02]  /*87710*/  LDL.LU R60, [R1+0x3ae4] ;  /* 0x003ae400013c7983 */ /* 0x000f240000300800 */
        /* <DEDUP_REMOVED lines=30> */
[----:B------:R-:W-:Y:S01]  /*87900*/  IMAD.MOV.U32 R238, RZ, RZ, R37 ;  /* 0x000000ffffee7224 */ /* 0x000fe200078e0025 */
[----:B------:R-:W-:Y:S01]  /*87910*/  MOV R239, R36 ;  /* 0x0000002400ef7202 */ /* 0x000fe20000000f00 */
[C---:B------:R-:W-:Y:S08]  /*87920*/  HMMA.1688.F32.TF32 R44, R76.reuse, R46, R228 ;  /* 0x0000002e4c2c723c */ /* 0x040ff000000810e4 */
[C---:B------:R-:W-:Y:S08]  /*87930*/  HMMA.1688.F32.TF32 R40, R76.reuse, R42, R224 ;  /* 0x0000002a4c28723c */ /* 0x040ff000000810e0 */
[----:B------:R-:W-:Y:S01]  /*87940*/  HMMA.1688.F32.TF32 R36, R76, R38, R236 ;  /* 0x000000264c24723c */ /* 0x000fe200000810ec */
[----:B------:R-:W-:-:S02]  /*87950*/  IMAD.MOV.U32 R250, RZ, RZ, R33 ;  /* 0x000000fffffa7224 */ /* 0x000fc400078e0021 */
[----:B------:R-:W-:-:S07]  /*87960*/  IMAD.MOV.U32 R251, RZ, RZ, R32 ;  /* 0x000000fffffb7224 */ /* 0x000fce00078e0020 */
[----:B------:R-:W-:Y:S01]  /*87970*/  HMMA.1688.F32.TF32 R32, R76, R34, R248 ;  /* 0x000000224c20723c */ /* 0x000fe200000810f8 */
[----:B--2---:R-:W-:Y:S02]  /*87980*/  IMAD.MOV.U32 R121, RZ, RZ, R3 ;  /* 0x000000ffff797224 */ /* 0x004fe400078e0003 */
[----:B------:R-:W2:Y:S05]  /*87990*/  LDL.LU R3, [R1+0x3ad0] ;  /* 0x003ad00001037983 */ /* 0x000eaa0000300800 */
[----:B------:R-:W-:Y:S01]  /*879a0*/  HMMA.1688.F32.TF32 R68, R112, R6, R132 ;  /* 0x000000067044723c */ /* 0x000fe20000081084 */
[----:B------:R-:W-:Y:S01]  /*879b0*/  IMAD.MOV.U32 R122, RZ, RZ, R65 ;  /* 0x000000ffff7a7224 */ /* 0x000fe200078e0041 */
[----:B------:R-:W-:Y:S01]  /*879c0*/  MOV R123, R64 ;  /* 0x00000040007b7202 */ /* 0x000fe20000000f00 */
[----:B-----5:R-:W-:-:S02]  /*879d0*/  IMAD.MOV.U32 R232, RZ, RZ, R61 ;  /* 0x000000ffffe87224 */ /* 0x020fc400078e003d */
[----:B----4-:R-:W-:Y:S01]  /*879e0*/  IMAD.MOV.U32 R233, RZ, RZ, R60 ;  /* 0x000000ffffe97224 */ /* 0x010fe200078e003c */
[----:B---3--:R-:W-:Y:S01]  /*879f0*/  MOV R234, R57 ;  /* 0x0000003900ea7202 */ /* 0x008fe20000000f00 */
[----:B------:R-:W-:Y:S01]  /*87a00*/  IMAD.MOV.U32 R235, RZ, RZ, R56 ;  /* 0x000000ffffeb7224 */ /* 0x000fe200078e0038 */
        /* <DEDUP_REMOVED lines=9> */
[----:B------:R-:W-:Y:S01]  /*87aa0*/  MOV R86, R70 ;  /* 0x0000004600567202 */ /* 0x000fe20000000f00 */
[----:B------:R-:W-:-:S02]  /*87ab0*/  IMAD.MOV.U32 R87, RZ, RZ, R71 ;  /* 0x000000ffff577224 */ /* 0x000fc400078e0047 */
[----:B------:R-:W-:Y:S02]  /*87ac0*/  IMAD.MOV.U32 R85, RZ, RZ, R69 ;  /* 0x000000ffff557224 */ /* 0x000fe400078e0045 */
[----:B------:R-:W-:Y:S01]  /*87ad0*/  IMAD.MOV.U32 R83, RZ, RZ, R68 ;  /* 0x000000ffff537224 */ /* 0x000fe200078e0044 */
[----:B------:R-:W-:Y:S02]  /*87ae0*/  STL.64 [R1+0x3938], R86 ;  /* 0x0039385601007387 */ /* 0x000fe40000100a00 */
        /* <DEDUP_REMOVED lines=20> */
[----:B------:R-:W3:Y:S02]  /*87c30*/  LDL.LU R249, [R1+0xb84] ;  /* 0x000b840001f97983 */ /* 0x000ee40000300800 */
[----:B------:R-:W-:Y:S02]  /*87c40*/  STL [R1+0x3848], R35 ;  /* 0x0038482301007387 */ /* 0x000fe40000100800 */
[----:B------:R-:W-:Y:S01]  /*87c50*/  IMAD.MOV.U32 R250, RZ, RZ, R29 ;  /* 0x000000fffffa7224 */ /* 0x000fe200078e001d */
[----:B------:R-:W-:Y:S01]  /*87c60*/  MOV R251, R28 ;  /* 0x0000001c00fb7202 */ /* 0x000fe20000000f00 */
[----:B--2---:R-:W1:Y:S04]  /*87c70*/  LDSM.16.M88.4 R104, [R3+0x80100] ;  /* 0x080100000368783b */ /* 0x004e680000000200 */
[----:B------:R-:W2:Y:S04]  /*87c80*/  LDSM.16.M88.4 R108, [R3+0x82100] ;  /* 0x08210000036c783b */ /* 0x000ea80000000200 */
[----:B------:R-:W4:Y:S04]  /*87c90*/  LDSM.16.M88.4 R48, [R3+0x86100] ;  /* 0x086100000330783b */ /* 0x000f280000000200 */
[----:B------:R-:W5:Y:S04]  /*87ca0*/  LDSM.16.M88.4 R52, [R3+0x84100] ;  /* 0x084100000334783b */ /* 0x000f680000000200 */
[----:B------:R-:W-:Y:S04]  /*87cb0*/  LDSM.16.M88.4 R44, [R3+0x8a100] ;  /* 0x08a10000032c783b */ /* 0x000fe80000000200 */
        /* <DEDUP_REMOVED lines=9> */
[----:B------:R-:W-:Y:S01]  /*87d50*/  LDSM.16.M88.4 R132, [R3+0x9e100] ;  /* 0x09e100000384783b */ /* 0x000fe20000000200 */
[----:B-1----:R-:W-:-:S02]  /*87d60*/  IMAD.MOV.U32 R102, RZ, RZ, R106 ;  /* 0x000000ffff667224 */ /* 0x002fc400078e006a */
[----:B------:R-:W-:Y:S01]  /*87d70*/  IMAD.MOV.U32 R103, RZ, RZ, R107 ;  /* 0x000000ffff677224 */ /* 0x000fe200078e006b */
[----:B--2---:R-:W-:Y:S01]  /*87d80*/  MOV R94, R110 ;  /* 0x0000006e005e7202 */ /* 0x004fe20000000f00 */
[----:B------:R-:W-:Y:S02]  /*87d90*/  IMAD.MOV.U32 R95, RZ, RZ, R111 ;  /* 0x000000ffff5f7224 */ /* 0x000fe400078e006f */
[----:B----4-:R-:W-:Y:S01]  /*87da0*/  IMAD.MOV.U32 R35, RZ, RZ, R50 ;  /* 0x000000ffff237224 */ /* 0x010fe200078e0032 */
[----:B------:R-:W-:Y:S01]  /*87db0*/  STL.64 [R1+0x39c8], R102 ;  /* 0x0039c86601007387 */ /* 0x000fe20000100a00 */
[----:B------:R-:W-:Y:S02]  /*87dc0*/  STL.64 [R1+0x39c0], R100 ;  /* 0x0039c06401007387 */ /* 0x000fe40000100a00 */
[----:B------:R-:W-:Y:S02]  /*87dd0*/  STL.64 [R1+0x1d8], R106 ;  /* 0x0001d86a01007387 */ /* 0x000fe40000100a00 */
[----:B------:R-:W-:Y:S01]  /*87de0*/  STL.64 [R1+0x39d8], R94 ;  /* 0x0039d85e01007387 */ /* 0x000fe20000100a00 */
[----:B------:R-:W-:Y:S01]  /*87df0*/  STL.64 [R1+0x39d0], R92 ;  /* 0x0039d05c01007387 */ /* 0x000fe20000100a00 */
[----:B------:R-:W-:Y:S02]  /*87e00*/  STL.64 [R1+0x1c8], R110 ;  /* 0x0001c86e01007387 */ /* 0x000fe40000100a00 */
[----:B-----5:R-:W-:Y:S02]  /*87e10*/  STL.64 [R1+0x1b8], R54 ;  /* 0x0001b83601007387 */ /* 0x020fe40000100a00 */
[----:B------:R-:W-:Y:S01]  /*87e20*/  STL.64 [R1+0x39e8], R34 ;  /* 0x0039e82201007387 */ /* 0x000fe20000100a00 */
[----:B------:R-:W-:Y:S02]  /*87e30*/  STL.64 [R1+0x39e0], R32 ;  /* 0x0039e02001007387 */ /* 0x000fe40000100a00 */
[----:B------:R-:W1:Y:S04]  /*87e40*/  LDSM.16.M88.4 R32, [R3+0x88100] ;  /* 0x088100000320783b */ /* 0x000e680000000200 */
[----:B------:R-:W-:Y:S01]  /*87e50*/  STL.64 [R1+0x1a8], R50 ;  /* 0x0001a83201007387 */ /* 0x000fe20000100a00 */
[C---:B---3--:R-:W-:Y:S01]  /*87e60*/  HMMA.1688.F32.TF32 R28, R76.reuse, R30, R248 ;  /* 0x0000001e4c1c723c */ /* 0x048fe200000810f8 */
[----:B-1----:R-:W-:Y:S01]  /*87e70*/  STL.64 [R1+0x198], R34 ;  /* 0x0001982201007387 */ /* 0x002fe20000100a00 */
[----:B------:R-:W-:Y:S02]  /*87e80*/  STL.64 [R1+0x180], R44 ;  /* 0x0001802c01007387 */ /* 0x000fe40000100a00 */
[----:B------:R-:W-:Y:S02]  /*87e90*/  STL.64 [R1+0x188], R46 ;  /* 0x0001882e01007387 */ /* 0x000fe40000100a00 */
[----:B------:R-:W-:Y:S01]  /*87ea0*/  STL.64 [R1+0x170], R40 ;  /* 0x0001702801007387 */ /* 0x000fe20000100a00 */
[----:B------:R-:W-:Y:S01]  /*87eb0*/  STL.64 [R1+0x178], R42 ;  /* 0x0001782a01007387 */ /* 0x000fe20000100a00 */
[----:B------:R-:W-:Y:S02]  /*87ec0*/  STL.64 [R1+0x168], R86 ;  /* 0x0001685601007387 */ /* 0x000fe40000100a00 */
        /* <DEDUP_REMOVED lines=8> */
[----:B------:R-:W4:Y:S02]  /*87f50*/  LDL.LU R248, [R1+0x1580] ;  /* 0x0015800001f87983 */ /* 0x000f240000300800 */
[----:B------:R-:W4:Y:S01]  /*87f60*/  LDL.LU R249, [R1+0x1584] ;  /* 0x0015840001f97983 */ /* 0x000f220000300800 */
[----:B------:R-:W4:Y:S01]  /*87f70*/  LDL.LU R250, [R1+0x1588] ;  /* 0x0015880001fa7983 */ /* 0x000f220000300800 */
[----:B------:R-:W4:Y:S02]  /*87f80*/  LDL.LU R251, [R1+0x158c] ;  /* 0x00158c0001fb7983 */ /* 0x000f240000300800 */
        /* <DEDUP_REMOVED lines=16> */
[----:B------:R-:W-:Y:S02]  /*88090*/  STL.64 [R1+0x39f8], R30 ;  /* 0x0039f81e01007387 */ /* 0x000fe40000100a00 */
[----:B------:R1:W-:Y:S01]  /*880a0*/  STL.64 [R1+0x39f0], R28 ;  /* 0x0039f01c01007387 */ /* 0x0003e20000100a00 */
[----:B------:R-:W-:Y:S01]  /*880b0*/  STL.64 [R1+0x150], R36 ;  /* 0x0001502401007387 */ /* 0x000fe20000100a00 */
[----:B------:R-:W-:Y:S02]  /*880c0*/  STL.64 [R1+0x158], R38 ;  /* 0x0001582601007387 */ /* 0x000fe40000100a00 */
        /* <DEDUP_REMOVED lines=15> */
[C---:B--2---:R-:W-:Y:S08]  /*881c0*/  HMMA.1688.F32.TF32 R112, R76.reuse, R26, R116 ;  /* 0x0000001a4c70723c */ /* 0x044ff00000081074 */
[C---:B------:R-:W-:Y:S08]  /*881d0*/  HMMA.1688.F32.TF32 R116, R76.reuse, R22, R224 ;  /* 0x000000164c74723c */ /* 0x040ff000000810e0 */
[C---:B------:R-:W-:Y:S08]  /*881e0*/  HMMA.1688.F32.TF32 R120, R76.reuse, R18, R120 ;  /* 0x000000124c78723c */ /* 0x040ff00000081078 */
[C---:B-----5:R-:W-:Y:S08]  /*881f0*/  HMMA.1688.F32.TF32 R124, R76.reuse, R14, R236 ;  /* 0x0000000e4c7c723c */ /* 0x060ff000000810ec */
[----:B----4-:R-:W-:Y:S01]  /*88200*/  HMMA.1688.F32.TF32 R128, R76, R10, R248 ;  /* 0x0000000a4c80723c */ /* 0x010fe200000810f8 */
[----:B------:R-:W-:-:S02]  /*88210*/  IMAD.MOV.U32 R90, RZ, RZ, R9 ;  /* 0x000000ffff5a7224 */ /* 0x000fc400078e0009 */
[----:B------:R-:W-:Y:S01]  /*88220*/  IMAD.MOV.U32 R91, RZ, RZ, R8 ;  /* 0x000000ffff5b7224 */ /* 0x000fe200078e0008 */
[----:B------:R-:W-:Y:S04]  /*88230*/  LDS R26, [R161+0x2a200] ;  /* 0x02a20000a11a7984 */ /* 0x000fe80000000800 */
[----:B------:R-:W-:Y:S04]  /*88240*/  LDS R27, [R189+0x2a200] ;  /* 0x02a20000bd1b7984 */ /* 0x000fe80000000800 */
[----:B------:R-:W-:Y:S01]  /*88250*/  STL.64 [R1+0x3a08], R114 ;  /* 0x003a087201007387 */ /* 0x000fe20000100a00 */
[----:B------:R-:W-:Y:S02]  /*88260*/  STL.64 [R1+0x3a00], R112 ;  /* 0x003a007001007387 */ /* 0x000fe40000100a00 */
[----:B------:R-:W2:Y:S02]  /*88270*/  LDL.LU R224, [R1+0x1200] ;  /* 0x0012000001e07983 */ /* 0x000ea40000300800 */
[----:B------:R-:W2:Y:S01]  /*88280*/  LDL.LU R225, [R1+0x1204] ;  /* 0x0012040001e17983 */ /* 0x000ea20000300800 */
[----:B------:R-:W2:Y:S01]  /*88290*/  LDL.LU R226, [R1+0x1208] ;  /* 0x0012080001e27983 */ /* 0x000ea20000300800 */
[----:B------:R-:W2:Y:S02]  /*882a0*/  LDL.LU R227, [R1+0x120c] ;  /* 0x00120c0001e37983 */ /* 0x000ea40000300800 */
[----:B------:R-:W-:Y:S02]  /*882b0*/  STL.64 [R1+0x3a18], R118 ;  /* 0x003a187601007387 */ /* 0x000fe40000100a00 */
[----:B------:R-:W-:Y:S01]  /*882c0*/  STL.64 [R1+0x3a10], R116 ;  /* 0x003a107401007387 */ /* 0x000fe20000100a00 */
[----:B------:R-:W-:Y:S01]  /*882d0*/  STL.64 [R1+0x3a30], R122 ;  /* 0x003a307a01007387 */ /* 0x000fe20000100a00 */
[----:B------:R-:W-:Y:S02]  /*882e0*/  STL.64 [R1+0x3a28], R120 ;  /* 0x003a287801007387 */ /* 0x000fe40000100a00 */
[----:B------:R-:W4:Y:S02]  /*882f0*/  LDL.LU R236, [R1+0x11f0] ;  /* 0x0011f00001ec7983 */ /* 0x000f240000300800 */
[----:B------:R-:W4:Y:S01]  /*88300*/  LDL.LU R237, [R1+0x11f4] ;  /* 0x0011f40001ed7983 */ /* 0x000f220000300800 */
[----:B------:R-:W4:Y:S01]  /*88310*/  LDL.LU R238, [R1+0x11f8] ;  /* 0x0011f80001ee7983 */ /* 0x000f220000300800 */
[----:B------:R-:W4:Y:S02]  /*88320*/  LDL.LU R239, [R1+0x11fc] ;  /* 0x0011fc0001ef7983 */ /* 0x000f240000300800 */
[----:B------:R-:W-:Y:S02]  /*88330*/  STL.64 [R1+0x3a40], R126 ;  /* 0x003a407e01007387 */ /* 0x000fe40000100a00 */
[----:B------:R-:W-:Y:S01]  /*88340*/  STL.64 [R1+0x3a38], R124 ;  /* 0x003a387c01007387 */ /* 0x000fe20000100a00 */
[----:B------:R-:W5:Y:S01]  /*88350*/  LDL.LU R248, [R1+0x11e0] ;  /* 0x0011e00001f87983 */ /* 0x000f620000300800 */
[----:B------:R-:W5:Y:S02]  /*88360*/  LDL.LU R249, [R1+0x11e4] ;  /* 0x0011e40001f97983 */ /* 0x000f640000300800 */
[----:B------:R-:W5:Y:S02]  /*88370*/  LDL.LU R250, [R1+0x11e8] ;  /* 0x0011e80001fa7983 */ /* 0x000f640000300800 */
[----:B------:R-:W5:Y:S01]  /*88380*/  LDL.LU R251, [R1+0x11ec] ;  /* 0x0011ec0001fb7983 */ /* 0x000f620000300800 */
[----:B---3--:R-:W-:Y:S01]  /*88390*/  HMMA.1688.F32.TF32 R76, R76, R6, R232 ;  /* 0x000000064c4c723c */ /* 0x008fe200000810e8 */
[----:B------:R-:W-:Y:S01]  /*883a0*/  STL.64 [R1+0x3a50], R130 ;  /* 0x003a508201007387 */ /* 0x000fe20000100a00 */
[----:B------:R-:W-:Y:S06]  /*883b0*/  STL.64 [R1+0x3a48], R128 ;  /* 0x003a488001007387 */ /* 0x000fec0000100a00 */
[C---:B------:R-:W-:Y:S01]  /*883c0*/  HMMA.1688.F32.TF32 R232, R168.reuse, R104, R228 ;  /* 0x00000068a8e8723c */ /* 0x040fe200000810e4 */
[----:B------:R-:W-:Y:S04]  /*883d0*/  LDS R6, [R161+0x2a100] ;  /* 0x02a10000a1067984 */ /* 0x000fe80000000800 */
[----:B------:R-:W-:Y:S04]  /*883e0*/  LDS R7, [R189+0x2a100] ;  /* 0x02a10000bd077984 */ /* 0x000fe80000000800 */
[----:B------:R-:W-:Y:S04]  /*883f0*/  LDS R8, [R161+0x28180] ;  /* 0x02818000a1087984 */ /* 0x000fe80000000800 */
[----:B------:R-:W-:Y:S04]  /*88400*/  LDS R10, [R161+0x2a180] ;  /* 0x02a18000a10a7984 */ /* 0x000fe80000000800 */
[----:B------:R-:W-:Y:S04]  /*88410*/  LDS R9, [R189+0x28180] ;  /* 0x02818000bd097984 */ /* 0x000fe80000000800 */
[----:B------:R-:W-:Y:S04]  /*88420*/  LDS R11, [R189+0x2a180] ;  /* 0x02a18000bd0b7984 */ /* 0x000fe80000000800 */
[----:B------:R-:W-:Y:S01]  /*88430*/  STL.64 [R1+0x3a60], R78 ;  /* 0x003a604e01007387 */ /* 0x000fe20000100a00 */
[----:B------:R-:W-:Y:S02]  /*88440*/  STL.64 [R1+0x3a58], R76 ;  /* 0x003a584c01007387 */ /* 0x000fe40000100a00 */
[----:B------:R-:W3:Y:S02]  /*88450*/  LDL.LU R176, [R1+0x11d0] ;  /* 0x0011d00001b07983 */ /* 0x000ee40000300800 */
[----:B------:R-:W3:Y:S01]  /*88460*/  LDL.LU R177, [R1+0x11d4] ;  /* 0x0011d40001b17983 */ /* 0x000ee20000300800 */
[----:B------:R-:W3:Y:S01]  /*88470*/  LDL.LU R178, [R1+0x11d8] ;  /* 0x0011d80001b27983 */ /* 0x000ee20000300800 */
[----:B------:R-:W3:Y:S02]  /*88480*/  LDL.LU R179, [R1+0x11dc] ;  /* 0x0011dc0001b37983 */ /* 0x000ee40000300800 */
[----:B------:R-:W-:Y:S02]  /*88490*/  STL [R1+0x371c], R232 ;  /* 0x00371ce801007387 */ /* 0x000fe40000100800 */
[----:B------:R-:W-:Y:S01]  /*884a0*/  STL [R1+0x3718], R233 ;  /* 0x003718e901007387 */ /* 0x000fe20000100800 */
[----:B------:R-:W-:Y:S01]  /*884b0*/  STL [R1+0x3714], R234 ;  /* 0x003714ea01007387 */ /* 0x000fe20000100800 */
[----:B------:R-:W-:Y:S02]  /*884c0*/  STL [R1+0x3710], R235 ;  /* 0x003710eb01007387 */ /* 0x000fe40000100800 */
[----:B------:R-:W3:Y:S02]  /*884d0*/  LDL.LU R172, [R1+0x11c0] ;  /* 0x0011c00001ac7983 */ /* 0x000ee40000300800 */
[----:B------:R-:W3:Y:S01]  /*884e0*/  LDL.LU R173, [R1+0x11c4] ;  /* 0x0011c40001ad7983 */ /* 0x000ee20000300800 */
[----:B------:R-:W3:Y:S01]  /*884f0*/  LDL.LU R174, [R1+0x11c8] ;  /* 0x0011c80001ae7983 */ /* 0x000ee20000300800 */
[----:B------:R-:W3:Y:S01]  /*88500*/  LDL.LU R175, [R1+0x11cc] ;  /* 0x0011cc0001af7983 */ /* 0x000ee20000300800 */
        /* <DEDUP_REMOVED lines=15> */
[C---:B-----5:R-:W-:Y:S01]  /*88600*/  HMMA.1688.F32.TF32 R220, R168.reuse, R48, R248 ;  /* 0x00000030a8dc723c */ /* 0x060fe200000810f8 */
[----:B------:R-:W4:Y:S01]  /*88610*/  LDL.LU R248, [R1+0x11a0] ;  /* 0x0011a00001f87983 */ /* 0x000f220000300800 */
[----:B------:R-:W4:Y:S02]  /*88620*/  LDL.LU R249, [R1+0x11a4] ;  /* 0x0011a40001f97983 */ /* 0x000f240000300800 */
[----:B------:R-:W4:Y:S02]  /*88630*/  LDL.LU R250, [R1+0x11a8] ;  /* 0x0011a80001fa7983 */ /* 0x000f240000300800 */
[----:B------:R-:W4:Y:S02]  /*88640*/  LDL.LU R251, [R1+0x11ac] ;  /* 0x0011ac0001fb7983 */ /* 0x000f240000300800 */
[C---:B---3--:R-:W-:Y:S11]  /*88650*/  HMMA.1688.F32.TF32 R216, R168.reuse, R32, R176 ;  /* 0x00000020a8d8723c */ /* 0x048ff600000810b0 */
[----:B------:R-:W-:Y:S04]  /*88660*/  @!UPT UIADD3 URZ, URZ, URZ, URZ ;  /* 0x0000003f3f3ff290 */ /* 0x000fe8000fffe03f */
[----:B------:R-:W-:Y:S01]  /*88670*/  STL [R1+0x374c], R220 ;  /* 0x00374cdc01007387 */ /* 0x000fe20000100800 */
[----:B------:R-:W-:Y:S02]  /*88680*/  STL [R1+0x3748], R221 ;  /* 0x003748dd01007387 */ /* 0x000fe40000100800 */
[----:B------:R-:W-:Y:S02]  /*88690*/  STL [R1+0x3744], R222 ;  /* 0x003744de01007387 */ /* 0x000fe40000100800 */
[----:B------:R-:W-:Y:S01]  /*886a0*/  STL [R1+0x3740], R223 ;  /* 0x003740df01007387 */ /* 0x000fe20000100800 */
[----:B------:R-:W3:Y:S01]  /*886b0*/  LDL.LU R176, [R1+0x1570] ;  /* 0x0015700001b07983 */ /* 0x000ee20000300800 */
[----:B------:R-:W3:Y:S02]  /*886c0*/  LDL.LU R177, [R1+0x1574] ;  /* 0x0015740001b17983 */ /* 0x000ee40000300800 */
[----:B------:R-:W3:Y:S02]  /*886d0*/  LDL.LU R178, [R1+0x1578] ;  /* 0x0015780001b27983 */ /* 0x000ee40000300800 */
[----:B------:R-:W3:Y:S01]  /*886e0*/  LDL.LU R179, [R1+0x157c] ;  /* 0x00157c0001b37983 */ /* 0x000ee20000300800 */
[----:B------:R-:W-:Y:S01]  /*886f0*/  STL [R1+0x375c], R216 ;  /* 0x00375cd801007387 */ /* 0x000fe20000100800 */
[----:B------:R-:W-:Y:S02]  /*88700*/  STL [R1+0x3758], R217 ;  /* 0x003758d901007387 */ /* 0x000fe40000100800 */
[----:B------:R-:W-:Y:S02]  /*88710*/  STL [R1+0x3754], R218 ;  /* 0x003754da01007387 */ /* 0x000fe40000100800 */
[----:B------:R-:W-:Y:S01]  /*88720*/  STL [R1+0x3750], R219 ;  /* 0x003750db01007387 */ /* 0x000fe20000100800 */
[C---:B------:R-:W-:Y:S01]  /*88730*/  HMMA.1688.F32.TF32 R212, R168.reuse, R44, R172 ;  /* 0x0000002ca8d4723c */ /* 0x040fe200000810ac */
[----:B------:R-:W5:Y:S01]  /*88740*/  LDL.LU R172, [R1+0x1560] ;  /* 0x0015600001ac7983 */ /* 0x000f620000300800 */
[----:B------:R-:W5:Y:S02]  /*88750*/  LDL.LU R173, [R1+0x1564] ;  /* 0x0015640001ad7983 */ /* 0x000f640000300800 */
[----:B------:R-:W5:Y:S02]  /*88760*/  LDL.LU R174, [R1+0x1568] ;  /* 0x0015680001ae7983 */ /* 0x000f640000300800 */
[----:B------:R-:W5:Y:S11]  /*88770*/  LDL.LU R175, [R1+0x156c] ;  /* 0x00156c0001af7983 */ /* 0x000f760000300800 */
[----:B------:R-:W-:Y:S06]  /*88780*/  @!UPT UIADD3 URZ, URZ, URZ, URZ ;  /* 0x0000003f3f3ff290 */ /* 0x000fec000fffe03f */
[----:B------:R-:W-:Y:S01]  /*88790*/  STL [R1+0x376c], R212 ;  /* 0x00376cd401007387 */ /* 0x000fe20000100800 */
[----:B------:R-:W-:Y:S02]  /*887a0*/  STL [R1+0x3768], R213 ;  /* 0x003768d501007387 */ /* 0x000fe40000100800 */
[----:B------:R-:W-:Y:S02]  /*887b0*/  STL [R1+0x3764], R214 ;  /* 0x003764d601007387 */ /* 0x000fe40000100800 */
[----:B------:R-:W-:Y:S01]  /*887c0*/  STL [R1+0x3760], R215 ;  /* 0x003760d701007387 */ /* 0x000fe20000100800 */
[C---:B--2---:R-:W-:Y:S01]  /*887d0*/  HMMA.1688.F32.TF32 R208, R168.reuse, R40, R236 ;  /* 0x00000028a8d0723c */ /* 0x044fe200000810ec */
[----:B------:R-:W2:Y:S01]  /*887e0*/  LDL.LU R236, [R1+0x1550] ;  /* 0x0015500001ec7983 */ /* 0x000ea20000300800 */
[----:B------:R-:W2:Y:S02]  /*887f0*/  LDL.LU R237, [R1+0x1554] ;  /* 0x0015540001ed7983 */ /* 0x000ea40000300800 */
[----:B------:R-:W2:Y:S02]  /*88800*/  LDL.LU R238, [R1+0x1558] ;  /* 0x0015580001ee7983 */ /* 0x000ea40000300800 */
[----:B------:R-:W2:Y:S02]  /*88810*/  LDL.LU R239, [R1+0x155c] ;  /* 0x00155c0001ef7983 */ /* 0x000ea40000300800 */
[C---:B----4-:R-:W-:Y:S11]  /*88820*/  HMMA.1688.F32.TF32 R204, R168.reuse, R84, R248 ;  /* 0x00000054a8cc723c */ /* 0x050ff600000810f8 */
[----:B------:R-:W-:Y:S04]  /*88830*/  @!UPT UIADD3 URZ, URZ, URZ, URZ ;  /* 0x0000003f3f3ff290 */ /* 0x000fe8000fffe03f */
[----:B------:R-:W-:Y:S01]  /*88840*/  STL [R1+0x377c], R208 ;  /* 0x00377cd001007387 */ /* 0x000fe20000100800 */
[----:B------:R-:W-:Y:S02]  /*88850*/  STL [R1+0x3778], R209 ;  /* 0x003778d101007387 */ /* 0x000fe40000100800 */
[----:B------:R-:W-:Y:S02]  /*88860*/  STL [R1+0x3774], R210 ;  /* 0x003774d201007387 */ /* 0x000fe40000100800 */
[----:B------:R-:W-:Y:S01]  /*88870*/  STL [R1+0x3770], R211 ;  /* 0x003770d301007387 */ /* 0x000fe20000100800 */
[----:B------:R-:W4:Y:S01]  /*88880*/  LDL.LU R248, [R1+0x1540] ;  /* 0x0015400001f87983 */ /* 0x000f220000300800 */
[----:B------:R-:W4:Y:S01]  /*88890*/  LDL.LU R249, [R1+0x1544] ;  /* 0x0015440001f97983 */ /* 0x000f220000300800 */
[C---:B---3--:R-:W-:Y:S02]  /*888a0*/  HMMA.1688.F32.TF32 R200, R168.reuse, R36, R176 ;  /* 0x00000024a8c8723c */ /* 0x048fe400000810b0 */
[----:B------:R-:W-:Y:S01]  /*888b0*/  STL [R1+0x378c], R204 ;  /* 0x00378ccc01007387 */ /* 0x000fe20000100800 */
[----:B------:R-:W-:Y:S02]  /*888c0*/  STL [R1+0x3788], R205 ;  /* 0x003788cd01007387 */ /* 0x000fe40000100800 */
[----:B------:R-:W-:Y:S02]  /*888d0*/  STL [R1+0x3784], R206 ;  /* 0x003784ce01007387 */ /* 0x000fe40000100800 */
[----:B------:R-:W-:Y:S01]  /*888e0*/  STL [R1+0x3780], R207 ;  /* 0x003780cf01007387 */ /* 0x000fe20000100800 */
[----:B-----5:R-:W-:Y:S11]  /*888f0*/  HMMA.1688.F32.TF32 R196, R168, R156, R172 ;  /* 0x0000009ca8c4723c */ /* 0x020ff600000810ac */
        /* <DEDUP_REMOVED lines=12> */
[----:B------:R-:W-:Y:S02]  /*889c0*/  STL [R1+0x37a0], R199 ;  /* 0x0037a0c701007387 */ /* 0x000fe40000100800 */
[----:B------:R-:W-:-:S02]  /*889d0*/  IMAD.MOV.U32 R250, RZ, RZ, R5 ;  /* 0x000000fffffa7224 */ /* 0x000fc400078e0005 */
[----:B------:R-:W-:Y:S01]  /*889e0*/  IMAD.MOV.U32 R251, RZ, RZ, R4 ;  /* 0x000000fffffb7224 */ /* 0x000fe200078e0004 */
[----:B------:R-:W-:Y:S04]  /*889f0*/  LDS R5, [R189+0x28100] ;  /* 0x02810000bd057984 */ /* 0x000fe80000000800 */
[----:B------:R-:W5:Y:S01]  /*88a00*/  LDS R4, [R161+0x28100] ;  /* 0x02810000a1047984 */ /* 0x000f620000000800 */
[C---:B--2---:R-:W-:Y:S03]  /*88a10*/  HMMA.1688.F32.TF32 R192, R168.reuse, R152, R236 ;  /* 0x00000098a8c0723c */ /* 0x044fe600000810ec */
[----:B------:R-:W2:Y:S01]  /*88a20*/  LDL.LU R236, [R1+0x1520] ;  /* 0x0015200001ec7983 */ /* 0x000ea20000300800 */
[----:B------:R-:W2:Y:S02]  /*88a30*/  LDL.LU R237, [R1+0x1524] ;  /* 0x0015240001ed7983 */ /* 0x000ea40000300800 */
[----:B------:R-:W2:Y:S02]  /*88a40*/  LDL.LU R238, [R1+0x1528] ;  /* 0x0015280001ee7983 */ /* 0x000ea40000300800 */
[----:B------:R-:W2:Y:S11]  /*88a50*/  LDL.LU R239, [R1+0x152c] ;  /* 0x00152c0001ef7983 */ /* 0x000eb60000300800 */
[----:B------:R-:W-:Y:S04]  /*88a60*/  @!UPT UIADD3 URZ, URZ, URZ, URZ ;  /* 0x0000003f3f3ff290 */ /* 0x000fe8000fffe03f */
[----:B------:R-:W-:Y:S01]  /*88a70*/  STL [R1+0x37bc], R192 ;  /* 0x0037bcc001007387 */ /* 0x000fe20000100800 */
[----:B------:R-:W-:Y:S02]  /*88a80*/  STL [R1+0x37b8], R193 ;  /* 0x0037b8c101007387 */ /* 0x000fe40000100800 */
[----:B------:R-:W-:Y:S02]  /*88a90*/  STL [R1+0x37b4], R194 ;  /* 0x0037b4c201007387 */ /* 0x000fe40000100800 */
[----:B------:R-:W-:Y:S01]  /*88aa0*/  STL [R1+0x37b0], R195 ;  /* 0x0037b0c301007387 */ /* 0x000fe20000100800 */
        /* <DEDUP_REMOVED lines=8> */
[----:B------:R-:W1:Y:S01]  /*88b30*/  LDL.LU R240, [R1+0x1180] ;  /* 0x0011800001f07983 */ /* 0x000e620000300800 */
[----:B------:R-:W1:Y:S02]  /*88b40*/  LDL.LU R241, [R1+0x1184] ;  /* 0x0011840001f17983 */ /* 0x000e640000300800 */
[----:B------:R-:W1:Y:S02]  /*88b50*/  LDL.LU R242, [R1+0x1188] ;  /* 0x0011880001f27983 */ /* 0x000e640000300800 */
[----:B------:R-:W1:Y:S01]  /*88b60*/  LDL.LU R243, [R1+0x118c] ;  /* 0x00118c0001f37983 */ /* 0x000e620000300800 */
[C---:B----4-:R-:W-:Y:S01]  /*88b70*/  HMMA.1688.F32.TF32 R184, R168.reuse, R148, R248 ;  /* 0x00000094a8b8723c */ /* 0x050fe200000810f8 */
        /* <DEDUP_REMOVED lines=19> */
[C---:B-----5:R-:W-:Y:S08]  /*88cb0*/  HMMA.1688.F32.TF32 R172, R168.reuse, R136, R172 ;  /* 0x00000088a8ac723c */ /* 0x060ff000000810ac */
[----:B------:R-:W-:Y:S08]  /*88cc0*/  HMMA.1688.F32.TF32 R168, R168, R132, R68 ;  /* 0x00000084a8a8723c */ /* 0x000ff00000081044 */
[C---:B-1----:R-:W-:Y:S01]  /*88cd0*/  HMMA.1688.F32.TF32 R28, R164.reuse, R104, R240 ;  /* 0x00000068a41c723c */ /* 0x042fe200000810f0 */
[----:B------:R-:W-:Y:S01]  /*88ce0*/  STL [R1+0x37ec], R176 ;  /* 0x0037ecb001007387 */ /* 0x000fe20000100800 */
[----:B------:R-:W-:Y:S02]  /*88cf0*/  STL [R1+0x37e8], R177 ;  /* 0x0037e8b101007387 */ /* 0x000fe40000100800 */
[----:B------:R-:W-:Y:S02]  /*88d00*/  STL [R1+0x37e4], R178 ;  /* 0x0037e4b201007387 */ /* 0x000fe40000100800 */
[----:B------:R-:W-:Y:S01]  /*88d10*/  STL [R1+0x37e0], R179 ;  /* 0x0037e0b301007387 */ /* 0x000fe20000100800 */
        /* <DEDUP_REMOVED lines=8> */
[----:B------:R-:W3:Y:S02]  /*88da0*/  LDL.LU R72, [R1+0x1150] ;  /* 0x0011500001487983 */ /* 0x000ee40000300800 */
[----:B------:R-:W-:Y:S02]  /*88db0*/  STL.64 [R1+0x420], R28 ;  /* 0x0004201c01007387 */ /* 0x000fe40000100a00 */
[----:B------:R4:W-:Y:S02]  /*88dc0*/  STL.64 [R1+0x428], R30 ;  /* 0x0004281e01007387 */ /* 0x0009e40000100a00 */
[----:B------:R-:W3:Y:S01]  /*88dd0*/  LDL.LU R73, [R1+0x1154] ;  /* 0x0011540001497983 */ /* 0x000ee20000300800 */
[----:B------:R-:W3:Y:S01]  /*88de0*/  LDL.LU R74, [R1+0x1158] ;  /* 0x00115800014a7983 */ /* 0x000ee20000300800 */
[----:B------:R-:W3:Y:S01]  /*88df0*/  LDL.LU R75, [R1+0x115c] ;  /* 0x00115c00014b7983 */ /* 0x000ee20000300800 */
[C---:B----4-:R-:W-:Y:S02]  /*88e00*/  HMMA.1688.F32.TF32 R28, R164.reuse, R108, R248 ;  /* 0x0000006ca41c723c */ /* 0x050fe400000810f8 */
[----:B------:R-:W4:Y:S01]  /*88e10*/  LDL.LU R248, [R1+0x1140] ;  /* 0x0011400001f87983 */ /* 0x000f220000300800 */
[----:B------:R-:W4:Y:S02]  /*88e20*/  LDL.LU R249, [R1+0x1144] ;  /* 0x0011440001f97983 */ /* 0x000f240000300800 */
[----:B------:R-:W4:Y:S02]  /*88e30*/  LDL.LU R250, [R1+0x1148] ;  /* 0x0011480001fa7983 */ /* 0x000f240000300800 */
[----:B------:R-:W4:Y:S11]  /*88e40*/  LDL.LU R251, [R1+0x114c] ;  /* 0x00114c0001fb7983 */ /* 0x000f360000300800 */
[----:B------:R-:W-:Y:S06]  /*88e50*/  @!UPT UIADD3 URZ, URZ, URZ, URZ ;  /* 0x0000003f3f3ff290 */ /* 0x000fec000fffe03f */
[----:B------:R-:W-:Y:S01]  /*88e60*/  MOV R135, R31 ;  /* 0x0000001f00877202 */ /* 0x000fe20000000f00 */
[----:B------:R-:W-:Y:S02]  /*88e70*/  IMAD.MOV.U32 R134, RZ, RZ, R30 ;  /* 0x000000ffff867224 */ /* 0x000fe400078e001e */
[----:B------:R-:W-:Y:S01]  /*88e80*/  IMAD.MOV.U32 R235, RZ, RZ, R29 ;  /* 0x000000ffffeb7224 */ /* 0x000fe200078e001d */
[----:B------:R-:W-:Y:S01]  /*88e90*/  MOV R234, R28 ;  /* 0x0000001c00ea7202 */ /* 0x000fe20000000f00 */
[----:B------:R-:W-:Y:S01]  /*88ea0*/  STL [R1+0x381c], R135 ;  /* 0x00381c8701007387 */ /* 0x000fe20000100800 */
[----:B------:R-:W-:Y:S02]  /*88eb0*/  STL [R1+0x3818], R134 ;  /* 0x0038188601007387 */ /* 0x000fe40000100800 */
[----:B------:R1:W-:Y:S02]  /*88ec0*/  STL [R1+0x3814], R235 ;  /* 0x003814eb01007387 */ /* 0x0003e40000100800 */
[----:B------:R5:W-:Y:S01]  /*88ed0*/  STL [R1+0x3810], R234 ;  /* 0x003810ea01007387 */ /* 0x000be20000100800 */
[----:B------:R-:W5:Y:S01]  /*88ee0*/  LDL.LU R68, [R1+0x1130] ;  /* 0x0011300001447983 */ /* 0x000f620000300800 */
[----:B------:R-:W5:Y:S02]  /*88ef0*/  LDL.LU R69, [R1+0x1134] ;  /* 0x0011340001457983 */ /* 0x000f640000300800 */
[----:B------:R-:W5:Y:S02]  /*88f00*/  LDL.LU R70, [R1+0x1138] ;  /* 0x0011380001467983 */ /* 0x000f640000300800 */
[----:B------:R-:W5:Y:S01]  /*88f10*/  LDL.LU R71, [R1+0x113c] ;  /* 0x00113c0001477983 */ /* 0x000f620000300800 */
[----:B--2---:R-:W-:Y:S01]  /*88f20*/  HMMA.1688.F32.TF32 R28, R164, R52, R236 ;  /* 0x00000034a41c723c */ /* 0x004fe200000810ec */
[----:B------:R-:W2:Y:S01]  /*88f30*/  LDL.LU R236, [R1+0x1120] ;  /* 0x0011200001ec7983 */ /* 0x000ea20000300800 */
[----:B------:R-:W2:Y:S02]  /*88f40*/  LDL.LU R237, [R1+0x1124] ;  /* 0x0011240001ed7983 */ /* 0x000ea40000300800 */
[----:B------:R-:W2:Y:S02]  /*88f50*/  LDL.LU R238, [R1+0x1128] ;  /* 0x0011280001ee7983 */ /* 0x000ea40000300800 */
[----:B------:R-:W2:Y:S01]  /*88f60*/  LDL.LU R239, [R1+0x112c] ;  /* 0x00112c0001ef7983 */ /* 0x000ea20000300800 */
[----:B------:R-:W2:Y:S01]  /*88f70*/  LDL.LU R240, [R1+0x1110] ;  /* 0x0011100001f07983 */ /* 0x000ea20000300800 */
[----:B------:R-:W2:Y:S02]  /*88f80*/  LDL.LU R241, [R1+0x1114] ;  /* 0x0011140001f17983 */ /* 0x000ea40000300800 */
[----:B------:R-:W2:Y:S02]  /*88f90*/  LDL.LU R242, [R1+0x1118] ;  /* 0x0011180001f27983 */ /* 0x000ea40000300800 */
[----:B------:R-:W2:Y:S11]  /*88fa0*/  LDL.LU R243, [R1+0x111c] ;  /* 0x00111c0001f37983 */ /* 0x000eb60000300800 */
[----:B------:R-:W-:Y:S01]  /*88fb0*/  @!UPT UIADD3 URZ, URZ, URZ, URZ ;  /* 0x0000003f3f3ff290 */ /* 0x000fe2000fffe03f */
[----:B------:R-:W-:Y:S02]  /*88fc0*/  IMAD.MOV.U32 R138, RZ, RZ, R28 ;  /* 0x000000ffff8a7224 */ /* 0x000fe400078e001c */
[----:B------:R-:W-:Y:S01]  /*88fd0*/  IMAD.MOV.U32 R139, RZ, RZ, R29 ;  /* 0x000000ffff8b7224 */ /* 0x000fe200078e001d */
[----:B------:R-:W-:Y:S01]  /*88fe0*/  MOV R142, R30 ;  /* 0x0000001e008e7202 */ /* 0x000fe20000000f00 */
[----:B------:R-:W-:-:S05]  /*88ff0*/  IMAD.MOV.U32 R143, RZ, RZ, R31 ;  /* 0x000000ffff8f7224 */ /* 0x000fca00078e001f */
[----:B------:R-:W-:Y:S01]  /*89000*/  STL [R1+0x382c], R143 ;  /* 0x00382c8f01007387 */ /* 0x000fe20000100800 */
[C---:B---3--:R-:W-:Y:S03]  /*89010*/  HMMA.1688.F32.TF32 R28, R164.reuse, R48, R72 ;  /* 0x00000030a41c723c */ /* 0x048fe60000081048 */
[----:B------:R-:W-:Y:S01]  /*89020*/  STL [R1+0x3828], R142 ;  /* 0x0038288e01007387 */ /* 0x000fe20000100800 */
[----:B------:R3:W-:Y:S02]  /*89030*/  STL [R1+0x3824], R139 ;  /* 0x0038248b01007387 */ /* 0x0007e40000100800 */
[----:B------:R1:W-:Y:S11]  /*89040*/  STL [R1+0x3820], R138 ;  /* 0x0038208a01007387 */ /* 0x0003f60000100800 */
[----:B------:R-:W-:Y:S07]  /*89050*/  @!UPT UIADD3 URZ, URZ, URZ, URZ ;  /* 0x0000003f3f3ff290 */ /* 0x000fee000fffe03f */
[----:B------:R-:W-:Y:S02]  /*89060*/  IMAD.MOV.U32 R233, RZ, RZ, R31 ;  /* 0x000000ffffe97224 */ /* 0x000fe400078e001f */
[----:B------:R-:W-:Y:S01]  /*89070*/  IMAD.MOV.U32 R232, RZ, RZ, R30 ;  /* 0x000000ffffe87224 */ /* 0x000fe200078e001e */
[----:B------:R-:W-:Y:S01]  /*89080*/  MOV R231, R29 ;  /* 0x0000001d00e77202 */ /* 0x000fe20000000f00 */
[----:B------:R-:W-:Y:S01]  /*89090*/  IMAD.MOV.U32 R230, RZ, RZ, R28 ;  /* 0x000000ffffe67224 */ /* 0x000fe200078e001c */
[----:B------:R-:W-:Y:S02]  /*890a0*/  STL [R1+0x383c], R233 ;  /* 0x00383ce901007387 */ /* 0x000fe40000100800 */
[----:B------:R-:W-:Y:S02]  /*890b0*/  STL [R1+0x3838], R232 ;  /* 0x003838e801007387 */ /* 0x000fe40000100800 */
[----:B------:R-:W-:Y:S02]  /*890c0*/  STL [R1+0x3834], R231 ;  /* 0x003834e701007387 */ /* 0x000fe40000100800 */
[----:B------:R-:W-:Y:S01]  /*890d0*/  STL [R1+0x3830], R230 ;  /* 0x003830e601007387 */ /* 0x000fe20000100800 */
[C---:B----4-:R-:W-:Y:S01]  /*890e0*/  HMMA.1688.F32.TF32 R28, R164.reuse, R32, R248 ;  /* 0x00000020a41c723c */ /* 0x050fe200000810f8 */
[----:B------:R-:W4:Y:S01]  /*890f0*/  LDL.LU R248, [R1+0x1500] ;  /* 0x0015000001f87983 */ /* 0x000f220000300800 */
[----:B------:R-:W4:Y:S02]  /*89100*/  LDL.LU R249, [R1+0x1504] ;  /* 0x0015040001f97983 */ /* 0x000f240000300800 */
[----:B------:R-:W4:Y:S02]  /*89110*/  LDL.LU R250, [R1+0x1508] ;  /* 0x0015080001fa7983 */ /* 0x000f240000300800 */
[----:B------:R-:W4:Y:S11]  /*89120*/  LDL.LU R251, [R1+0x150c] ;  /* 0x00150c0001fb7983 */ /* 0x000f360000300800 */
[----:B------:R-:W-:Y:S07]  /*89130*/  @!UPT UIADD3 URZ, URZ, URZ, URZ ;  /* 0x0000003f3f3ff290 */ /* 0x000fee000fffe03f */
[----:B------:R-:W-:Y:S01]  /*89140*/  MOV R226, R28 ;  /* 0x0000001c00e27202 */ /* 0x000fe20000000f00 */
[----:B------:R-:W-:Y:S02]  /*89150*/  IMAD.MOV.U32 R227, RZ, RZ, R29 ;  /* 0x000000ffffe37224 */ /* 0x000fe400078e001d */
[----:B------:R-:W-:Y:S01]  /*89160*/  IMAD.MOV.U32 R228, RZ, RZ, R30 ;  /* 0x000000ffffe47224 */ /* 0x000fe200078e001e */
[----:B------:R-:W-:Y:S02]  /*89170*/  MOV R229, R31 ;  /* 0x0000001f00e57202 */ /* 0x000fe40000000f00 */
[C---:B-----5:R-:W-:Y:S01]  /*89180*/  HMMA.1688.F32.TF32 R28, R164.reuse, R44, R68 ;  /* 0x0000002ca41c723c */ /* 0x060fe20000081044 */
[----:B------:R-:W-:Y:S01]  /*89190*/  STL [R1+0x3844], R227 ;  /* 0x003844e301007387 */ /* 0x000fe20000100800 */
[----:B------:R-:W-:Y:S11]  /*891a0*/  STL [R1+0x3840], R226 ;  /* 0x003840e201007387 */ /* 0x000ff60000100800 */
[----:B------:R-:W-:Y:S11]  /*891b0*/  @!UPT UIADD3 URZ, URZ, URZ, URZ ;  /* 0x0000003f3f3ff290 */ /* 0x000ff6000fffe03f */
[----:B------:R-:W-:Y:S02]  /*891c0*/  IMAD.MOV.U32 R222, RZ, RZ, R28 ;  /* 0x000000ffffde7224 */ /* 0x000fe400078e001c */
[----:B------:R-:W-:Y:S01]  /*891d0*/  IMAD.MOV.U32 R223, RZ, RZ, R29 ;  /* 0x000000ffffdf7224 */ /* 0x000fe200078e001d */
[----:B------:R-:W-:Y:S01]  /*891e0*/  MOV R224, R30 ;  /* 0x0000001e00e07202 */ /* 0x000fe20000000f00 */
[----:B------:R-:W-:Y:S02]  /*891f0*/  IMAD.MOV.U32 R225, RZ, RZ, R31 ;  /* 0x000000ffffe17224 */ /* 0x000fe400078e001f */
[----:B--2---:R-:W-:Y:S01]  /*89200*/  HMMA.1688.F32.TF32 R28, R164, R40, R236 ;  /* 0x00000028a41c723c */ /* 0x004fe200000810ec */
        /* <DEDUP_REMOVED lines=8> */
[----:B------:R-:W3:Y:S01]  /*89290*/  LDL.LU R88, [R1+0x14e0] ;  /* 0x0014e00001587983 */ /* 0x000ee20000300800 */
[----:B------:R-:W3:Y:S10]  /*892a0*/  LDL.LU R89, [R1+0x14e4] ;  /* 0x0014e40001597983 */ /* 0x000ef40000300800 */
[----:B------:R-:W-:Y:S01]  /*892b0*/  IMAD.MOV.U32 R146, RZ, RZ, R28 ;  /* 0x000000ffff927224 */ /* 0x000fe200078e001c */
[----:B------:R-:W-:Y:S01]  /*892c0*/  MOV R147, R29 ;  /* 0x0000001d00937202 */ /* 0x000fe20000000f00 */
[----:B------:R-:W-:-:S02]  /*892d0*/  IMAD.MOV.U32 R150, RZ, RZ, R30 ;  /* 0x000000ffff967224 */ /* 0x000fc400078e001e */
[----:B------:R-:W-:Y:S02]  /*892e0*/  IMAD.MOV.U32 R151, RZ, RZ, R31 ;  /* 0x000000ffff977224 */ /* 0x000fe400078e001f */
[----:B------:R-:W-:Y:S01]  /*892f0*/  HMMA.1688.F32.TF32 R28, R164, R84, R240 ;  /* 0x00000054a41c723c */ /* 0x000fe200000810f0 */
[----:B------:R-:W-:Y:S11]  /*89300*/  STL.64 [R1+0x3a70], R222 ;  /* 0x003a70de01007387 */ /* 0x000ff60000100a00 */
[----:B------:R-:W-:Y:S11]  /*89310*/  @!UPT UIADD3 URZ, URZ, URZ, URZ ;  /* 0x0000003f3f3ff290 */ /* 0x000ff6000fffe03f */
[----:B------:R-:W-:Y:S01]  /*89320*/  @!UPT UIADD3 URZ, URZ, URZ, URZ ;  /* 0x0000003f3f3ff290 */ /* 0x000fe2000fffe03f */
[----:B------:R-:W-:Y:S01]  /*89330*/  IMAD.MOV.U32 R220, RZ, RZ, R30 ;  /* 0x000000ffffdc7224 */ /* 0x000fe200078e001e */
[----:B------:R-:W-:-:S05]  /*89340*/  MOV R221, R31 ;  /* 0x0000001f00dd7202 */ /* 0x000fca0000000f00 */
[----:B------:R1:W-:Y:S01]  /*89350*/  STL.64 [R1+0x3a68], R220 ;  /* 0x003a68dc01007387 */ /* 0x0003e20000100a00 */
[----:B------:R-:W5:Y:S02]  /*89360*/  LDL.LU R68, [R1+0x14c0] ;  /* 0x0014c00001447983 */ /* 0x000f640000300800 */
[----:B------:R-:W5:Y:S02]  /*89370*/  LDL.LU R69, [R1+0x14c4] ;  /* 0x0014c40001457983 */ /* 0x000f640000300800 */
[----:B------:R-:W5:Y:S01]  /*89380*/  LDL.LU R70, [R1+0x14c8] ;  /* 0x0014c80001467983 */ /* 0x000f620000300800 */
[----:B------:R-:W5:Y:S01]  /*89390*/  LDL.LU R71, [R1+0x14cc] ;  /* 0x0014cc0001477983 */ /* 0x000f620000300800 */
[----:B------:R-:W-:Y:S01]  /*893a0*/  MOV R218, R28 ;  /* 0x0000001c00da7202 */ /* 0x000fe20000000f00 */
[----:B------:R-:W-:Y:S02]  /*893b0*/  IMAD.MOV.U32 R219, RZ, RZ, R29 ;  /* 0x000000ffffdb7224 */ /* 0x000fe400078e001d */
[C---:B----4-:R-:W-:Y:S01]  /*893c0*/  HMMA.1688.F32.TF32 R28, R164.reuse, R36, R248 ;  /* 0x00000024a41c723c */ /* 0x050fe200000810f8 */
[----:B------:R-:W4:Y:S01]  /*893d0*/  LDL.LU R248, [R1+0x14b0] ;  /* 0x0014b00001f87983 */ /* 0x000f220000300800 */
[----:B------:R-:W4:Y:S02]  /*893e0*/  LDL.LU R249, [R1+0x14b4] ;  /* 0x0014b40001f97983 */ /* 0x000f240000300800 */
[----:B------:R-:W4:Y:S02]  /*893f0*/  LDL.LU R250, [R1+0x14b8] ;  /* 0x0014b80001fa7983 */ /* 0x000f240000300800 */
[----:B------:R-:W4:Y:S01]  /*89400*/  LDL.LU R251, [R1+0x14bc] ;  /* 0x0014bc0001fb7983 */ /* 0x000f220000300800 */
[----:B------:R-:W4:Y:S01]  /*89410*/  LDL.LU R240, [R1+0x14a0] ;  /* 0x0014a00001f07983 */ /* 0x000f220000300800 */
[----:B------:R-:W4:Y:S02]  /*89420*/  LDL.LU R241, [R1+0x14a4] ;  /* 0x0014a40001f17983 */ /* 0x000f240000300800 */
[----:B------:R-:W4:Y:S02]  /*89430*/  LDL.LU R242, [R1+0x14a8] ;  /* 0x0014a80001f27983 */ /* 0x000f240000300800 */
[----:B------:R-:W4:Y:S11]  /*89440*/  LDL.LU R243, [R1+0x14ac] ;  /* 0x0014ac0001f37983 */ /* 0x000f360000300800 */
[----:B------:R-:W-:Y:S01]  /*89450*/  @!UPT UIADD3 URZ, URZ, URZ, URZ ;  /* 0x0000003f3f3ff290 */ /* 0x000fe2000fffe03f */
[----:B------:R-:W-:Y:S01]  /*89460*/  MOV R154, R28 ;  /* 0x0000001c009a7202 */ /* 0x000fe20000000f00 */
[----:B------:R-:W-:Y:S02]  /*89470*/  IMAD.MOV.U32 R155, RZ, RZ, R29 ;  /* 0x000000ffff9b7224 */ /* 0x000fe400078e001d */
[----:B------:R-:W-:Y:S01]  /*89480*/  IMAD.MOV.U32 R158, RZ, RZ, R30 ;  /* 0x000000ffff9e7224 */ /* 0x000fe200078e001e */
[----:B------:R-:W-:Y:S02]  /*89490*/  MOV R159, R31 ;  /* 0x0000001f009f7202 */ /* 0x000fe40000000f00 */
[C---:B--2---:R-:W-:Y:S01]  /*894a0*/  HMMA.1688.F32.TF32 R28, R164.reuse, R156, R236 ;  /* 0x0000009ca41c723c */ /* 0x044fe200000810ec */
[----:B------:R-:W2:Y:S01]  /*894b0*/  LDL.LU R236, [R1+0x1100] ;  /* 0x0011000001ec7983 */ /* 0x000ea20000300800 */
[----:B------:R-:W2:Y:S02]  /*894c0*/  LDL.LU R237, [R1+0x1104] ;  /* 0x0011040001ed7983 */ /* 0x000ea40000300800 */
[----:B------:R-:W2:Y:S02]  /*894d0*/  LDL.LU R238, [R1+0x1108] ;  /* 0x0011080001ee7983 */ /* 0x000ea40000300800 */
[----:B------:R-:W2:Y:S11]  /*894e0*/  LDL.LU R239, [R1+0x110c] ;  /* 0x00110c0001ef7983 */ /* 0x000eb60000300800 */
[----:B------:R-:W-:Y:S07]  /*894f0*/  @!UPT UIADD3 URZ, URZ, URZ, URZ ;  /* 0x0000003f3f3ff290 */ /* 0x000fee000fffe03f */
        /* <DEDUP_REMOVED lines=15> */
[----:B------:R-:W-:Y:S02]  /*895f0*/  IMAD.MOV.U32 R207, RZ, RZ, R29 ;  /* 0x000000ffffcf7224 */ /* 0x000fe400078e001d */
[----:B------:R-:W-:Y:S01]  /*89600*/  IMAD.MOV.U32 R208, RZ, RZ, R30 ;  /* 0x000000ffffd07224 */ /* 0x000fe200078e001e */
[----:B------:R-:W-:Y:S02]  /*89610*/  MOV R209, R31 ;  /* 0x0000001f00d17202 */ /* 0x000fe40000000f00 */
[C---:B------:R-:W-:Y:S01]  /*89620*/  HMMA.1688.F32.TF32 R28, R164.reuse, R144, R68 ;  /* 0x00000090a41c723c */ /* 0x040fe20000081044 */
[----:B------:R-:W-:Y:S01]  /*89630*/  STL.64 [R1+0x3a80], R218 ;  /* 0x003a80da01007387 */ /* 0x000fe20000100a00 */
[----:B------:R3:W-:Y:S11]  /*89640*/  STL.64 [R1+0x3a78], R216 ;  /* 0x003a78d801007387 */ /* 0x0007f60000100a00 */
[----:B------:R-:W-:Y:S11]  /*89650*/  @!UPT UIADD3 URZ, URZ, URZ, URZ ;  /* 0x0000003f3f3ff290 */ /* 0x000ff6000fffe03f */
[----:B------:R-:W-:Y:S02]  /*89660*/  IMAD.MOV.U32 R202, RZ, RZ, R28 ;  /* 0x000000ffffca7224 */ /* 0x000fe400078e001c */
[----:B------:R-:W-:Y:S01]  /*89670*/  IMAD.MOV.U32 R203, RZ, RZ, R29 ;  /* 0x000000ffffcb7224 */ /* 0x000fe200078e001d */
[----:B------:R-:W-:Y:S01]  /*89680*/  MOV R204, R30 ;  /* 0x0000001e00cc7202 */ /* 0x000fe20000000f00 */
[----:B------:R-:W-:Y:S02]  /*89690*/  IMAD.MOV.U32 R205, RZ, RZ, R31 ;  /* 0x000000ffffcd7224 */ /* 0x000fe400078e001f */
[----:B----4-:R-:W-:Y:S01]  /*896a0*/  HMMA.1688.F32.TF32 R28, R164, R140, R248 ;  /* 0x0000008ca41c723c */ /* 0x010fe200000810f8 */
        /* <DEDUP_REMOVED lines=19> */
[----:B------:R-:W3:Y:S02]  /*897e0*/  LDL.LU R71, [R1+0x10bc] ;  /* 0x0010bc0001477983 */ /* 0x000ee40000300800 */
[----:B------:R-:W-:Y:S01]  /*897f0*/  IMAD.MOV.U32 R198, RZ, RZ, R28 ;  /* 0x000000ffffc67224 */ /* 0x000fe200078e001c */
[----:B------:R-:W-:Y:S01]  /*89800*/  MOV R199, R29 ;  /* 0x0000001d00c77202 */ /* 0x000fe20000000f00 */
[----:B------:R-:W-:-:S02]  /*89810*/  IMAD.MOV.U32 R200, RZ, RZ, R30 ;  /* 0x000000ffffc87224 */ /* 0x000fc400078e001e */
[----:B------:R-:W-:Y:S02]  /*89820*/  IMAD.MOV.U32 R201, RZ, RZ, R31 ;  /* 0x000000ffffc97224 */ /* 0x000fe400078e001f */
[C---:B------:R-:W-:Y:S01]  /*89830*/  HMMA.1688.F32.TF32 R28, R164.reuse, R136, R240 ;  /* 0x00000088a41c723c */ /* 0x040fe200000810f0 */
[----:B------:R-:W3:Y:S01]  /*89840*/  LDL.LU R240, [R1+0x10a0] ;  /* 0x0010a00001f07983 */ /* 0x000ee20000300800 */
[----:B------:R-:W3:Y:S02]  /*89850*/  LDL.LU R241, [R1+0x10a4] ;  /* 0x0010a40001f17983 */ /* 0x000ee40000300800 */
[----:B------:R-:W3:Y:S02]  /*89860*/  LDL.LU R242, [R1+0x10a8] ;  /* 0x0010a80001f27983 */ /* 0x000ee40000300800 */
[----:B------:R-:W3:Y:S11]  /*89870*/  LDL.LU R243, [R1+0x10ac] ;  /* 0x0010ac0001f37983 */ /* 0x000ef60000300800 */
[----:B------:R-:W-:Y:S07]  /*89880*/  @!UPT UIADD3 URZ, URZ, URZ, URZ ;  /* 0x0000003f3f3ff290 */ /* 0x000fee000fffe03f */
[----:B------:R-:W-:Y:S01]  /*89890*/  MOV R194, R28 ;  /* 0x0000001c00c27202 */ /* 0x000fe20000000f00 */
[----:B------:R-:W-:Y:S02]  /*898a0*/  IMAD.MOV.U32 R195, RZ, RZ, R29 ;  /* 0x000000ffffc37224 */ /* 0x000fe400078e001d */
[----:B------:R-:W-:Y:S01]  /*898b0*/  IMAD.MOV.U32 R196, RZ, RZ, R30 ;  /* 0x000000ffffc47224 */ /* 0x000fe200078e001e */
[----:B------:R-:W-:Y:S02]  /*898c0*/  MOV R197, R31 ;  /* 0x0000001f00c57202 */ /* 0x000fe40000000f00 */
[----:B--2---:R-:W-:Y:S01]  /*898d0*/  HMMA.1688.F32.TF32 R28, R164, R132, R236 ;  /* 0x00000084a41c723c */ /* 0x004fe200000810ec */
        /* <DEDUP_REMOVED lines=9> */
[C---:B----4-:R-:W-:Y:S01]  /*89970*/  HMMA.1688.F32.TF32 R28, R4.reuse, R104, R248 ;  /* 0x00000068041c723c */ /* 0x050fe200000810f8 */
[----:B------:R-:W4:Y:S01]  /*89980*/  LDL.LU R248, [R1+0x1080] ;  /* 0x0010800001f87983 */ /* 0x000f220000300800 */
[----:B------:R-:W4:Y:S02]  /*89990*/  LDL.LU R249, [R1+0x1084] ;  /* 0x0010840001f97983 */ /* 0x000f240000300800 */
[----:B------:R-:W4:Y:S02]  /*899a0*/  LDL.LU R250, [R1+0x1088] ;  /* 0x0010880001fa7983 */ /* 0x000f240000300800 */
[----:B------:R-:W4:Y:S11]  /*899b0*/  LDL.LU R251, [R1+0x108c] ;  /* 0x00108c0001fb7983 */ /* 0x000f360000300800 */
[----:B------:R-:W-:Y:S07]  /*899c0*/  @!UPT UIADD3 URZ, URZ, URZ, URZ ;  /* 0x0000003f3f3ff290 */ /* 0x000fee000fffe03f */
        /* <DEDUP_REMOVED lines=11> */
[C---:B---3--:R-:W-:Y:S11]  /*89a80*/  HMMA.1688.F32.TF32 R28, R4.reuse, R52, R88 ;  /* 0x00000034041c723c */ /* 0x048ff60000081058 */
[----:B------:R-:W-:Y:S11]  /*89a90*/  @!UPT UIADD3 URZ, URZ, URZ, URZ ;  /* 0x0000003f3f3ff290 */ /* 0x000ff6000fffe03f */
[----:B------:R-:W-:Y:S02]  /*89aa0*/  @!UPT UIADD3 URZ, URZ, URZ, URZ ;  /* 0x0000003f3f3ff290 */ /* 0x000fe4000fffe03f */
[----:B------:R-:W-:Y:S02]  /*89ab0*/  IMAD.MOV.U32 R174, RZ, RZ, R28 ;  /* 0x000000ffffae7224 */ /* 0x000fe400078e001c */
[----:B------:R-:W-:Y:S01]  /*89ac0*/  IMAD.MOV.U32 R175, RZ, RZ, R29 ;  /* 0x000000ffffaf7224 */ /* 0x000fe200078e001d */
[----:B------:R-:W-:Y:S01]  /*89ad0*/  MOV R176, R30 ;  /* 0x0000001e00b07202 */ /* 0x000fe20000000f00 */
        /* <DEDUP_REMOVED lines=11> */
[----:B-1----:R-:W-:Y:S01]  /*89b90*/  MOV R235, R28 ;  /* 0x0000001c00eb7202 */ /* 0x002fe20000000f00 */
[----:B------:R-:W-:Y:S02]  /*89ba0*/  IMAD.MOV.U32 R234, RZ, RZ, R29 ;  /* 0x000000ffffea7224 */ /* 0x000fe400078e001d */
[----:B------:R-:W-:Y:S01]  /*89bb0*/  IMAD.MOV.U32 R168, RZ, RZ, R30 ;  /* 0x000000ffffa87224 */ /* 0x000fe200078e001e */
[----:B------:R-:W-:Y:S02]  /*89bc0*/  MOV R169, R31 ;  /* 0x0000001f00a97202 */ /* 0x000fe40000000f00 */
[----:B------:R-:W-:Y:S01]  /*89bd0*/  HMMA.1688.F32.TF32 R28, R4, R44, R240 ;  /* 0x0000002c041c723c */ /* 0x000fe200000810f0 */
        /* <DEDUP_REMOVED lines=36> */
[----:B------:R-:W-:Y:S01]  /*89e20*/  IMAD.MOV.U32 R134, RZ, RZ, R31 ;  /* 0x000000ffff867224 */ /* 0x000fe200078e001f */
[----:B------:R-:W3:Y:S01]  /*89e30*/  LDL.LU R113, [R1+0x1054] ;  /* 0x0010540001717983 */ /* 0x000ee20000300800 */
[----:B------:R-:W3:Y:S02]  /*89e40*/  LDL.LU R114, [R1+0x1058] ;  /* 0x0010580001727983 */ /* 0x000ee40000300800 */
[----:B------:R-:W3:Y:S02]  /*89e50*/  LDL.LU R115, [R1+0x105c] ;  /* 0x00105c0001737983 */ /* 0x000ee40000300800 */
[----:B------:R-:W3:Y:S01]  /*89e60*/  LDL.LU R116, [R1+0x1060] ;  /* 0x0010600001747983 */ /* 0x000ee20000300800 */
[----:B------:R-:W3:Y:S01]  /*89e70*/  LDL.LU R117, [R1+0x1064] ;  /* 0x0010640001757983 */ /* 0x000ee20000300800 */
[----:B--2---:R-:W-:Y:S01]  /*89e80*/  HMMA.1688.F32.TF32 R28, R4, R40, R236 ;  /* 0x00000028041c723c */ /* 0x004fe200000810ec */
        /* <DEDUP_REMOVED lines=22> */
[----:B------:R-:W-:Y:S01]  /*89ff0*/  IMAD.MOV.U32 R231, RZ, RZ, R28 ;  /* 0x000000ffffe77224 */ /* 0x000fe200078e001c */
[----:B------:R-:W-:Y:S01]  /*8a000*/  MOV R230, R29 ;  /* 0x0000001d00e67202 */ /* 0x000fe20000000f00 */
[----:B------:R-:W-:-:S02]  /*8a010*/  IMAD.MOV.U32 R143, RZ, RZ, R30 ;  /* 0x000000ffff8f7224 */ /* 0x000fc400078e001e */
[----:B------:R-:W-:Y:S02]  /*8a020*/  IMAD.MOV.U32 R142, RZ, RZ, R31 ;  /* 0x000000ffff8e7224 */ /* 0x000fe400078e001f */
        /* <DEDUP_REMOVED lines=9> */
[----:B------:R-:W3:Y:S01]  /*8a0c0*/  LDL.LU R124, [R1+0x1430] ;  /* 0x00143000017c7983 */ /* 0x000ee20000300800 */
[----:B------:R-:W3:Y:S02]  /*8a0d0*/  LDL.LU R125, [R1+0x1434] ;  /* 0x00143400017d7983 */ /* 0x000ee40000300800 */
[----:B------:R-:W3:Y:S02]  /*8a0e0*/  LDL.LU R126, [R1+0x1438] ;  /* 0x00143800017e7983 */ /* 0x000ee40000300800 */
[----:B------:R-:W3:Y:S06]  /*8a0f0*/  LDL.LU R127, [R1+0x143c] ;  /* 0x00143c00017f7983 */ /* 0x000eec0000300800 */
[----:B------:R-:W-:Y:S01]  /*8a100*/  MOV R227, R28 ;  /* 0x0000001c00e37202 */ /* 0x000fe20000000f00 */
[----:B------:R-:W-:Y:S01]  /*8a110*/  IMAD.MOV.U32 R226, RZ, RZ, R29 ;  /* 0x000000ffffe27224 */ /* 0x000fe200078e001d */
[----:B------:R-:W3:Y:S01]  /*8a120*/  LDL.LU R28, [R1+0x1040] ;  /* 0x00104000011c7983 */ /* 0x000ee20000300800 */
[----:B------:R-:W-:-:S02]  /*8a130*/  IMAD.MOV.U32 R233, RZ, RZ, R30 ;  /* 0x000000ffffe97224 */ /* 0x000fc400078e001e */
[----:B------:R-:W3:Y:S01]  /*8a140*/  LDL.LU R29, [R1+0x1044] ;  /* 0x00104400011d7983 */ /* 0x000ee20000300800 */
[----:B------:R-:W-:Y:S01]  /*8a150*/  MOV R232, R31 ;  /* 0x0000001f00e87202 */ /* 0x000fe20000000f00 */
        /* <DEDUP_REMOVED lines=16> */
[C---:B--2---:R-:W-:Y:S08]  /*8a260*/  HMMA.1688.F32.TF32 R164, R4.reuse, R156, R164 ;  /* 0x0000009c04a4723c */ /* 0x044ff000000810a4 */
[C---:B----4-:R-:W-:Y:S11]  /*8a270*/  HMMA.1688.F32.TF32 R248, R4.reuse, R36, R248 ;  /* 0x0000002404f8723c */ /* 0x050ff600000810f8 */
[----:B------:R-:W-:Y:S11]  /*8a280*/  @!UPT UIADD3 URZ, URZ, URZ, URZ ;  /* 0x0000003f3f3ff290 */ /* 0x000ff6000fffe03f */
[----:B------:R-:W-:Y:S01]  /*8a290*/  @!UPT UIADD3 URZ, URZ, URZ, URZ ;  /* 0x0000003f3f3ff290 */ /* 0x000fe2000fffe03f */
[----:B------:R-:W-:Y:S01]  /*8a2a0*/  STL.64 [R1+0x670], R248 ;  /* 0x000670f801007387 */ /* 0x000fe20000100a00 */
[----:B------:R1:W-:Y:S03]  /*8a2b0*/  STL.64 [R1+0x678], R250 ;  /* 0x000678fa01007387 */ /* 0x0003e60000100a00 */
[----:B-1----:R-:W2:Y:S01]  /*8a2c0*/  LDL.LU.64 R250, [R1+0x3ac8] ;  /* 0x003ac80001fa7983 */ /* 0x002ea20000300a00 */
[----:B------:R-:W4:Y:S02]  /*8a2d0*/  LDL.LU.64 R248, [R1+0x3ac0] ;  /* 0x003ac00001f87983 */ /* 0x000f240000300a00 */
[----:B------:R-:W-:Y:S02]  /*8a2e0*/  STL.64 [R1+0x660], R164 ;  /* 0x000660a401007387 */ /* 0x000fe40000100a00 */
[----:B------:R3:W-:Y:S02]  /*8a2f0*/  STL.64 [R1+0x668], R166 ;  /* 0x000668a601007387 */ /* 0x0007e40000100a00 */
[C---:B---3--:R-:W-:Y:S08]  /*8a300*/  HMMA.1688.F32.TF32 R164, R4.reuse, R152, R216 ;  /* 0x0000009804a4723c */ /* 0x048ff000000810d8 */
[C---:B------:R-:W-:Y:S11]  /*8a310*/  HMMA.1688.F32.TF32 R216, R4.reuse, R148, R220 ;  /* 0x0000009404d8723c */ /* 0x040ff600000810dc */
[----:B------:R-:W-:Y:S04]  /*8a320*/  @!UPT UIADD3 URZ, URZ, URZ, URZ ;  /* 0x0000003f3f3ff290 */ /* 0x000fe8000fffe03f */
[----:B------:R-:W-:Y:S01]  /*8a330*/  STL.64 [R1+0x650], R164 ;  /* 0x000650a401007387 */ /* 0x000fe20000100a00 */
[----:B------:R1:W-:Y:S02]  /*8a340*/  STL.64 [R1+0x658], R166 ;  /* 0x000658a601007387 */ /* 0x0003e40000100a00 */
[C---:B-1----:R-:W-:Y:S08]  /*8a350*/  HMMA.1688.F32.TF32 R164, R4.reuse, R144, R76 ;  /* 0x0000009004a4723c */ /* 0x042ff0000008104c */
[C---:B------:R-:W-:Y:S01]  /*8a360*/  HMMA.1688.F32.TF32 R76, R4.reuse, R140, R128 ;  /* 0x0000008c044c723c */ /* 0x040fe20000081080 */
[----:B------:R-:W-:Y:S01]  /*8a370*/  STL.64 [R1+0x640], R216 ;  /* 0x000640d801007387 */ /* 0x000fe20000100a00 */
[----:B------:R-:W-:Y:S06]  /*8a380*/  STL.64 [R1+0x648], R218 ;  /* 0x000648da01007387 */ /* 0x000fec0000100a00 */
[C---:B------:R-:W-:Y:S08]  /*8a390*/  HMMA.1688.F32.TF32 R124, R4.reuse, R136, R124 ;  /* 0x00000088047c723c */ /* 0x040ff0000008107c */
[----:B------:R-:W-:Y:S01]  /*8a3a0*/  HMMA.1688.F32.TF32 R4, R4, R132, R120 ;  /* 0x000000840404723c */ /* 0x000fe20000081078 */
[----:B------:R-:W-:Y:S01]  /*8a3b0*/  STL.64 [R1+0x630], R164 ;  /* 0x000630a401007387 */ /* 0x000fe20000100a00 */
[----:B------:R-:W-:Y:S05]  /*8a3c0*/  STL.64 [R1+0x638], R166 ;  /* 0x000638a601007387 */ /* 0x000fea0000100a00 */
[----:B------:R-:W-:Y:S02]  /*8a3d0*/  STL.64 [R1+0x620], R76 ;  /* 0x0006204c01007387 */ /* 0x000fe40000100a00 */
[----:B------:R1:W-:Y:S01]  /*8a3e0*/  STL.64 [R1+0x628], R78 ;  /* 0x0006284e01007387 */ /* 0x0003e20000100a00 */
[----:B------:R-:W-:Y:S01]  /*8a3f0*/  HMMA.1688.F32.TF32 R112, R8, R108, R112 ;  /* 0x0000006c0870723c */ /* 0x000fe20000081070 */
[----:B------:R-:W-:-:S02]  /*8a400*/  IMAD.MOV.U32 R238, RZ, RZ, R25 ;  /* 0x000000ffffee7224 */ /* 0x000fc400078e0019 */
[----:B------:R-:W-:Y:S02]  /*8a410*/  IMAD.MOV.U32 R239, RZ, RZ, R24 ;  /* 0x000000ffffef7224 */ /* 0x000fe400078e0018 */
[----:B------:R-:W-:Y:S01]  /*8a420*/  IMAD.MOV.U32 R3, RZ, RZ, R49 ;  /* 0x000000ffff037224 */ /* 0x000fe200078e0031 */
[----:B------:R-:W-:Y:S04]  /*8a430*/  LDS R164, [R161+0x28400] ;  /* 0x02840000a1a47984 */ /* 0x000fe80000000800 */
[----:B------:R-:W-:Y:S04]  /*8a440*/  LDS R166, [R161+0x2a400] ;  /* 0x02a40000a1a67984 */ /* 0x000fe80000000800 */
[----:B------:R-:W-:Y:S04]  /*8a450*/  LDS R165, [R189+0x28400] ;  /* 0x02840000bda57984 */ /* 0x000fe80000000800 */
[----:B------:R-:W-:Y:S01]  /*8a460*/  LDS R167, [R189+0x2a400] ;  /* 0x02a40000bda77984 */ /* 0x000fe20000000800 */
[C---:B-1----:R-:W-:Y:S03]  /*8a470*/  HMMA.1688.F32.TF32 R76, R8.reuse, R104, R116 ;  /* 0x00000068084c723c */ /* 0x042fe60000081074 */
[----:B------:R-:W-:Y:S01]  /*8a480*/  STL.64 [R1+0x610], R124 ;  /* 0x0006107c01007387 */ /* 0x000fe20000100a00 */
[----:B------:R-:W-:Y:S02]  /*8a490*/  STL.64 [R1+0x618], R126 ;  /* 0x0006187e01007387 */ /* 0x000fe40000100a00 */
[----:B------:R-:W-:Y:S02]  /*8a4a0*/  STL.64 [R1+0x310], R4 ;  /* 0x0003100401007387 */ /* 0x000fe40000100a00 */
[----:B------:R1:W-:Y:S01]  /*8a4b0*/  STL.64 [R1+0x318], R6 ;  /* 0x0003180601007387 */ /* 0x0003e20000100a00 */
[----:B------:R-:W-:Y:S04]  /*8a4c0*/  LDS R24, [R161+0x28200] ;  /* 0x02820000a1187984 */ /* 0x000fe80000000800 */
[----:B------:R-:W3:Y:S01]  /*8a4d0*/  LDS R25, [R189+0x28200] ;  /* 0x02820000bd197984 */ /* 0x000ee20000000800 */
[C---:B-1----:R-:W-:Y:S08]  /*8a4e0*/  HMMA.1688.F32.TF32 R4, R8.reuse, R52, R28 ;  /* 0x000000340804723c */ /* 0x042ff0000008101c */
[C---:B------:R-:W-:Y:S01]  /*8a4f0*/  HMMA.1688.F32.TF32 R28, R8.reuse, R32, R100 ;  /* 0x00000020081c723c */ /* 0x040fe20000081064 */
[----:B------:R-:W-:Y:S01]  /*8a500*/  STL.64 [R1+0x300], R76 ;  /* 0x0003004c01007387 */ /* 0x000fe20000100a00 */
[----:B------:R1:W-:Y:S06]  /*8a510*/  STL.64 [R1+0x308], R78 ;  /* 0x0003084e01007387 */ /* 0x0003ec0000100a00 */
[C---:B-1----:R-:W-:Y:S01]  /*8a520*/  HMMA.1688.F32.TF32 R76, R8.reuse, R48, R92 ;  /* 0x00000030084c723c */ /* 0x042fe2000008105c */
[----:B------:R-:W-:Y:S01]  /*8a530*/  STL.64 [R1+0x2f0], R112 ;  /* 0x0002f07001007387 */ /* 0x000fe20000100a00 */
[----:B------:R-:W-:Y:S05]  /*8a540*/  STL.64 [R1+0x2f8], R114 ;  /* 0x0002f87201007387 */ /* 0x000fea0000100a00 */
[----:B------:R-:W-:Y:S02]  /*8a550*/  STL.64 [R1+0x2e0], R4 ;  /* 0x0002e00401007387 */ /* 0x000fe40000100a00 */
[----:B------:R1:W-:Y:S02]  /*8a560*/  STL.64 [R1+0x2e8], R6 ;  /* 0x0002e80601007387 */ /* 0x0003e40000100a00 */
[C---:B-1----:R-:W-:Y:S08]  /*8a570*/  HMMA.1688.F32.TF32 R4, R8.reuse, R44, R56 ;  /* 0x0000002c0804723c */ /* 0x042ff00000081038 */
[C---:B------:R-:W-:Y:S04]  /*8a580*/  HMMA.1688.F32.TF32 R56, R8.reuse, R40, R60 ;  /* 0x000000280838723c */ /* 0x040fe8000008103c */
[----:B------:R-:W-:Y:S01]  /*8a590*/  STL.64 [R1+0x2d0], R76 ;  /* 0x0002d04c01007387 */ /* 0x000fe20000100a00 */
[----:B------:R-:W-:Y:S02]  /*8a5a0*/  STL.64 [R1+0x2d8], R78 ;  /* 0x0002d84e01007387 */ /* 0x000fe40000100a00 */
[----:B------:R-:W-:Y:S02]  /*8a5b0*/  STL.64 [R1+0x2c0], R28 ;  /* 0x0002c01c01007387 */ /* 0x000fe40000100a00 */
[----:B------:R1:W-:Y:S02]  /*8a5c0*/  STL.64 [R1+0x2c8], R30 ;  /* 0x0002c81e01007387 */ /* 0x0003e40000100a00 */
[C---:B-1----:R-:W-:Y:S04]  /*8a5d0*/  HMMA.1688.F32.TF32 R28, R8.reuse, R84, R64 ;  /* 0x00000054081c723c */ /* 0x042fe80000081040 */
[----:B------:R-:W-:Y:S01]  /*8a5e0*/  STL.64 [R1+0x2b0], R4 ;  /* 0x0002b00401007387 */ /* 0x000fe20000100a00 */
[----:B------:R-:W-:Y:S07]  /*8a5f0*/  STL.64 [R1+0x2b8], R6 ;  /* 0x0002b80601007387 */ /* 0x000fee0000100a00 */
[----:B------:R-:W-:Y:S02]  /*8a600*/  STL.64 [R1+0x2a0], R56 ;  /* 0x0002a03801007387 */ /* 0x000fe40000100a00 */
[----:B------:R-:W-:Y:S01]  /*8a610*/  STL.64 [R1+0x2a8], R58 ;  /* 0x0002a83a01007387 */ /* 0x000fe20000100a00 */
[C---:B------:R-:W-:Y:S01]  /*8a620*/  HMMA.1688.F32.TF32 R60, R8.reuse, R156, R96 ;  /* 0x0000009c083c723c */ /* 0x040fe20000081060 */
[----:B------:R-:W-:Y:S04]  /*8a630*/  LDS R4, [R161+0x28280] ;  /* 0x02828000a1047984 */ /* 0x000fe80000000800 */
[----:B------:R-:W-:Y:S04]  /*8a640*/  LDS R6, [R161+0x2a280] ;  /* 0x02a28000a1067984 */ /* 0x000fe80000000800 */
[----:B------:R-:W-:Y:S04]  /*8a650*/  LDS R5, [R189+0x28280] ;  /* 0x02828000bd057984 */ /* 0x000fe80000000800 */
[----:B------:R-:W1:Y:S04]  /*8a660*/  LDS R7, [R189+0x2a280] ;  /* 0x02a28000bd077984 */ /* 0x000e680000000800 */
[----:B------:R-:W-:Y:S01]  /*8a670*/  STL.64 [R1+0x290], R28 ;  /* 0x0002901c01007387 */ /* 0x000fe20000100a00 */
[----:B------:R3:W-:Y:S02]  /*8a680*/  STL.64 [R1+0x298], R30 ;  /* 0x0002981e01007387 */ /* 0x0007e40000100a00 */
[C---:B---3--:R-:W-:Y:S08]  /*8a690*/  HMMA.1688.F32.TF32 R28, R8.reuse, R36, R80 ;  /* 0x00000024081c723c */ /* 0x048ff00000081050 */
[C---:B------:R-:W-:Y:S11]  /*8a6a0*/  HMMA.1688.F32.TF32 R56, R8.reuse, R152, R88 ;  /* 0x000000980838723c */ /* 0x040ff60000081058 */
[----:B------:R-:W-:Y:S04]  /*8a6b0*/  @!UPT UIADD3 URZ, URZ, URZ, URZ ;  /* 0x0000003f3f3ff290 */ /* 0x000fe8000fffe03f */
[----:B------:R-:W-:Y:S01]  /*8a6c0*/  STL.64 [R1+0x280], R28 ;  /* 0x0002801c01007387 */ /* 0x000fe20000100a00 */
[----:B------:R3:W-:Y:S02]  /*8a6d0*/  STL.64 [R1+0x288], R30 ;  /* 0x0002881e01007387 */ /* 0x0007e40000100a00 */
[C---:B---3--:R-:W-:Y:S01]  /*8a6e0*/  HMMA.1688.F32.TF32 R28, R8.reuse, R148, R72 ;  /* 0x00000094081c723c */ /* 0x048fe20000081048 */
[----:B------:R-:W-:Y:S01]  /*8a6f0*/  STL.64 [R1+0x270], R60 ;  /* 0x0002703c01007387 */ /* 0x000fe20000100a00 */
[----:B------:R5:W-:Y:S03]  /*8a700*/  STL.64 [R1+0x278], R62 ;  /* 0x0002783e01007387 */ /* 0x000be60000100a00 */
[----:B------:R-:W-:Y:S02]  /*8a710*/  STL.64 [R1+0x260], R56 ;  /* 0x0002603801007387 */ /* 0x000fe40000100a00 */
[----:B------:R3:W-:Y:S01]  /*8a720*/  STL.64 [R1+0x268], R58 ;  /* 0x0002683a01007387 */ /* 0x0007e20000100a00 */
[C---:B-----5:R-:W-:Y:S08]  /*8a730*/  HMMA.1688.F32.TF32 R60, R8.reuse, R144, R68 ;  /* 0x00000090083c723c */ /* 0x060ff00000081044 */
[C---:B---3--:R-:W-:Y:S07]  /*8a740*/  HMMA.1688.F32.TF32 R56, R8.reuse, R140, R240 ;  /* 0x0000008c0838723c */ /* 0x048fee00000810f0 */
[----:B------:R-:W-:Y:S01]  /*8a750*/  STL.64 [R1+0x600], R28 ;  /* 0x0006001c01007387 */ /* 0x000fe20000100a00 */
[----:B------:R3:W-:Y:S02]  /*8a760*/  STL.64 [R1+0x608], R30 ;  /* 0x0006081e01007387 */ /* 0x0007e40000100a00 */
[C---:B---3--:R-:W-:Y:S05]  /*8a770*/  HMMA.1688.F32.TF32 R28, R8.reuse, R136, R236 ;  /* 0x00000088081c723c */ /* 0x048fea00000810ec */
[----:B------:R-:W-:Y:S01]  /*8a780*/  STL.64 [R1+0x5f0], R60 ;  /* 0x0005f03c01007387 */ /* 0x000fe20000100a00 */
[----:B------:R-:W-:Y:S02]  /*8a790*/  STL.64 [R1+0x5f8], R62 ;  /* 0x0005f83e01007387 */ /* 0x000fe40000100a00 */
[----:B------:R-:W3:Y:S05]  /*8a7a0*/  LDL.LU R68, [R1+0x1350] ;  /* 0x0013500001447983 */ /* 0x000eea0000300800 */
[----:B------:R-:W-:Y:S01]  /*8a7b0*/  STL.64 [R1+0x5e0], R56 ;  /* 0x0005e03801007387 */ /* 0x000fe20000100a00 */
[----:B------:R-:W-:Y:S09]  /*8a7c0*/  STL.64 [R1+0x5e8], R58 ;  /* 0x0005e83a01007387 */ /* 0x000ff20000100a00 */
[----:B------:R5:W-:Y:S01]  /*8a7d0*/  STL.64 [R1+0x5d0], R28 ;  /* 0x0005d01c01007387 */ /* 0x000be20000100a00 */
[----:B------:R1:W-:Y:S02]  /*8a7e0*/  STL.64 [R1+0x5d8], R30 ;  /* 0x0005d81e01007387 */ /* 0x0003e40000100a00 */
        /* <DEDUP_REMOVED lines=35> */
[----:B------:R-:W3:Y:S02]  /*8aa20*/  LDL.LU R116, [R1+0xfc0] ;  /* 0x000fc00001747983 */ /* 0x000ee40000300800 */
[----:B------:R-:W3:Y:S02]  /*8aa30*/  LDL.LU R117, [R1+0xfc4] ;  /* 0x000fc40001757983 */ /* 0x000ee40000300800 */
[----:B------:R-:W3:Y:S01]  /*8aa40*/  LDL.LU R118, [R1+0xfc8] ;  /* 0x000fc80001767983 */ /* 0x000ee20000300800 */
[----:B------:R-:W3:Y:S01]  /*8aa50*/  LDL.LU R119, [R1+0xfcc] ;  /* 0x000fcc0001777983 */ /* 0x000ee20000300800 */
[----:B-----5:R-:W5:Y:S02]  /*8aa60*/  LDL.LU R28, [R1+0xf90] ;  /* 0x000f9000011c7983 */ /* 0x020f640000300800 */
[----:B------:R-:W5:Y:S02]  /*8aa70*/  LDL.LU R29, [R1+0xf94] ;  /* 0x000f9400011d7983 */ /* 0x000f640000300800 */
[----:B-1----:R-:W5:Y:S01]  /*8aa80*/  LDL.LU R30, [R1+0xf98] ;  /* 0x000f9800011e7983 */ /* 0x002f620000300800 */
[----:B------:R-:W5:Y:S01]  /*8aa90*/  LDL.LU R31, [R1+0xf9c] ;  /* 0x000f9c00011f7983 */ /* 0x000f620000300800 */
        /* <DEDUP_REMOVED lines=24> */
[----:B--2---:R-:W-:Y:S08]  /*8ac20*/  HMMA.1688.F32.TF32 R76, R8, R132, R124 ;  /* 0x00000084084c723c */ /* 0x004ff0000008107c */
[C---:B------:R-:W-:Y:S08]  /*8ac30*/  HMMA.1688.F32.TF32 R8, R24.reuse, R104, R120 ;  /* 0x000000681808723c */ /* 0x040ff00000081078 */
[C---:B---3--:R-:W-:Y:S07]  /*8ac40*/  HMMA.1688.F32.TF32 R116, R24.reuse, R108, R116 ;  /* 0x0000006c1874723c */ /* 0x048fee0000081074 */
[----:B------:R-:W-:Y:S01]  /*8ac50*/  STL.64 [R1+0x250], R76 ;  /* 0x0002504c01007387 */ /* 0x000fe20000100a00 */
[----:B------:R1:W-:Y:S07]  /*8ac60*/  STL.64 [R1+0x258], R78 ;  /* 0x0002584e01007387 */ /* 0x0003ee0000100a00 */
[----:B------:R-:W-:Y:S02]  /*8ac70*/  STL.64 [R1+0x240], R8 ;  /* 0x0002400801007387 */ /* 0x000fe40000100a00 */
[----:B------:R2:W-:Y:S01]  /*8ac80*/  STL.64 [R1+0x248], R10 ;  /* 0x0002480a01007387 */ /* 0x0005e20000100a00 */
[C---:B-1----:R-:W-:Y:S08]  /*8ac90*/  HMMA.1688.F32.TF32 R76, R24.reuse, R52, R112 ;  /* 0x00000034184c723c */ /* 0x042ff00000081070 */
[----:B--2---:R-:W-:Y:S07]  /*8aca0*/  HMMA.1688.F32.TF32 R8, R24, R48, R236 ;  /* 0x000000301808723c */ /* 0x004fee00000810ec */
[----:B------:R-:W-:Y:S01]  /*8acb0*/  IMAD.MOV.U32 R238, RZ, RZ, R13 ;  /* 0x000000ffffee7224 */ /* 0x000fe200078e000d */
[----:B------:R-:W-:-:S02]  /*8acc0*/  MOV R239, R12 ;  /* 0x0000000c00ef7202 */ /* 0x000fc40000000f00 */
[C---:B-----5:R-:W-:Y:S01]  /*8acd0*/  HMMA.1688.F32.TF32 R12, R24.reuse, R32, R28 ;  /* 0x00000020180c723c */ /* 0x060fe2000008101c */
[----:B------:R-:W-:Y:S01]  /*8ace0*/  STL.64 [R1+0x230], R116 ;  /* 0x0002307401007387 */ /* 0x000fe20000100a00 */
[----:B------:R-:W-:Y:S06]  /*8acf0*/  STL.64 [R1+0x238], R118 ;  /* 0x0002387601007387 */ /* 0x000fec0000100a00 */
[----:B----4-:R-:W-:Y:S01]  /*8ad00*/  HMMA.1688.F32.TF32 R28, R24, R44, R92 ;  /* 0x0000002c181c723c */ /* 0x010fe2000008105c */
[----:B------:R-:W-:Y:S01]  /*8ad10*/  MOV R236, R21 ;  /* 0x0000001500ec7202 */ /* 0x000fe20000000f00 */
[----:B------:R-:W-:-:S06]  /*8ad20*/  IMAD.MOV.U32 R237, RZ, RZ, R20 ;  /* 0x000000ffffed7224 */ /* 0x000fcc00078e0014 */
[C---:B------:R-:W-:Y:S01]  /*8ad30*/  HMMA.1688.F32.TF32 R20, R24.reuse, R84, R56 ;  /* 0x000000541814723c */ /* 0x040fe20000081038 */
[----:B------:R-:W-:Y:S01]  /*8ad40*/  STL.64 [R1+0x220], R76 ;  /* 0x0002204c01007387 */ /* 0x000fe20000100a00 */
[----:B------:R-:W-:Y:S02]  /*8ad50*/  STL.64 [R1+0x228], R78 ;  /* 0x0002284e01007387 */ /* 0x000fe40000100a00 */
[----:B------:R-:W-:Y:S02]  /*8ad60*/  STL.64 [R1+0x210], R8 ;  /* 0x0002100801007387 */ /* 0x000fe40000100a00 */
[----:B------:R-:W-:Y:S01]  /*8ad70*/  STL.64 [R1+0x218], R10 ;  /* 0x0002180a01007387 */ /* 0x000fe20000100a00 */
[----:B------:R-:W-:Y:S01]  /*8ad80*/  STL.64 [R1+0x200], R12 ;  /* 0x0002000c01007387 */ /* 0x000fe20000100a00 */
[----:B------:R1:W-:Y:S02]  /*8ad90*/  STL.64 [R1+0x208], R14 ;  /* 0x0002080e01007387 */ /* 0x0003e40000100a00 */
[----:B-1----:R-:W-:Y:S05]  /*8ada0*/  HMMA.1688.F32.TF32 R12, R24, R40, R100 ;  /* 0x00000028180c723c */ /* 0x002fea0000081064 */
[----:B------:R-:W-:Y:S01]  /*8adb0*/  STL.64 [R1+0x1f0], R28 ;  /* 0x0001f01c01007387 */ /* 0x000fe20000100a00 */
[----:B------:R1:W-:Y:S07]  /*8adc0*/  STL.64 [R1+0x1f8], R30 ;  /* 0x0001f81e01007387 */ /* 0x0003ee0000100a00 */
[----:B------:R-:W-:Y:S10]  /*8add0*/  STL [R1+0x3664], R20 ;  /* 0x0036641401007387 */ /* 0x000ff40000100800 */
[----:B------:R-:W-:Y:S01]  /*8ade0*/  STL.64 [R1+0x1e0], R12 ;  /* 0x0001e00c01007387 */ /* 0x000fe20000100a00 */
[----:B------:R-:W-:Y:S02]  /*8adf0*/  STL.64 [R1+0x1e8], R14 ;  /* 0x0001e80e01007387 */ /* 0x000fe40000100a00 */
[----:B------:R-:W-:Y:S02]  /*8ae00*/  STL [R1+0x3660], R21 ;  /* 0x0036601501007387 */ /* 0x000fe40000100800 */
[----:B------:R-:W-:Y:S01]  /*8ae10*/  STL [R1+0x365c], R22 ;  /* 0x00365c1601007387 */ /* 0x000fe20000100800 */
[----:B------:R2:W-:Y:S01]  /*8ae20*/  STL [R1+0x3658], R23 ;  /* 0x0036581701007387 */ /* 0x0005e20000100800 */
[----:B------:R-:W-:-:S02]  /*8ae30*/  IMAD.MOV.U32 R10, RZ, RZ, R32 ;  /* 0x000000ffff0a7224 */ /* 0x000fc400078e0020 */
[----:B------:R-:W-:Y:S01]  /*8ae40*/  IMAD.MOV.U32 R9, RZ, RZ, R33 ;  /* 0x000000ffff097224 */ /* 0x000fe200078e0021 */
[C---:B-1----:R-:W-:Y:S08]  /*8ae50*/  HMMA.1688.F32.TF32 R28, R24.reuse, R152, R80 ;  /* 0x00000098181c723c */ /* 0x042ff00000081050 */
[C---:B--2---:R-:W-:Y:S08]  /*8ae60*/  HMMA.1688.F32.TF32 R20, R24.reuse, R36, R60 ;  /* 0x000000241814723c */ /* 0x044ff0000008103c */
[C---:B------:R-:W-:Y:S01]  /*8ae70*/  HMMA.1688.F32.TF32 R32, R24.reuse, R156, R64 ;  /* 0x0000009c1820723c */ /* 0x040fe20000081040 */
[----:B------:R-:W-:Y:S01]  /*8ae80*/  IMAD.MOV.U32 R8, RZ, RZ, R48 ;  /* 0x000000ffff087224 */ /* 0x000fe200078e0030 */
[----:B------:R-:W-:Y:S04]  /*8ae90*/  LDS R12, [R161+0x28300] ;  /* 0x02830000a10c7984 */ /* 0x000fe80000000800 */
[----:B------:R-:W-:Y:S04]  /*8aea0*/  LDS R14, [R161+0x2a300] ;  /* 0x02a30000a10e7984 */ /* 0x000fe80000000800 */
[----:B------:R-:W-:Y:S04]  /*8aeb0*/  LDS R13, [R189+0x28300] ;  /* 0x02830000bd0d7984 */ /* 0x000fe80000000800 */
[----:B------:R-:W1:Y:S04]  /*8aec0*/  LDS R15, [R189+0x2a300] ;  /* 0x02a30000bd0f7984 */ /* 0x000e680000000800 */
[----:B------:R-:W-:Y:S01]  /*8aed0*/  STL.64 [R1+0x5c0], R20 ;  /* 0x0005c01401007387 */ /* 0x000fe20000100a00 */
[----:B------:R2:W-:Y:S02]  /*8aee0*/  STL.64 [R1+0x5c8], R22 ;  /* 0x0005c81601007387 */ /* 0x0005e40000100a00 */
[C---:B--2---:R-:W-:Y:S02]  /*8aef0*/  HMMA.1688.F32.TF32 R20, R24.reuse, R148, R96 ;  /* 0x000000941814723c */ /* 0x044fe40000081060 */
[----:B------:R-:W-:Y:S01]  /*8af00*/  STL.64 [R1+0x5b0], R32 ;  /* 0x0005b02001007387 */ /* 0x000fe20000100a00 */
[----:B------:R2:W-:Y:S02]  /*8af10*/  STL.64 [R1+0x5b8], R34 ;  /* 0x0005b82201007387 */ /* 0x0005e40000100a00 */
[----:B------:R-:W-:Y:S02]  /*8af20*/  STL.64 [R1+0x5a0], R28 ;  /* 0x0005a01c01007387 */ /* 0x000fe40000100a00 */
[----:B------:R3:W-:Y:S01]  /*8af30*/  STL.64 [R1+0x5a8], R30 ;  /* 0x0005a81e01007387 */ /* 0x0007e20000100a00 */
[C---:B--2---:R-:W-:Y:S08]  /*8af40*/  HMMA.1688.F32.TF32 R32, R24.reuse, R144, R88 ;  /* 0x000000901820723c */ /* 0x044ff00000081058 */
[C---:B---3--:R-:W-:Y:S07]  /*8af50*/  HMMA.1688.F32.TF32 R28, R24.reuse, R140, R72 ;  /* 0x0000008c181c723c */ /* 0x048fee0000081048 */
[----:B------:R-:W-:Y:S01]  /*8af60*/  STL.64 [R1+0x590], R20 ;  /* 0x0005901401007387 */ /* 0x000fe20000100a00 */
[----:B------:R2:W-:Y:S02]  /*8af70*/  STL.64 [R1+0x598], R22 ;  /* 0x0005981601007387 */ /* 0x0005e40000100a00 */
[C---:B--2---:R-:W-:Y:S05]  /*8af80*/  HMMA.1688.F32.TF32 R20, R24.reuse, R136, R68 ;  /* 0x000000881814723c */ /* 0x044fea0000081044 */
[----:B------:R-:W-:Y:S01]  /*8af90*/  STL.64 [R1+0x580], R32 ;  /* 0x0005802001007387 */ /* 0x000fe20000100a00 */
[----:B------:R-:W-:Y:S07]  /*8afa0*/  STL.64 [R1+0x588], R34 ;  /* 0x0005882201007387 */ /* 0x000fee0000100a00 */
[----:B------:R-:W-:Y:S02]  /*8afb0*/  STL.64 [R1+0x570], R28 ;  /* 0x0005701c01007387 */ /* 0x000fe40000100a00 */
[----:B------:R-:W-:Y:S01]  /*8afc0*/  STL.64 [R1+0x578], R30 ;  /* 0x0005781e01007387 */ /* 0x000fe20000100a00 */
[----:B------:R-:W2:Y:S01]  /*8afd0*/  LDL.LU R64, [R1+0xf30] ;  /* 0x000f300001407983 */ /* 0x000ea20000300800 */
[----:B------:R-:W-:Y:S06]  /*8afe0*/  HMMA.1688.F32.TF32 R24, R24, R132, R240 ;  /* 0x000000841818723c */ /* 0x000fec00000810f0 */
[----:B------:R-:W-:Y:S01]  /*8aff0*/  STL.64 [R1+0x560], R20 ;  /* 0x0005601401007387 */ /* 0x000fe20000100a00 */
[----:B------:R3:W-:Y:S02]  /*8b000*/  STL.64 [R1+0x568], R22 ;  /* 0x0005681601007387 */ /* 0x0007e40000100a00 */
[----:B------:R-:W2:Y:S02]  /*8b010*/  LDL.LU R65, [R1+0xf34] ;  /* 0x000f340001417983 */ /* 0x000ea40000300800 */
[----:B------:R-:W2:Y:S01]  /*8b020*/  LDL.LU R66, [R1+0xf38] ;  /* 0x000f380001427983 */ /* 0x000ea20000300800 */
[----:B------:R-:W2:Y:S01]  /*8b030*/  LDL.LU R67, [R1+0xf3c] ;  /* 0x000f3c0001437983 */ /* 0x000ea20000300800 */
[C---:B---3--:R-:W-:Y:S10]  /*8b040*/  HMMA.1688.F32.TF32 R20, R4.reuse, R104, R236 ;  /* 0x000000680414723c */ /* 0x048ff400000810ec */
[----:B------:R-:W-:Y:S01]  /*8b050*/  STL [R1+0x3674], R24 ;  /* 0x0036741801007387 */ /* 0x000fe20000100800 */
[----:B------:R-:W-:Y:S02]  /*8b060*/  STL [R1+0x3670], R25 ;  /* 0x0036701901007387 */ /* 0x000fe40000100800 */
[----:B------:R-:W-:Y:S02]  /*8b070*/  STL [R1+0x366c], R26 ;  /* 0x00366c1a01007387 */ /* 0x000fe40000100800 */
[----:B------:R-:W-:Y:S01]  /*8b080*/  STL [R1+0x3668], R27 ;  /* 0x0036681b01007387 */ /* 0x000fe20000100800 */
[----:B------:R-:W3:Y:S07]  /*8b090*/  LDL.LU R80, [R1+0xf20] ;  /* 0x000f200001507983 */ /* 0x000eee0000300800 */
[----:B------:R-:W-:Y:S01]  /*8b0a0*/  STL.64 [R1+0x550], R20 ;  /* 0x0005501401007387 */ /* 0x000fe20000100a00 */
[----:B------:R2:W-:Y:S02]  /*8b0b0*/  STL.64 [R1+0x558], R22 ;  /* 0x0005581601007387 */ /* 0x0005e40000100a00 */
        /* <DEDUP_REMOVED lines=27> */
[C---:B--2---:R-:W-:Y:S11]  /*8b270*/  HMMA.1688.F32.TF32 R20, R4.reuse, R108, R64 ;  /* 0x0000006c0414723c */ /* 0x044ff60000081040 */
        /* <DEDUP_REMOVED lines=10> */
[C---:B----4-:R-:W-:Y:S08]  /*8b320*/  HMMA.1688.F32.TF32 R20, R4.reuse, R48, R96 ;  /* 0x000000300414723c */ /* 0x050ff00000081060 */
[C---:B---3--:R-:W-:Y:S08]  /*8b330*/  HMMA.1688.F32.TF32 R24, R4.reuse, R52, R80 ;  /* 0x000000340418723c */ /* 0x048ff00000081050 */
[----:B-----5:R-:W-:Y:S11]  /*8b340*/  HMMA.1688.F32.TF32 R28, R4, R44, R72 ;  /* 0x0000002c041c723c */ /* 0x020ff60000081048 */
[----:B------:R-:W-:Y:S04]  /*8b350*/  @!UPT UIADD3 URZ, URZ, URZ, URZ ;  /* 0x0000003f3f3ff290 */ /* 0x000fe8000fffe03f */
[----:B------:R2:W-:Y:S01]  /*8b360*/  STL.64 [R1+0x530], R24 ;  /* 0x0005301801007387 */ /* 0x0005e20000100a00 */
[----:B------:R3:W-:Y:S02]  /*8b370*/  STL.64 [R1+0x538], R26 ;  /* 0x0005381a01007387 */ /* 0x0007e40000100a00 */
[----:B--2---:R-:W-:Y:S01]  /*8b380*/  IMAD.MOV.U32 R25, RZ, RZ, R22 ;  /* 0x000000ffff197224 */ /* 0x004fe200078e0016 */
[----:B---3--:R-:W-:Y:S01]  /*8b390*/  MOV R27, R20 ;  /* 0x00000014001b7202 */ /* 0x008fe20000000f00 */
[----:B------:R-:W-:Y:S01]  /*8b3a0*/  IMAD.MOV.U32 R26, RZ, RZ, R21 ;  /* 0x000000ffff1a7224 */ /* 0x000fe200078e0015 */
[----:B------:R-:W-:-:S04]  /*8b3b0*/  MOV R24, R23 ;  /* 0x0000001700187202 */ /* 0x000fc80000000f00 */
[----:B------:R-:W-:Y:S01]  /*8b3c0*/  STL.64 [R1+0x3690], R26 ;  /* 0x0036901a01007387 */ /* 0x000fe20000100a00 */
[----:B------:R2:W-:Y:S02]  /*8b3d0*/  STL.64 [R1+0x3688], R24 ;  /* 0x0036881801007387 */ /* 0x0005e40000100a00 */
[----:B--2---:R-:W-:Y:S02]  /*8b3e0*/  IMAD.MOV.U32 R24, RZ, RZ, R10 ;  /* 0x000000ffff187224 */ /* 0x004fe400078e000a */
[----:B------:R-:W-:-:S07]  /*8b3f0*/  IMAD.MOV.U32 R25, RZ, RZ, R9 ;  /* 0x000000ffff197224 */ /* 0x000fce00078e0009 */
[----:B------:R-:W-:Y:S01]  /*8b400*/  HMMA.1688.F32.TF32 R32, R4, R24, R88 ;  /* 0x000000180420723c */ /* 0x000fe20000081058 */
[----:B------:R-:W-:Y:S01]  /*8b410*/  IMAD.MOV.U32 R22, RZ, RZ, R30 ;  /* 0x000000ffff167224 */ /* 0x000fe200078e001e */
[----:B------:R-:W-:Y:S02]  /*8b420*/  MOV R23, R31 ;  /* 0x0000001f00177202 */ /* 0x000fe40000000f00 */
[----:B------:R-:W-:Y:S01]  /*8b430*/  MOV R20, R28 ;  /* 0x0000001c00147202 */ /* 0x000fe20000000f00 */
[----:B------:R-:W-:-:S03]  /*8b440*/  IMAD.MOV.U32 R21, RZ, RZ, R29 ;  /* 0x000000ffff157224 */ /* 0x000fc600078e001d */
[C---:B------:R-:W-:Y:S11]  /*8b450*/  HMMA.1688.F32.TF32 R28, R4.reuse, R40, R68 ;  /* 0x00000028041c723c */ /* 0x040ff60000081044 */
[----:B------:R-:W-:Y:S04]  /*8b460*/  @!UPT UIADD3 URZ, URZ, URZ, URZ ;  /* 0x0000003f3f3ff290 */ /* 0x000fe8000fffe03f */
[----:B------:R-:W-:Y:S01]  /*8b470*/  STL.64 [R1+0x510], R32 ;  /* 0x0005102001007387 */ /* 0x000fe20000100a00 */
[----:B------:R-:W-:Y:S02]  /*8b480*/  STL.64 [R1+0x518], R34 ;  /* 0x0005182201007387 */ /* 0x000fe40000100a00 */
[----:B------:R-:W-:Y:S02]  /*8b490*/  STL.64 [R1+0x36a0], R22 ;  /* 0x0036a01601007387 */ /* 0x000fe40000100a00 */
[----:B------:R2:W-:Y:S02]  /*8b4a0*/  STL.64 [R1+0x3698], R20 ;  /* 0x0036981401007387 */ /* 0x0005e40000100a00 */
[----:B--2---:R-:W-:Y:S02]  /*8b4b0*/  IMAD.MOV.U32 R20, RZ, RZ, R8 ;  /* 0x000000ffff147224 */ /* 0x004fe400078e0008 */
[C---:B------:R-:W-:Y:S01]  /*8b4c0*/  HMMA.1688.F32.TF32 R8, R4.reuse, R84, R240 ;  /* 0x000000540408723c */ /* 0x040fe200000810f0 */
[----:B------:R-:W-:Y:S01]  /*8b4d0*/  STL.64 [R1+0x4f0], R28 ;  /* 0x0004f01c01007387 */ /* 0x000fe20000100a00 */
[----:B------:R-:W-:Y:S02]  /*8b4e0*/  STL.64 [R1+0x4f8], R30 ;  /* 0x0004f81e01007387 */ /* 0x000fe40000100a00 */
[----:B------:R-:W-:Y:S01]  /*8b4f0*/  IMAD.MOV.U32 R21, RZ, RZ, R3 ;  /* 0x000000ffff157224 */ /* 0x000fe200078e0003 */
[----:B------:R-:W-:Y:S04]  /*8b500*/  LDS R240, [R161+0x28380] ;  /* 0x02838000a1f07984 */ /* 0x000fe80000000800 */
[----:B------:R-:W-:Y:S04]  /*8b510*/  LDS R242, [R161+0x2a380] ;  /* 0x02a38000a1f27984 */ /* 0x000fe80000000800 */
[----:B------:R-:W-:Y:S04]  /*8b520*/  LDS R241, [R189+0x28380] ;  /* 0x02838000bdf17984 */ /* 0x000fe80000000800 */
[----:B------:R-:W2:Y:S06]  /*8b530*/  LDS R243, [R189+0x2a380] ;  /* 0x02a38000bdf37984 */ /* 0x000eac0000000800 */
[----:B------:R-:W-:Y:S01]  /*8b540*/  STL.64 [R1+0x4e0], R8 ;  /* 0x0004e00801007387 */ /* 0x000fe20000100a00 */
[----:B------:R3:W-:Y:S02]  /*8b550*/  STL.64 [R1+0x4e8], R10 ;  /* 0x0004e80a01007387 */ /* 0x0007e40000100a00 */
[----:B------:R-:W1:Y:S01]  /*8b560*/  LDL.LU R96, [R1+0x60] ;  /* 0x0000600001607983 */ /* 0x000e620000300800 */
[C---:B---3--:R-:W-:Y:S11]  /*8b570*/  HMMA.1688.F32.TF32 R8, R4.reuse, R36, R236 ;  /* 0x000000240408723c */ /* 0x048ff600000810ec */
[----:B------:R-:W-:Y:S11]  /*8b580*/  @!UPT UIADD3 URZ, URZ, URZ, URZ ;  /* 0x0000003f3f3ff290 */ /* 0x000ff6000fffe03f */
[----:B------:R-:W-:Y:S01]  /*8b590*/  @!UPT UIADD3 URZ, URZ, URZ, URZ ;  /* 0x0000003f3f3ff290 */ /* 0x000fe2000fffe03f */
[----:B------:R-:W-:Y:S01]  /*8b5a0*/  STL.64 [R1+0x4d0], R8 ;  /* 0x0004d00801007387 */ /* 0x000fe20000100a00 */
[----:B------:R3:W-:Y:S02]  /*8b5b0*/  STL.64 [R1+0x4d8], R10 ;  /* 0x0004d80a01007387 */ /* 0x0007e40000100a00 */
[----:B------:R-:W1:Y:S02]  /*8b5c0*/  LDL.LU R97, [R1+0x64] ;  /* 0x0000640001617983 */ /* 0x000e640000300800 */
[----:B------:R-:W1:Y:S01]  /*8b5d0*/  LDL.LU R98, [R1+0x68] ;  /* 0x0000680001627983 */ /* 0x000e620000300800 */
[----:B------:R-:W1:Y:S01]  /*8b5e0*/  LDL.LU R99, [R1+0x6c] ;  /* 0x00006c0001637983 */ /* 0x000e620000300800 */
        /* <DEDUP_REMOVED lines=48> */
[----:B------:R-:W4:Y:S02]  /*8b8f0*/  LDL.LU R236, [R1] ;  /* 0x0000000001ec7983 */ /* 0x000f240000300800 */
[----:B------:R-:W4:Y:S02]  /*8b900*/  LDL.LU R237, [R1+0x4] ;  /* 0x0000040001ed7983 */ /* 0x000f240000300800 */
[----:B------:R-:W4:Y:S01]  /*8b910*/  LDL.LU R238, [R1+0x8] ;  /* 0x0000080001ee7983 */ /* 0x000f220000300800 */
[----:B------:R-:W4:Y:S01]  /*8b920*/  LDL.LU R239, [R1+0xc] ;  /* 0x00000c0001ef7983 */ /* 0x000f220000300800 */
[C---:B---3--:R-:W-:Y:S08]  /*8b930*/  HMMA.1688.F32.TF32 R8, R4.reuse, R156, R28 ;  /* 0x0000009c0408723c */ /* 0x048ff0000008101c */
[C---:B--2---:R-:W-:Y:S08]  /*8b940*/  HMMA.1688.F32.TF32 R32, R4.reuse, R152, R32 ;  /* 0x000000980420723c */ /* 0x044ff00000081020 */
[C---:B------:R-:W-:Y:S07]  /*8b950*/  HMMA.1688.F32.TF32 R28, R4.reuse, R148, R92 ;  /* 0x00000094041c723c */ /* 0x040fee000008105c */
[----:B------:R-:W-:Y:S01]  /*8b960*/  STL.64 [R1+0x4c0], R8 ;  /* 0x0004c00801007387 */ /* 0x000fe20000100a00 */
[----:B------:R2:W-:Y:S02]  /*8b970*/  STL.64 [R1+0x4c8], R10 ;  /* 0x0004c80a01007387 */ /* 0x0005e40000100a00 */
[C---:B--2---:R-:W-:Y:S05]  /*8b980*/  HMMA.1688.F32.TF32 R8, R4.reuse, R144, R100 ;  /* 0x000000900408723c */ /* 0x044fea0000081064 */
[----:B------:R-:W-:Y:S01]  /*8b990*/  STL.64 [R1+0x4b0], R32 ;  /* 0x0004b02001007387 */ /* 0x000fe20000100a00 */
[----:B------:R5:W-:Y:S07]  /*8b9a0*/  STL.64 [R1+0x4b8], R34 ;  /* 0x0004b82201007387 */ /* 0x000bee0000100a00 */
[----:B------:R-:W-:Y:S02]  /*8b9b0*/  STL.64 [R1+0x4a0], R28 ;  /* 0x0004a01c01007387 */ /* 0x000fe40000100a00 */
[----:B------:R4:W-:Y:S01]  /*8b9c0*/  STL.64 [R1+0x4a8], R30 ;  /* 0x0004a81e01007387 */ /* 0x0009e20000100a00 */
[C---:B-----5:R-:W-:Y:S08]  /*8b9d0*/  HMMA.1688.F32.TF32 R32, R4.reuse, R140, R60 ;  /* 0x0000008c0420723c */ /* 0x060ff0000008103c */
[C---:B----4-:R-:W-:Y:S01]  /*8b9e0*/  HMMA.1688.F32.TF32 R28, R4.reuse, R136, R64 ;  /* 0x00000088041c723c */ /* 0x050fe20000081040 */
[----:B------:R-:W-:Y:S01]  /*8b9f0*/  STL.64 [R1+0xe0], R8 ;  /* 0x0000e00801007387 */ /* 0x000fe20000100a00 */
[----:B------:R2:W-:Y:S06]  /*8ba00*/  STL.64 [R1+0xe8], R10 ;  /* 0x0000e80a01007387 */ /* 0x0005ec0000100a00 */
[----:B--2---:R-:W-:Y:S08]  /*8ba10*/  HMMA.1688.F32.TF32 R8, R4, R132, R80 ;  /* 0x000000840408723c */ /* 0x004ff00000081050 */
[C---:B-1----:R-:W-:Y:S01]  /*8ba20*/  HMMA.1688.F32.TF32 R4, R12.reuse, R104, R96 ;  /* 0x000000680c04723c */ /* 0x042fe20000081060 */
[----:B------:R-:W-:Y:S01]  /*8ba30*/  STL.64 [R1+0xd0], R32 ;  /* 0x0000d02001007387 */ /* 0x000fe20000100a00 */
[----:B------:R-:W-:Y:S05]  /*8ba40*/  STL.64 [R1+0xd8], R34 ;  /* 0x0000d82201007387 */ /* 0x000fea0000100a00 */
[----:B------:R-:W-:Y:S02]  /*8ba50*/  STL.64 [R1+0xc0], R28 ;  /* 0x0000c01c01007387 */ /* 0x000fe40000100a00 */
[----:B------:R1:W-:Y:S01]  /*8ba60*/  STL.64 [R1+0xc8], R30 ;  /* 0x0000c81e01007387 */ /* 0x0003e20000100a00 */
[----:B------:R-:W2:Y:S01]  /*8ba70*/  LDL.LU R80, [R1+0x12d0] ;  /* 0x0012d00001507983 */ /* 0x000ea20000300800 */
[C---:B-1----:R-:W-:Y:S04]  /*8ba80*/  HMMA.1688.F32.TF32 R28, R12.reuse, R108, R48 ;  /* 0x0000006c0c1c723c */ /* 0x042fe80000081030 */
[----:B------:R-:W-:Y:S01]  /*8ba90*/  STL.64 [R1+0xb0], R8 ;  /* 0x0000b00801007387 */ /* 0x000fe20000100a00 */
[----:B------:R1:W-:Y:S07]  /*8baa0*/  STL.64 [R1+0xb8], R10 ;  /* 0x0000b80a01007387 */ /* 0x0003ee0000100a00 */
[----:B------:R-:W-:Y:S02]  /*8bab0*/  STL.64 [R1+0xa0], R4 ;  /* 0x0000a00401007387 */ /* 0x000fe40000100a00 */
[----:B------:R3:W-:Y:S01]  /*8bac0*/  STL.64 [R1+0xa8], R6 ;  /* 0x0000a80601007387 */ /* 0x0007e20000100a00 */
[----:B------:R-:W2:Y:S01]  /*8bad0*/  LDL.LU R81, [R1+0x12d4] ;  /* 0x0012d40001517983 */ /* 0x000ea20000300800 */
[----:B------:R-:W2:Y:S02]  /*8bae0*/  LDL.LU R82, [R1+0x12d8] ;  /* 0x0012d80001527983 */ /* 0x000ea40000300800 */
[----:B------:R-:W2:Y:S02]  /*8baf0*/  LDL.LU R83, [R1+0x12dc] ;  /* 0x0012dc0001537983 */ /* 0x000ea40000300800 */
[----:B------:R-:W4:Y:S01]  /*8bb00*/  LDL.LU R64, [R1+0x12e0] ;  /* 0x0012e00001407983 */ /* 0x000f220000300800 */
[----:B------:R-:W4:Y:S01]  /*8bb10*/  LDL.LU R65, [R1+0x12e4] ;  /* 0x0012e40001417983 */ /* 0x000f220000300800 */
[----:B------:R-:W4:Y:S02]  /*8bb20*/  LDL.LU R66, [R1+0x12e8] ;  /* 0x0012e80001427983 */ /* 0x000f240000300800 */
[----:B------:R-:W4:Y:S02]  /*8bb30*/  LDL.LU R67, [R1+0x12ec] ;  /* 0x0012ec0001437983 */ /* 0x000f240000300800 */
[----:B------:R-:W5:Y:S01]  /*8bb40*/  LDL.LU R60, [R1+0x12f0] ;  /* 0x0012f000013c7983 */ /* 0x000f620000300800 */
[----:B------:R-:W5:Y:S01]  /*8bb50*/  LDL.LU R61, [R1+0x12f4] ;  /* 0x0012f400013d7983 */ /* 0x000f620000300800 */
[C---:B-1----:R-:W-:Y:S08]  /*8bb60*/  HMMA.1688.F32.TF32 R8, R12.reuse, R52, R56 ;  /* 0x000000340c08723c */ /* 0x042ff00000081038 */
[C---:B---3--:R-:W-:Y:S01]  /*8bb70*/  HMMA.1688.F32.TF32 R4, R12.reuse, R20, R88 ;  /* 0x000000140c04723c */ /* 0x048fe20000081058 */
[----:B------:R-:W5:Y:S01]  /*8bb80*/  LDL.LU R62, [R1+0x12f8] ;  /* 0x0012f800013e7983 */ /* 0x000f620000300800 */
[----:B------:R-:W5:Y:S01]  /*8bb90*/  LDL.LU R63, [R1+0x12fc] ;  /* 0x0012fc00013f7983 */ /* 0x000f620000300800 */
[----:B------:R-:W3:Y:S02]  /*8bba0*/  LDL.LU R96, [R1+0x12c0] ;  /* 0x0012c00001607983 */ /* 0x000ee40000300800 */
[----:B------:R-:W3:Y:S02]  /*8bbb0*/  LDL.LU R97, [R1+0x12c4] ;  /* 0x0012c40001617983 */ /* 0x000ee40000300800 */
[----:B------:R-:W3:Y:S01]  /*8bbc0*/  LDL.LU R98, [R1+0x12c8] ;  /* 0x0012c80001627983 */ /* 0x000ee20000300800 */
[----:B------:R-:W3:Y:S01]  /*8bbd0*/  LDL.LU R99, [R1+0x12cc] ;  /* 0x0012cc0001637983 */ /* 0x000ee20000300800 */
[----:B------:R-:W-:Y:S02]  /*8bbe0*/  STL.64 [R1+0x90], R28 ;  /* 0x0000901c01007387 */ /* 0x000fe40000100a00 */
[----:B------:R1:W-:Y:S02]  /*8bbf0*/  STL.64 [R1+0x98], R30 ;  /* 0x0000981e01007387 */ /* 0x0003e40000100a00 */
[C---:B-1----:R-:W-:Y:S02]  /*8bc00*/  HMMA.1688.F32.TF32 R28, R12.reuse, R24, R72 ;  /* 0x000000180c1c723c */ /* 0x042fe40000081048 */
[----:B------:R-:W-:Y:S01]  /*8bc10*/  STL.64 [R1+0x80], R8 ;  /* 0x0000800801007387 */ /* 0x000fe20000100a00 */
[----:B------:R1:W-:Y:S07]  /*8bc20*/  STL.64 [R1+0x88], R10 ;  /* 0x0000880a01007387 */ /* 0x0003ee0000100a00 */
[----:B------:R-:W-:Y:S02]  /*8bc30*/  STL.64 [R1+0x70], R4 ;  /* 0x0000700401007387 */ /* 0x000fe40000100a00 */
[----:B------:R1:W-:Y:S02]  /*8bc40*/  STL.64 [R1+0x78], R6 ;  /* 0x0000780601007387 */ /* 0x0003e40000100a00 */
[C---:B-1----:R-:W-:Y:S08]  /*8bc50*/  HMMA.1688.F32.TF32 R8, R12.reuse, R44, R68 ;  /* 0x0000002c0c08723c */ /* 0x042ff00000081044 */
[----:B------:R-:W-:Y:S01]  /*8bc60*/  HMMA.1688.F32.TF32 R4, R12, R40, R236 ;  /* 0x000000280c04723c */ /* 0x000fe200000810ec */
[----:B------:R-:W-:Y:S01]  /*8bc70*/  STL.64 [R1+0x60], R28 ;  /* 0x0000601c01007387 */ /* 0x000fe20000100a00 */
[----:B------:R-:W-:Y:S02]  /*8bc80*/  STL.64 [R1+0x68], R30 ;  /* 0x0000681e01007387 */ /* 0x000fe40000100a00 */
[----:B------:R-:W2:Y:S01]  /*8bc90*/  LDL.LU R88, [R1+0x12b0] ;  /* 0x0012b00001587983 */ /* 0x000ea20000300800 */
[----:B------:R-:W-:Y:S01]  /*8bca0*/  MOV R74, R248 ;  /* 0x000000f8004a7202 */ /* 0x000fe20000000f00 */
[----:B------:R-:W-:-:S02]  /*8bcb0*/  IMAD.MOV.U32 R75, RZ, RZ, R249 ;  /* 0x000000ffff4b7224 */ /* 0x000fc400078e00f9 */
[----:B------:R-:W-:-:S07]  /*8bcc0*/  IMAD.MOV.U32 R68, RZ, RZ, R250 ;  /* 0x000000ffff447224 */ /* 0x000fce00078e00fa */
[----:B------:R-:W-:Y:S01]  /*8bcd0*/  STL.64 [R1+0x50], R8 ;  /* 0x0000500801007387 */ /* 0x000fe20000100a00 */
[----:B------:R4:W-:Y:S07]  /*8bce0*/  STL.64 [R1+0x58], R10 ;  /* 0x0000580a01007387 */ /* 0x0009ee0000100a00 */
[----:B------:R-:W-:Y:S02]  /*8bcf0*/  STL.64 [R1+0x40], R4 ;  /* 0x0000400401007387 */ /* 0x000fe40000100a00 */
[----:B------:R1:W-:Y:S01]  /*8bd00*/  STL.64 [R1+0x48], R6 ;  /* 0x0000480601007387 */ /* 0x0003e20000100a00 */
        /* <DEDUP_REMOVED lines=8> */
[----:B------:R-:W-:-:S02]  /*8bd90*/  MOV R69, R251 ;  /* 0x000000fb00457202 */ /* 0x000fc40000000f00 */
[----:B------:R-:W1:Y:S01]  /*8bda0*/  LDL.LU R251, [R1+0x3ab0] ;  /* 0x003ab00001fb7983 */ /* 0x000e620000300800 */
[----:B------:R-:W-:Y:S02]  /*8bdb0*/  IMAD.MOV.U32 R70, RZ, RZ, R244 ;  /* 0x000000ffff467224 */ /* 0x000fe400078e00f4 */
[----:B------:R-:W2:Y:S02]  /*8bdc0*/  LDL.LU R244, [R1+0x3aac] ;  /* 0x003aac0001f47983 */ /* 0x000ea40000300800 */
[----:B------:R-:W-:Y:S01]  /*8bdd0*/  IMAD.MOV.U32 R71, RZ, RZ, R245 ;  /* 0x000000ffff477224 */ /* 0x000fe200078e00f5 */
[----:B------:R-:W-:Y:S01]  /*8bde0*/  MOV R236, R246 ;  /* 0x000000f600ec7202 */ /* 0x000fe20000000f00 */
[----:B------:R-:W2:Y:S01]  /*8bdf0*/  LDL.LU R245, [R1+0x3aa8] ;  /* 0x003aa80001f57983 */ /* 0x000ea20000300800 */
[----:B------:R-:W2:Y:S02]  /*8be00*/  LDL.LU R246, [R1+0x3aa4] ;  /* 0x003aa40001f67983 */ /* 0x000ea40000300800 */
[----:B------:R-:W-:-:S02]  /*8be10*/  IMAD.MOV.U32 R237, RZ, RZ, R247 ;  /* 0x000000ffffed7224 */ /* 0x000fc400078e00f7 */
[----:B------:R-:W2:Y:S01]  /*8be20*/  LDL.LU R247, [R1+0x3aa0] ;  /* 0x003aa00001f77983 */ /* 0x000ea20000300800 */
[C---:B----4-:R-:W-:Y:S08]  /*8be30*/  HMMA.1688.F32.TF32 R8, R12.reuse, R156, R64 ;  /* 0x0000009c0c08723c */ /* 0x050ff00000081040 */
[C---:B-1----:R-:W-:Y:S11]  /*8be40*/  HMMA.1688.F32.TF32 R4, R12.reuse, R84, R248 ;  /* 0x000000540c04723c */ /* 0x042ff600000810f8 */
[----:B------:R-:W-:Y:S11]  /*8be50*/  @!UPT UIADD3 URZ, URZ, URZ, URZ ;  /* 0x0000003f3f3ff290 */ /* 0x000ff6000fffe03f */
[----:B------:R-:W-:Y:S01]  /*8be60*/  @!UPT UIADD3 URZ, URZ, URZ, URZ ;  /* 0x0000003f3f3ff290 */ /* 0x000fe2000fffe03f */
[----:B------:R-:W-:Y:S01]  /*8be70*/  STL.64 [R1+0x30], R4 ;  /* 0x0000300401007387 */ /* 0x000fe20000100a00 */
[----:B------:R5:W-:Y:S02]  /*8be80*/  STL.64 [R1+0x38], R6 ;  /* 0x0000380601007387 */ /* 0x000be40000100a00 */
[C---:B-----5:R-:W-:Y:S08]  /*8be90*/  HMMA.1688.F32.TF32 R4, R12.reuse, R36, R60 ;  /* 0x000000240c04723c */ /* 0x060ff0000008103c */
[C---:B---3--:R-:W-:Y:S11]  /*8bea0*/  HMMA.1688.F32.TF32 R248, R12.reuse, R148, R96 ;  /* 0x000000940cf8723c */ /* 0x048ff60000081060 */
[----:B------:R-:W-:Y:S04]  /*8beb0*/  @!UPT UIADD3 URZ, URZ, URZ, URZ ;  /* 0x0000003f3f3ff290 */ /* 0x000fe8000fffe03f */
[----:B------:R-:W-:Y:S01]  /*8bec0*/  STL.64 [R1+0x20], R4 ;  /* 0x0000200401007387 */ /* 0x000fe20000100a00 */
[----:B------:R2:W-:Y:S02]  /*8bed0*/  STL.64 [R1+0x28], R6 ;  /* 0x0000280601007387 */ /* 0x0005e40000100a00 */
[C---:B--2---:R-:W-:Y:S01]  /*8bee0*/  HMMA.1688.F32.TF32 R4, R12.reuse, R152, R80 ;  /* 0x000000980c04723c */ /* 0x044fe20000081050 */
[----:B------:R-:W-:Y:S01]  /*8bef0*/  STL.64 [R1+0x10], R8 ;  /* 0x0000100801007387 */ /* 0x000fe20000100a00 */
[----:B------:R1:W-:Y:S06]  /*8bf00*/  STL.64 [R1+0x18], R10 ;  /* 0x0000180a01007387 */ /* 0x0003ec0000100a00 */
[C---:B------:R-:W-:Y:S01]  /*8bf10*/  HMMA.1688.F32.TF32 R244, R12.reuse, R144, R244 ;  /* 0x000000900cf4723c */ /* 0x040fe200000810f4 */
[----:B------:R-:W-:Y:S07]  /*8bf20*/  STL.64 [R1+0x3640], R250 ;  /* 0x003640fa01007387 */ /* 0x000fee0000100a00 */
[C---:B-1----:R-:W-:Y:S07]  /*8bf30*/  HMMA.1688.F32.TF32 R8, R12.reuse, R136, R72 ;  /* 0x000000880c08723c */ /* 0x042fee0000081048 */
[----:B------:R-:W-:Y:S01]  /*8bf40*/  STL.64 [R1], R4 ;  /* 0x0000000401007387 */ /* 0x000fe20000100a00 */
[----:B------:R1:W-:Y:S02]  /*8bf50*/  STL.64 [R1+0x8], R6 ;  /* 0x0000080601007387 */ /* 0x0003e40000100a00 */
[C---:B-1----:R-:W-:Y:S08]  /*8bf60*/  HMMA.1688.F32.TF32 R4, R12.reuse, R140, R88 ;  /* 0x0000008c0c04723c */ /* 0x042ff00000081058 */
[----:B------:R-:W-:Y:S01]  /*8bf70*/  HMMA.1688.F32.TF32 R12, R12, R132, R68 ;  /* 0x000000840c0c723c */ /* 0x000fe20000081044 */
[----:B------:R1:W-:Y:S04]  /*8bf80*/  STL.64 [R1+0x3638], R248 ;  /* 0x003638f801007387 */ /* 0x0003e80000100a00 */
[----:B-1----:R-:W2:Y:S01]  /*8bf90*/  LDL.LU.64 R248, [R1+0x170] ;  /* 0x0001700001f87983 */ /* 0x002ea20000300a00 */
[----:B------:R-:W3:Y:S02]  /*8bfa0*/  LDL.64 R250, [R1+0x178] ;  /* 0x0001780001fa7983 */ /* 0x000ee40000100a00 */
[----:B------:R-:W-:Y:S02]  /*8bfb0*/  STL.64 [R1+0x3630], R246 ;  /* 0x003630f601007387 */ /* 0x000fe40000100a00 */
[----:B------:R1:W-:Y:S02]  /*8bfc0*/  STL.64 [R1+0x3628], R244 ;  /* 0x003628f401007387 */ /* 0x0003e40000100a00 */
[----:B------:R-:W-:Y:S01]  /*8bfd0*/  IMAD.MOV.U32 R68, RZ, RZ, R191 ;  /* 0x000000ffff447224 */ /* 0x000fe200078e00bf */
[----:B-1----:R-:W4:Y:S01]  /*8bfe0*/  LDL.LU.64 R244, [R1+0x150] ;  /* 0x0001500001f47983 */ /* 0x002f220000300a00 */
[----:B------:R-:W5:Y:S02]  /*8bff0*/  LDL.64 R246, [R1+0x158] ;  /* 0x0001580001f67983 */ /* 0x000f640000100a00 */
[----:B------:R-:W-:Y:S02]  /*8c000*/  STL.64 [R1+0x3650], R6 ;  /* 0x0036500601007387 */ /* 0x000fe40000100a00 */
[----:B------:R1:W-:Y:S02]  /*8c010*/  STL.64 [R1+0x3648], R4 ;  /* 0x0036480401007387 */ /* 0x0003e40000100a00 */
[----:B------:R-:W-:Y:S01]  /*8c020*/  IMAD.MOV.U32 R69, RZ, RZ, R252 ;  /* 0x000000ffff457224 */ /* 0x000fe200078e00fc */
[----:B-1----:R-:W2:Y:S01]  /*8c030*/  LDL.LU.64 R4, [R1+0x180] ;  /* 0x0001800001047983 */ /* 0x002ea20000300a00 */
[----:B------:R-:W2:Y:S02]  /*8c040*/  LDL.64 R6, [R1+0x188] ;  /* 0x0001880001067983 */ /* 0x000ea40000100a00 */
[----:B------:R-:W-:Y:S02]  /*8c050*/  STL [R1+0x3620], R9 ;  /* 0x0036200901007387 */ /* 0x000fe40000100800 */
[----:B------:R-:W-:Y:S01]  /*8c060*/  STL [R1+0x361c], R10 ;  /* 0x00361c0a01007387 */ /* 0x000fe20000100800 */
[----:B------:R-:W-:Y:S01]  /*8c070*/  STL [R1+0x3618], R11 ;  /* 0x0036180b01007387 */ /* 0x000fe20000100800 */
[----:B------:R-:W-:Y:S02]  /*8c080*/  STL.64 [R1+0x36b0], R14 ;  /* 0x0036b00e01007387 */ /* 0x000fe40000100a00 */
[----:B------:R1:W-:Y:S02]  /*8c090*/  STL.64 [R1+0x36a8], R12 ;  /* 0x0036a80c01007387 */ /* 0x0003e40000100a00 */
[----:B------:R-:W2:Y:S01]  /*8c0a0*/  LDL.LU R191, [R1+0x3a9c] ;  /* 0x003a9c0001bf7983 */ /* 0x000ea20000300800 */
[----:B------:R-:W3:Y:S01]  /*8c0b0*/  LDL.LU R252, [R1+0x3a98] ;  /* 0x003a980001fc7983 */ /* 0x000ee20000300800 */
[----:B------:R-:W4:Y:S02]  /*8c0c0*/  LDL.LU R70, [R1+0x1258] ;  /* 0x0012580001467983 */ /* 0x000f240000300800 */
[----:B------:R-:W4:Y:S01]  /*8c0d0*/  LDL.LU R71, [R1+0x125c] ;  /* 0x00125c0001477983 */ /* 0x000f220000300800 */
[----:B------:R-:W-:Y:S01]  /*8c0e0*/  MOV R88, R163 ;  /* 0x000000a300587202 */ /* 0x000fe20000000f00 */
[----:B------:R-:W-:Y:S01]  /*8c0f0*/  IMAD.MOV.U32 R89, RZ, RZ, R190 ;  /* 0x000000ffff597224 */ /* 0x000fe200078e00be */
[----:B------:R-:W4:Y:S01]  /*8c100*/  LDL.LU R163, [R1+0x3a94] ;  /* 0x003a940001a37983 */ /* 0x000f220000300800 */
[----:B------:R-:W4:Y:S02]  /*8c110*/  LDL.LU R190, [R1+0x3a90] ;  /* 0x003a900001be7983 */ /* 0x000f240000300800 */
[----:B------:R-:W-:Y:S01]  /*8c120*/  IMAD.MOV.U32 R238, RZ, RZ, R17 ;  /* 0x000000ffffee7224 */ /* 0x000fe200078e0011 */
[----:B------:R-:W-:-:S07]  /*8c130*/  MOV R239, R16 ;  /* 0x0000001000ef7202 */ /* 0x000fce0000000f00 */
[----:B------:R-:W-:Y:S01]  /*8c140*/  HMMA.1688.F32.TF32 R16, R240, R104, R236 ;  /* 0x00000068f010723c */ /* 0x000fe200000810ec */
[----:B--2---:R-:W-:Y:S01]  /*8c150*/  IMAD.MOV.U32 R90, RZ, RZ, R191 ;  /* 0x000000ffff5a7224 */ /* 0x004fe200078e00bf */
[----:B---3--:R-:W-:Y:S01]  /*8c160*/  MOV R91, R252 ;  /* 0x000000fc005b7202 */ /* 0x008fe20000000f00 */
[----:B------:R-:W2:Y:S01]  /*8c170*/  LDL.LU R191, [R1+0x3a8c] ;  /* 0x003a8c0001bf7983 */ /* 0x000ea20000300800 */
[----:B------:R-:W3:Y:S02]  /*8c180*/  LDL.LU R252, [R1+0x3a88] ;  /* 0x003a880001fc7983 */ /* 0x000ee40000300800 */
[----:B------:R-:W2:Y:S02]  /*8c190*/  LDL.LU R96, [R1+0x1280] ;  /* 0x0012800001607983 */ /* 0x000ea40000300800 */
[----:B------:R-:W2:Y:S01]  /*8c1a0*/  LDL.LU R97, [R1+0x1284] ;  /* 0x0012840001617983 */ /* 0x000ea20000300800 */
[----:B------:R-:W2:Y:S01]  /*8c1b0*/  LDL.LU R98, [R1+0x1288] ;  /* 0x0012880001627983 */ /* 0x000ea20000300800 */
[----:B------:R-:W2:Y:S02]  /*8c1c0*/  LDL.LU R99, [R1+0x128c] ;  /* 0x00128c0001637983 */ /* 0x000ea40000300800 */
[----:B------:R-:W1:Y:S02]  /*8c1d0*/  LDL.LU R44, [R1+0x8a0] ;  /* 0x0008a000012c7983 */ /* 0x000e640000300800 */
[----:B------:R-:W1:Y:S01]  /*8c1e0*/  LDL.LU R45, [R1+0x8a4] ;  /* 0x0008a400012d7983 */ /* 0x000e620000300800 */
[----:B------:R-:W1:Y:S01]  /*8c1f0*/  LDL.LU R46, [R1+0x8a8] ;  /* 0x0008a800012e7983 */ /* 0x000e620000300800 */
[----:B------:R-:W1:Y:S02]  /*8c200*/  LDL.LU R47, [R1+0x8ac] ;  /* 0x0008ac00012f7983 */ /* 0x000e640000300800 */
        /* <DEDUP_REMOVED lines=24> */
[----:B------:R-:W-:Y:S02]  /*8c390*/  STL.64 [R1+0x36c0], R18 ;  /* 0x0036c01201007387 */ /* 0x000fe40000100a00 */
[----:B------:R2:W-:Y:S01]  /*8c3a0*/  STL.64 [R1+0x36b8], R16 ;  /* 0x0036b81001007387 */ /* 0x0005e20000100a00 */
[----:B----4-:R-:W-:Y:S01]  /*8c3b0*/  MOV R82, R190 ;  /* 0x000000be00527202 */ /* 0x010fe20000000f00 */
[----:B------:R-:W-:Y:S01]  /*8c3c0*/  IMAD.MOV.U32 R83, RZ, RZ, R163 ;  /* 0x000000ffff537224 */ /* 0x000fe200078e00a3 */
[----:B------:R-:W-:Y:S01]  /*8c3d0*/  MOV R73, R160 ;  /* 0x000000a000497202 */ /* 0x000fe20000000f00 */
[----:B------:R-:W-:-:S02]  /*8c3e0*/  IMAD.MOV.U32 R72, RZ, RZ, R162 ;  /* 0x000000ffff487224 */ /* 0x000fc400078e00a2 */
[----:B------:R-:W-:Y:S02]  /*8c3f0*/  IMAD.MOV.U32 R74, RZ, RZ, R2 ;  /* 0x000000ffff4a7224 */ /* 0x000fe400078e0002 */
[----:B------:R-:W-:Y:S01]  /*8c400*/  IMAD.MOV.U32 R75, RZ, RZ, R0 ;  /* 0x000000ffff4b7224 */ /* 0x000fe200078e0000 */
[C---:B-1----:R-:W-:Y:S08]  /*8c410*/  HMMA.1688.F32.TF32 R12, R240.reuse, R52, R44 ;  /* 0x00000034f00c723c */ /* 0x042ff0000008102c */
[----:B--2---:R-:W-:Y:S11]  /*8c420*/  HMMA.1688.F32.TF32 R16, R240, R108, R40 ;  /* 0x0000006cf010723c */ /* 0x004ff60000081028 */
[----:B------:R-:W-:Y:S05]  /*8c430*/  @!UPT UIADD3 URZ, URZ, URZ, URZ ;  /* 0x0000003f3f3ff290 */ /* 0x000fea000fffe03f */
[----:B------:R-:W-:Y:S02]  /*8c440*/  IMAD.MOV.U32 R10, RZ, RZ, R13 ;  /* 0x000000ffff0a7224 */ /* 0x000fe400078e000d */
[----:B------:R-:W-:Y:S01]  /*8c450*/  IMAD.MOV.U32 R11, RZ, RZ, R14 ;  /* 0x000000ffff0b7224 */ /* 0x000fe200078e000e */
[----:B------:R-:W-:-:S04]  /*8c460*/  MOV R9, R12 ;  /* 0x0000000c00097202 */ /* 0x000fc80000000f00 */
[----:B------:R-:W-:Y:S01]  /*8c470*/  STL.64 [R1+0x830], R16 ;  /* 0x0008301001007387 */ /* 0x000fe20000100a00 */
[----:B------:R-:W-:Y:S01]  /*8c480*/  STL.64 [R1+0x838], R18 ;  /* 0x0008381201007387 */ /* 0x000fe20000100a00 */
[----:B------:R-:W-:Y:S01]  /*8c490*/  MOV R3, R15 ;  /* 0x0000000f00037202 */ /* 0x000fe20000000f00 */
[----:B------:R-:W-:Y:S01]  /*8c4a0*/  STL.64 [R1+0x36d0], R10 ;  /* 0x0036d00a01007387 */ /* 0x000fe20000100a00 */
[C---:B---3--:R-:W-:Y:S01]  /*8c4b0*/  HMMA.1688.F32.TF32 R12, R240.reuse, R20, R48 ;  /* 0x00000014f00c723c */ /* 0x048fe20000081030 */
[----:B------:R1:W-:Y:S07]  /*8c4c0*/  STL.64 [R1+0x36c8], R8 ;  /* 0x0036c80801007387 */ /* 0x0003ee0000100a00 */
[----:B-1----:R-:W-:Y:S01]  /*8c4d0*/  HMMA.1688.F32.TF32 R8, R240, R24, R56 ;  /* 0x00000018f008723c */ /* 0x002fe20000081038 */
[----:B------:R-:W-:-:S07]  /*8c4e0*/  IMAD.MOV.U32 R81, RZ, RZ, R191 ;  /* 0x000000ffff517224 */ /* 0x000fce00078e00bf */
[----:B------:R-:W-:Y:S01]  /*8c4f0*/  HMMA.1688.F32.TF32 R16, R240, R4, R60 ;  /* 0x00000004f010723c */ /* 0x000fe2000008103c */
[----:B------:R-:W-:-:S07]  /*8c500*/  IMAD.MOV.U32 R80, RZ, RZ, R252 ;  /* 0x000000ffff507224 */ /* 0x000fce00078e00fc */
[----:B------:R-:W-:Y:S02]  /*8c510*/  IMAD.MOV.U32 R160, RZ, RZ, R12 ;  /* 0x000000ffffa07224 */ /* 0x000fe400078e000c */
[----:B------:R-:W-:Y:S01]  /*8c520*/  IMAD.MOV.U32 R191, RZ, RZ, R13 ;  /* 0x000000ffffbf7224 */ /* 0x000fe200078e000d */
[----:B------:R-:W-:Y:S01]  /*8c530*/  MOV R190, R14 ;  /* 0x0000000e00be7202 */ /* 0x000fe20000000f00 */
[----:B------:R-:W-:Y:S02]  /*8c540*/  IMAD.MOV.U32 R163, RZ, RZ, R15 ;  /* 0x000000ffffa37224 */ /* 0x000fe400078e000f */
[----:B------:R-:W-:Y:S02]  /*8c550*/  HMMA.1688.F32.TF32 R12, R240, R248, R64 ;  /* 0x000000f8f00c723c */ /* 0x000fe40000081040 */
[----:B------:R-:W-:Y:S01]  /*8c560*/  IMAD.MOV.U32 R162, RZ, RZ, R8 ;  /* 0x000000ffffa27224 */ /* 0x000fe200078e0008 */
[----:B------:R-:W-:Y:S01]  /*8c570*/  MOV R2, R9 ;  /* 0x0000000900027202 */ /* 0x000fe20000000f00 */
[----:B------:R-:W-:-:S02]  /*8c580*/  IMAD.MOV.U32 R0, RZ, RZ, R10 ;  /* 0x000000ffff007224 */ /* 0x000fc400078e000a */
[----:B------:R-:W-:Y:S02]  /*8c590*/  IMAD.MOV.U32 R252, RZ, RZ, R11 ;  /* 0x000000fffffc7224 */ /* 0x000fe400078e000b */
[C---:B------:R-:W-:Y:S01]  /*8c5a0*/  HMMA.1688.F32.TF32 R8, R240.reuse, R84, R236 ;  /* 0x00000054f008723c */ /* 0x040fe200000810ec */
[----:B------:R-:W-:Y:S01]  /*8c5b0*/  STL.64 [R1+0xb80], R16 ;  /* 0x000b801001007387 */ /* 0x000fe20000100a00 */
[----:B------:R-:W-:Y:S03]  /*8c5c0*/  STL.64 [R1+0xb88], R18 ;  /* 0x000b881201007387 */ /* 0x000fe60000100a00 */
[----:B------:R-:W-:Y:S04]  /*8c5d0*/  LDS R236, [R161+0x28480] ;  /* 0x02848000a1ec7984 */ /* 0x000fe80000000800 */
[----:B------:R-:W-:Y:S04]  /*8c5e0*/  LDS R238, [R161+0x2a480] ;  /* 0x02a48000a1ee7984 */ /* 0x000fe80000000800 */
[----:B------:R-:W-:Y:S04]  /*8c5f0*/  LDS R237, [R189+0x28480] ;  /* 0x02848000bded7984 */ /* 0x000fe80000000800 */
[----:B------:R-:W1:Y:S04]  /*8c600*/  LDS R239, [R189+0x2a480] ;  /* 0x02a48000bdef7984 */ /* 0x000e680000000800 */
[----:B------:R-:W-:Y:S01]  /*8c610*/  STL.64 [R1+0xb70], R12 ;  /* 0x000b700c01007387 */ /* 0x000fe20000100a00 */
[----:B------:R2:W-:Y:S03]  /*8c620*/  STL.64 [R1+0xb78], R14 ;  /* 0x000b780e01007387 */ /* 0x0005e60000100a00 */
[----:B------:R-:W-:Y:S01]  /*8c630*/  STL.64 [R1+0xb60], R8 ;  /* 0x000b600801007387 */ /* 0x000fe20000100a00 */
[C---:B--2---:R-:W-:Y:S01]  /*8c640*/  HMMA.1688.F32.TF32 R12, R240.reuse, R244, R80 ;  /* 0x000000f4f00c723c */ /* 0x044fe20000081050 */
[----:B------:R2:W-:Y:S07]  /*8c650*/  STL.64 [R1+0xb68], R10 ;  /* 0x000b680a01007387 */ /* 0x0005ee0000100a00 */
[C---:B--2---:R-:W-:Y:S08]  /*8c660*/  HMMA.1688.F32.TF32 R8, R240.reuse, R156, R96 ;  /* 0x0000009cf008723c */ /* 0x044ff00000081060 */
[C---:B------:R-:W-:Y:S07]  /*8c670*/  HMMA.1688.F32.TF32 R16, R240.reuse, R152, R88 ;  /* 0x00000098f010723c */ /* 0x040fee0000081058 */
[----:B------:R-:W-:Y:S01]  /*8c680*/  STL.64 [R1+0xbf0], R12 ;  /* 0x000bf00c01007387 */ /* 0x000fe20000100a00 */
[----:B------:R2:W-:Y:S02]  /*8c690*/  STL.64 [R1+0xbf8], R14 ;  /* 0x000bf80e01007387 */ /* 0x0005e40000100a00 */
[C---:B--2---:R-:W-:Y:S05]  /*8c6a0*/  HMMA.1688.F32.TF32 R12, R240.reuse, R148, R72 ;  /* 0x00000094f00c723c */ /* 0x044fea0000081048 */
[----:B------:R-:W-:Y:S01]  /*8c6b0*/  STL.64 [R1+0xbe0], R8 ;  /* 0x000be00801007387 */ /* 0x000fe20000100a00 */
[----:B------:R2:W-:Y:S02]  /*8c6c0*/  STL.64 [R1+0xbe8], R10 ;  /* 0x000be80a01007387 */ /* 0x0005e40000100a00 */
[C---:B--2---:R-:W-:Y:S05]  /*8c6d0*/  HMMA.1688.F32.TF32 R8, R240.reuse, R144, R68 ;  /* 0x00000090f008723c */ /* 0x044fea0000081044 */
[----:B------:R-:W-:Y:S01]  /*8c6e0*/  STL.64 [R1+0xbd0], R16 ;  /* 0x000bd01001007387 */ /* 0x000fe20000100a00 */
[----:B------:R-:W-:Y:S02]  /*8c6f0*/  STL.64 [R1+0xbd8], R18 ;  /* 0x000bd81201007387 */ /* 0x000fe40000100a00 */
[----:B------:R-:W2:Y:S07]  /*8c700*/  LDL.LU R72, [R1+0xc00] ;  /* 0x000c000001487983 */ /* 0x000eae0000300800 */
[----:B------:R3:W-:Y:S01]  /*8c710*/  STL.64 [R1+0xbc0], R12 ;  /* 0x000bc00c01007387 */ /* 0x0007e20000100a00 */
[----:B------:R4:W-:Y:S07]  /*8c720*/  STL.64 [R1+0xbc8], R14 ;  /* 0x000bc80e01007387 */ /* 0x0009ee0000100a00 */
        /* <DEDUP_REMOVED lines=61> */
[----:B---3--:R-:W3:Y:S02]  /*8cb00*/  LDL.LU R12, [R1+0xec0] ;  /* 0x000ec000010c7983 */ /* 0x008ee40000300800 */
[----:B------:R-:W3:Y:S02]  /*8cb10*/  LDL.LU R13, [R1+0xec4] ;  /* 0x000ec400010d7983 */ /* 0x000ee40000300800 */
[----:B----4-:R-:W3:Y:S01]  /*8cb20*/  LDL.LU R14, [R1+0xec8] ;  /* 0x000ec800010e7983 */ /* 0x010ee20000300800 */
[----:B------:R-:W3:Y:S01]  /*8cb30*/  LDL.LU R15, [R1+0xecc] ;  /* 0x000ecc00010f7983 */ /* 0x000ee20000300800 */
[----:B------:R-:W4:Y:S02]  /*8cb40*/  LDL.LU R16, [R1+0xed0] ;  /* 0x000ed00001107983 */ /* 0x000f240000300800 */
[----:B------:R-:W4:Y:S02]  /*8cb50*/  LDL.LU R17, [R1+0xed4] ;  /* 0x000ed40001117983 */ /* 0x000f240000300800 */
[----:B------:R-:W4:Y:S01]  /*8cb60*/  LDL.LU R18, [R1+0xed8] ;  /* 0x000ed80001127983 */ /* 0x000f220000300800 */
[----:B------:R-:W4:Y:S01]  /*8cb70*/  LDL.LU R19, [R1+0xedc] ;  /* 0x000edc0001137983 */ /* 0x000f220000300800 */
[----:B------:R-:W2:Y:S02]  /*8cb80*/  LDL.LU R220, [R1+0x1230] ;  /* 0x0012300001dc7983 */ /* 0x000ea40000300800 */
[----:B------:R-:W2:Y:S02]  /*8cb90*/  LDL.LU R221, [R1+0x1234] ;  /* 0x0012340001dd7983 */ /* 0x000ea40000300800 */
[----:B------:R-:W2:Y:S01]  /*8cba0*/  LDL.LU R222, [R1+0x1238] ;  /* 0x0012380001de7983 */ /* 0x000ea20000300800 */
[----:B------:R-:W2:Y:S01]  /*8cbb0*/  LDL.LU R223, [R1+0x123c] ;  /* 0x00123c0001df7983 */ /* 0x000ea20000300800 */
[----:B------:R-:W3:Y:S02]  /*8cbc0*/  LDL.LU R216, [R1+0x1240] ;  /* 0x0012400001d87983 */ /* 0x000ee40000300800 */
[----:B------:R-:W3:Y:S02]  /*8cbd0*/  LDL.LU R217, [R1+0x1244] ;  /* 0x0012440001d97983 */ /* 0x000ee40000300800 */
[----:B------:R-:W3:Y:S01]  /*8cbe0*/  LDL R218, [R1+0x1248] ;  /* 0x0012480001da7983 */ /* 0x000ee20000100800 */
[----:B------:R-:W3:Y:S01]  /*8cbf0*/  LDL R219, [R1+0x124c] ;  /* 0x00124c0001db7983 */ /* 0x000ee20000100800 */
[----:B-1----:R-:W3:Y:S02]  /*8cc00*/  LDL.LU R8, [R1+0xb50] ;  /* 0x000b500001087983 */ /* 0x002ee40000300800 */
[----:B------:R-:W3:Y:S02]  /*8cc10*/  LDL.LU R9, [R1+0xb54] ;  /* 0x000b540001097983 */ /* 0x000ee40000300800 */
[----:B------:R-:W3:Y:S01]  /*8cc20*/  LDL.LU R10, [R1+0xb58] ;  /* 0x000b5800010a7983 */ /* 0x000ee20000300800 */
[----:B------:R-:W3:Y:S01]  /*8cc30*/  LDL.LU R11, [R1+0xb5c] ;  /* 0x000b5c00010b7983 */ /* 0x000ee20000300800 */
        /* <DEDUP_REMOVED lines=28> */
[C---:B--2---:R-:W-:Y:S08]  /*8ce00*/  HMMA.1688.F32.TF32 R220, R240.reuse, R136, R220 ;  /* 0x00000088f0dc723c */ /* 0x044ff000000810dc */
[C---:B---3--:R-:W-:Y:S08]  /*8ce10*/  HMMA.1688.F32.TF32 R216, R240.reuse, R140, R216 ;  /* 0x0000008cf0d8723c */ /* 0x048ff000000810d8 */
[----:B------:R-:W-:Y:S08]  /*8ce20*/  HMMA.1688.F32.TF32 R8, R240, R132, R8 ;  /* 0x00000084f008723c */ /* 0x000ff00000081008 */
[C---:B----4-:R-:W-:Y:S07]  /*8ce30*/  HMMA.1688.F32.TF32 R240, R164.reuse, R104, R16 ;  /* 0x00000068a4f0723c */ /* 0x050fee0000081010 */
[----:B------:R-:W-:Y:S01]  /*8ce40*/  STL.64 [R1+0xba0], R216 ;  /* 0x000ba0d801007387 */ /* 0x000fe20000100a00 */
[----:B------:R1:W-:Y:S03]  /*8ce50*/  STL.64 [R1+0xba8], R218 ;  /* 0x000ba8da01007387 */ /* 0x0003e60000100a00 */
[----:B-1----:R-:W2:Y:S01]  /*8ce60*/  LDL.LU.64 R218, [R1+0x3a80] ;  /* 0x003a800001da7983 */ /* 0x002ea20000300a00 */
[----:B------:R-:W3:Y:S02]  /*8ce70*/  LDL.LU.64 R216, [R1+0x3a78] ;  /* 0x003a780001d87983 */ /* 0x000ee40000300a00 */
[----:B------:R-:W-:Y:S02]  /*8ce80*/  STL.64 [R1+0xb90], R220 ;  /* 0x000b90dc01007387 */ /* 0x000fe40000100a00 */
[----:B------:R1:W-:Y:S02]  /*8ce90*/  STL.64 [R1+0xb98], R222 ;  /* 0x000b98de01007387 */ /* 0x0003e40000100a00 */
[----:B-1----:R-:W4:Y:S01]  /*8cea0*/  LDL.LU.64 R222, [R1+0x3a70] ;  /* 0x003a700001de7983 */ /* 0x002f220000300a00 */
[----:B------:R-:W2:Y:S02]  /*8ceb0*/  LDL.LU.64 R220, [R1+0x3a68] ;  /* 0x003a680001dc7983 */ /* 0x000ea40000300a00 */
[----:B------:R-:W-:Y:S02]  /*8cec0*/  STL.64 [R1+0xb50], R8 ;  /* 0x000b500801007387 */ /* 0x000fe40000100a00 */
[----:B------:R1:W-:Y:S02]  /*8ced0*/  STL.64 [R1+0xb58], R10 ;  /* 0x000b580a01007387 */ /* 0x0003e40000100a00 */
[C---:B-1----:R-:W-:Y:S08]  /*8cee0*/  HMMA.1688.F32.TF32 R8, R164.reuse, R108, R12 ;  /* 0x0000006ca408723c */ /* 0x042ff0000008100c */
[C---:B------:R-:W-:Y:S01]  /*8cef0*/  HMMA.1688.F32.TF32 R16, R164.reuse, R52, R76 ;  /* 0x00000034a410723c */ /* 0x040fe2000008104c */
[----:B------:R-:W-:Y:S01]  /*8cf00*/  STL.64 [R1+0xcb0], R240 ;  /* 0x000cb0f001007387 */ /* 0x000fe20000100a00 */
[----:B------:R-:W-:Y:S06]  /*8cf10*/  STL.64 [R1+0xcb8], R242 ;  /* 0x000cb8f201007387 */ /* 0x000fec0000100a00 */
[C---:B-----5:R-:W-:Y:S01]  /*8cf20*/  HMMA.1688.F32.TF32 R12, R164.reuse, R20, R128 ;  /* 0x00000014a40c723c */ /* 0x060fe20000081080 */
[----:B------:R-:W-:Y:S01]  /*8cf30*/  LDS R240, [R161+0x28500] ;  /* 0x02850000a1f07984 */ /* 0x000fe20000000800 */
[----:B------:R-:W-:Y:S04]  /*8cf40*/  LDS R242, [R161+0x2a500] ;  /* 0x02a50000a1f27984 */ /* 0x000fe80000000800 */
[----:B------:R-:W-:Y:S04]  /*8cf50*/  LDS R241, [R189+0x28500] ;  /* 0x02850000bdf17984 */ /* 0x000fe80000000800 */
[----:B------:R-:W1:Y:S04]  /*8cf60*/  LDS R243, [R189+0x2a500] ;  /* 0x02a50000bdf37984 */ /* 0x000e680000000800 */
[----:B------:R-:W-:Y:S01]  /*8cf70*/  STL.64 [R1+0xca0], R8 ;  /* 0x000ca00801007387 */ /* 0x000fe20000100a00 */
[----:B------:R5:W-:Y:S02]  /*8cf80*/  STL.64 [R1+0xca8], R10 ;  /* 0x000ca80a01007387 */ /* 0x000be40000100a00 */
[C---:B-----5:R-:W-:Y:S01]  /*8cf90*/  HMMA.1688.F32.TF32 R8, R164.reuse, R24, R124 ;  /* 0x00000018a408723c */ /* 0x060fe2000008107c */
[----:B------:R-:W-:Y:S01]  /*8cfa0*/  STL.64 [R1+0xc90], R16 ;  /* 0x000c901001007387 */ /* 0x000fe20000100a00 */
[----:B------:R5:W-:Y:S04]  /*8cfb0*/  STL.64 [R1+0xc98], R18 ;  /* 0x000c981201007387 */ /* 0x000be80000100a00 */
[----:B------:R-:W-:Y:S02]  /*8cfc0*/  STL.64 [R1+0xc80], R12 ;  /* 0x000c800c01007387 */ /* 0x000fe40000100a00 */
[----:B------:R1:W-:Y:S01]  /*8cfd0*/  STL.64 [R1+0xc88], R14 ;  /* 0x000c880e01007387 */ /* 0x0003e20000100a00 */
[C---:B-----5:R-:W-:Y:S08]  /*8cfe0*/  HMMA.1688.F32.TF32 R16, R164.reuse, R4, R120 ;  /* 0x00000004a410723c */ /* 0x060ff00000081078 */
[C---:B-1----:R-:W-:Y:S06]  /*8cff0*/  HMMA.1688.F32.TF32 R12, R164.reuse, R248, R116 ;  /* 0x000000f8a40c723c */ /* 0x042fec0000081074 */
[----:B------:R-:W-:Y:S01]  /*8d000*/  STL.64 [R1+0xc70], R8 ;  /* 0x000c700801007387 */ /* 0x000fe20000100a00 */
[----:B------:R1:W-:Y:S02]  /*8d010*/  STL.64 [R1+0xc78], R10 ;  /* 0x000c780a01007387 */ /* 0x0003e40000100a00 */
[C---:B-1----:R-:W-:Y:S06]  /*8d020*/  HMMA.1688.F32.TF32 R8, R164.reuse, R84, R112 ;  /* 0x00000054a408723c */ /* 0x042fec0000081070 */
[----:B------:R-:W-:Y:S01]  /*8d030*/  STL.64 [R1+0xc60], R16 ;  /* 0x000c601001007387 */ /* 0x000fe20000100a00 */
[----:B------:R-:W-:Y:S07]  /*8d040*/  STL.64 [R1+0xc68], R18 ;  /* 0x000c681201007387 */ /* 0x000fee0000100a00 */
[----:B------:R-:W-:Y:S02]  /*8d050*/  STL.64 [R1+0xc50], R12 ;  /* 0x000c500c01007387 */ /* 0x000fe40000100a00 */
[----:B------:R-:W-:Y:S07]  /*8d060*/  STL.64 [R1+0xc58], R14 ;  /* 0x000c580e01007387 */ /* 0x000fee0000100a00 */
[----:B------:R-:W-:Y:S01]  /*8d070*/  STL.64 [R1+0xc40], R8 ;  /* 0x000c400801007387 */ /* 0x000fe20000100a00 */
[----:B------:R1:W-:Y:S02]  /*8d080*/  STL.64 [R1+0xc48], R10 ;  /* 0x000c480a01007387 */ /* 0x0003e40000100a00 */
[C---:B-1----:R-:W-:Y:S08]  /*8d090*/  HMMA.1688.F32.TF32 R8, R164.reuse, R244, R28 ;  /* 0x000000f4a408723c */ /* 0x042ff0000008101c */
[C---:B------:R-:W-:Y:S08]  /*8d0a0*/  HMMA.1688.F32.TF32 R16, R164.reuse, R156, R32 ;  /* 0x0000009ca410723c */ /* 0x040ff00000081020 */
[C---:B------:R-:W-:Y:S07]  /*8d0b0*/  HMMA.1688.F32.TF32 R12, R164.reuse, R152, R92 ;  /* 0x00000098a40c723c */ /* 0x040fee000008105c */
[----:B------:R-:W-:Y:S01]  /*8d0c0*/  STL.64 [R1+0xd20], R8 ;  /* 0x000d200801007387 */ /* 0x000fe20000100a00 */
[----:B------:R1:W-:Y:S02]  /*8d0d0*/  STL.64 [R1+0xd28], R10 ;  /* 0x000d280a01007387 */ /* 0x0003e40000100a00 */
[C---:B-1----:R-:W-:Y:S05]  /*8d0e0*/  HMMA.1688.F32.TF32 R8, R164.reuse, R148, R100 ;  /* 0x00000094a408723c */ /* 0x042fea0000081064 */
[----:B------:R-:W-:Y:S01]  /*8d0f0*/  STL.64 [R1+0xd10], R16 ;  /* 0x000d101001007387 */ /* 0x000fe20000100a00 */
[----:B------:R1:W-:Y:S07]  /*8d100*/  STL.64 [R1+0xd18], R18 ;  /* 0x000d181201007387 */ /* 0x0003ee0000100a00 */
[----:B------:R-:W-:Y:S02]  /*8d110*/  STL.64 [R1+0xd00], R12 ;  /* 0x000d000c01007387 */ /* 0x000fe40000100a00 */
[----:B------:R5:W-:Y:S01]  /*8d120*/  STL.64 [R1+0xd08], R14 ;  /* 0x000d080e01007387 */ /* 0x000be20000100a00 */
[C---:B-1----:R-:W-:Y:S08]  /*8d130*/  HMMA.1688.F32.TF32 R16, R164.reuse, R144, R36 ;  /* 0x00000090a410723c */ /* 0x042ff00000081024 */
[C---:B-----5:R-:W-:Y:S01]  /*8d140*/  HMMA.1688.F32.TF32 R12, R164.reuse, R140, R40 ;  /* 0x0000008ca40c723c */ /* 0x060fe20000081028 */
[----:B------:R-:W-:Y:S01]  /*8d150*/  STL.64 [R1+0xcf0], R8 ;  /* 0x000cf00801007387 */ /* 0x000fe20000100a00 */
[----:B------:R1:W-:Y:S06]  /*8d160*/  STL.64 [R1+0xcf8], R10 ;  /* 0x000cf80a01007387 */ /* 0x0003ec0000100a00 */
[C---:B-1----:R-:W-:Y:S07]  /*8d170*/  HMMA.1688.F32.TF32 R8, R164.reuse, R136, R44 ;  /* 0x00000088a408723c */ /* 0x042fee000008102c */
[----:B------:R-:W-:Y:S01]  /*8d180*/  STL.64 [R1+0xce0], R16 ;  /* 0x000ce01001007387 */ /* 0x000fe20000100a00 */
[----:B------:R1:W-:Y:S07]  /*8d190*/  STL.64 [R1+0xce8], R18 ;  /* 0x000ce81201007387 */ /* 0x0003ee0000100a00 */
[----:B------:R-:W-:Y:S02]  /*8d1a0*/  STL.64 [R1+0xcd0], R12 ;  /* 0x000cd00c01007387 */ /* 0x000fe40000100a00 */
[----:B------:R5:W-:Y:S01]  /*8d1b0*/  STL.64 [R1+0xcd8], R14 ;  /* 0x000cd80e01007387 */ /* 0x000be20000100a00 */
[----:B-1----:R-:W-:Y:S08]  /*8d1c0*/  HMMA.1688.F32.TF32 R16, R164, R132, R48 ;  /* 0x00000084a410723c */ /* 0x002ff00000081030 */
[C---:B-----5:R-:W-:Y:S01]  /*8d1d0*/  HMMA.1688.F32.TF32 R12, R236.reuse, R104, R56 ;  /* 0x00000068ec0c723c */ /* 0x060fe20000081038 */
[----:B------:R-:W-:Y:S04]  /*8d1e0*/  LDS R164, [R161+0x28580] ;  /* 0x02858000a1a47984 */ /* 0x000fe80000000800 */
[----:B------:R-:W-:Y:S04]  /*8d1f0*/  LDS R166, [R161+0x2a580] ;  /* 0x02a58000a1a67984 */ /* 0x000fe80000000800 */
[----:B------:R-:W-:Y:S04]  /*8d200*/  LDS R165, [R189+0x28580] ;  /* 0x02858000bda57984 */ /* 0x000fe80000000800 */
[----:B------:R-:W1:Y:S04]  /*8d210*/  LDS R167, [R189+0x2a580] ;  /* 0x02a58000bda77984 */ /* 0x000e680000000800 */
[----:B------:R-:W-:Y:S01]  /*8d220*/  STL.64 [R1+0xcc0], R8 ;  /* 0x000cc00801007387 */ /* 0x000fe20000100a00 */
[----:B------:R5:W-:Y:S02]  /*8d230*/  STL.64 [R1+0xcc8], R10 ;  /* 0x000cc80a01007387 */ /* 0x000be40000100a00 */
[C---:B-----5:R-:W-:Y:S01]  /*8d240*/  HMMA.1688.F32.TF32 R8, R236.reuse, R108, R60 ;  /* 0x0000006cec08723c */ /* 0x060fe2000008103c */
[----:B------:R-:W-:Y:S01]  /*8d250*/  STL.64 [R1+0xc20], R16 ;  /* 0x000c201001007387 */ /* 0x000fe20000100a00 */
[----:B------:R5:W-:Y:S02]  /*8d260*/  STL.64 [R1+0xc28], R18 ;  /* 0x000c281201007387 */ /* 0x000be40000100a00 */
[----:B------:R-:W-:Y:S02]  /*8d270*/  STL.64 [R1+0xd80], R12 ;  /* 0x000d800c01007387 */ /* 0x000fe40000100a00 */
[----:B------:R5:W-:Y:S02]  /*8d280*/  STL.64 [R1+0xd88], R14 ;  /* 0x000d880e01007387 */ /* 0x000be40000100a00 */
[C---:B-----5:R-:W-:Y:S08]  /*8d290*/  HMMA.1688.F32.TF32 R16, R236.reuse, R52, R64 ;  /* 0x00000034ec10723c */ /* 0x060ff00000081040 */
[C---:B------:R-:W-:Y:S07]  /*8d2a0*/  HMMA.1688.F32.TF32 R12, R236.reuse, R20, R80 ;  /* 0x00000014ec0c723c */ /* 0x040fee0000081050 */
[----:B------:R-:W-:Y:S01]  /*8d2b0*/  STL.64 [R1+0xd60], R8 ;  /* 0x000d600801007387 */ /* 0x000fe20000100a00 */
[----:B------:R5:W-:Y:S02]  /*8d2c0*/  STL.64 [R1+0xd68], R10 ;  /* 0x000d680a01007387 */ /* 0x000be40000100a00 */
[C---:B-----5:R-:W-:Y:S05]  /*8d2d0*/  HMMA.1688.F32.TF32 R8, R236.reuse, R24, R96 ;  /* 0x00000018ec08723c */ /* 0x060fea0000081060 */
[----:B------:R-:W-:Y:S01]  /*8d2e0*/  STL.64 [R1+0xd40], R16 ;  /* 0x000d401001007387 */ /* 0x000fe20000100a00 */
[----:B------:R5:W-:Y:S07]  /*8d2f0*/  STL.64 [R1+0xd48], R18 ;  /* 0x000d481201007387 */ /* 0x000bee0000100a00 */
[----:B------:R-:W-:Y:S02]  /*8d300*/  STL.64 [R1+0xd30], R12 ;  /* 0x000d300c01007387 */ /* 0x000fe40000100a00 */
[----:B------:R1:W-:Y:S01]  /*8d310*/  STL.64 [R1+0xd38], R14 ;  /* 0x000d380e01007387 */ /* 0x0003e20000100a00 */
[C---:B-----5:R-:W-:Y:S08]  /*8d320*/  HMMA.1688.F32.TF32 R16, R236.reuse, R4, R88 ;  /* 0x00000004ec10723c */ /* 0x060ff00000081058 */
[C---:B-1----:R-:W-:Y:S01]  /*8d330*/  HMMA.1688.F32.TF32 R12, R236.reuse, R248, R72 ;  /* 0x000000f8ec0c723c */ /* 0x042fe20000081048 */
[----:B------:R-:W-:Y:S01]  /*8d340*/  STL.64 [R1+0xc30], R8 ;  /* 0x000c300801007387 */ /* 0x000fe20000100a00 */
[----:B------:R1:W-:Y:S06]  /*8d350*/  STL.64 [R1+0xc38], R10 ;  /* 0x000c380a01007387 */ /* 0x0003ec0000100a00 */
[C---:B-1----:R-:W-:Y:S07]  /*8d360*/  HMMA.1688.F32.TF32 R8, R236.reuse, R84, R68 ;  /* 0x00000054ec08723c */ /* 0x042fee0000081044 */
[----:B------:R-:W-:Y:S01]  /*8d370*/  STL.64 [R1+0xc10], R16 ;  /* 0x000c101001007387 */ /* 0x000fe20000100a00 */
[----:B------:R-:W-:Y:S02]  /*8d380*/  STL.64 [R1+0xc18], R18 ;  /* 0x000c181201007387 */ /* 0x000fe40000100a00 */
[----:B------:R-:W5:Y:S05]  /*8d390*/  LDL.LU R68, [R1+0x990] ;  /* 0x0009900001447983 */ /* 0x000f6a0000300800 */
[----:B------:R1:W-:Y:S01]  /*8d3a0*/  STL.64 [R1+0xc00], R12 ;  /* 0x000c000c01007387 */ /* 0x0003e20000100a00 */
[----:B------:R1:W-:Y:S07]  /*8d3b0*/  STL.64 [R1+0xc08], R14 ;  /* 0x000c080e01007387 */ /* 0x0003ee0000100a00 */
[----:B------:R1:W-:Y:S01]  /*8d3c0*/  STL.64 [R1+0xb40], R8 ;  /* 0x000b400801007387 */ /* 0x0003e20000100a00 */
[----:B------:R1:W-:Y:S02]  /*8d3d0*/  STL.64 [R1+0xb48], R10 ;  /* 0x000b480a01007387 */ /* 0x0003e40000100a00 */
        /* <DEDUP_REMOVED lines=99> */
[C---:B--2---:R-:W-:Y:S08]  /*8da10*/  HMMA.1688.F32.TF32 R128, R236.reuse, R156, R128 ;  /* 0x0000009cec80723c */ /* 0x044ff00000081080 */
[C---:B---3--:R-:W-:Y:S08]  /*8da20*/  HMMA.1688.F32.TF32 R76, R236.reuse, R244, R76 ;  /* 0x000000f4ec4c723c */ /* 0x048ff0000008104c */
[C---:B------:R-:W-:Y:S11]  /*8da30*/  HMMA.1688.F32.TF32 R8, R236.reuse, R152, R8 ;  /* 0x00000098ec08723c */ /* 0x040ff60000081008 */
[----:B------:R-:W-:Y:S04]  /*8da40*/  @!UPT UIADD3 URZ, URZ, URZ, URZ ;  /* 0x0000003f3f3ff290 */ /* 0x000fe8000fffe03f */
        /* <DEDUP_REMOVED lines=9> */
[----:B------:R1:W-:Y:S02]  /*8dae0*/  STL.64 [R1+0xb08], R10 ;  /* 0x000b080a01007387 */ /* 0x0003e40000100a00 */
[C---:B-1----:R-:W-:Y:S08]  /*8daf0*/  HMMA.1688.F32.TF32 R8, R236.reuse, R148, R16 ;  /* 0x00000094ec08723c */ /* 0x042ff00000081010 */
[C---:B------:R-:W-:Y:S08]  /*8db00*/  HMMA.1688.F32.TF32 R16, R236.reuse, R144, R12 ;  /* 0x00000090ec10723c */ /* 0x040ff0000008100c */
[C---:B------:R-:W-:Y:S07]  /*8db10*/  HMMA.1688.F32.TF32 R12, R236.reuse, R140, R124 ;  /* 0x0000008cec0c723c */ /* 0x040fee000008107c */
[----:B------:R-:W-:Y:S01]  /*8db20*/  STL.64 [R1+0xaf0], R8 ;  /* 0x000af00801007387 */ /* 0x000fe20000100a00 */
[----:B------:R4:W-:Y:S02]  /*8db30*/  STL.64 [R1+0xaf8], R10 ;  /* 0x000af80a01007387 */ /* 0x0009e40000100a00 */
[C---:B----4-:R-:W-:Y:S05]  /*8db40*/  HMMA.1688.F32.TF32 R8, R236.reuse, R136, R120 ;  /* 0x00000088ec08723c */ /* 0x050fea0000081078 */
[----:B------:R-:W-:Y:S01]  /*8db50*/  STL.64 [R1+0xae0], R16 ;  /* 0x000ae01001007387 */ /* 0x000fe20000100a00 */
[----:B------:R1:W-:Y:S07]  /*8db60*/  STL.64 [R1+0xae8], R18 ;  /* 0x000ae81201007387 */ /* 0x0003ee0000100a00 */
[----:B------:R-:W-:Y:S02]  /*8db70*/  STL.64 [R1+0xad0], R12 ;  /* 0x000ad00c01007387 */ /* 0x000fe40000100a00 */
[----:B------:R4:W-:Y:S01]  /*8db80*/  STL.64 [R1+0xad8], R14 ;  /* 0x000ad80e01007387 */ /* 0x0009e20000100a00 */
[----:B-1----:R-:W-:Y:S08]  /*8db90*/  HMMA.1688.F32.TF32 R16, R236, R132, R116 ;  /* 0x00000084ec10723c */ /* 0x002ff00000081074 */
[C---:B----4-:R-:W-:Y:S01]  /*8dba0*/  HMMA.1688.F32.TF32 R12, R240.reuse, R104, R112 ;  /* 0x00000068f00c723c */ /* 0x050fe20000081070 */
[----:B------:R-:W-:Y:S04]  /*8dbb0*/  LDS R236, [R161+0x28600] ;  /* 0x02860000a1ec7984 */ /* 0x000fe80000000800 */
[----:B------:R-:W-:Y:S04]  /*8dbc0*/  LDS R238, [R161+0x2a600] ;  /* 0x02a60000a1ee7984 */ /* 0x000fe80000000800 */
[----:B------:R-:W-:Y:S04]  /*8dbd0*/  LDS R237, [R189+0x28600] ;  /* 0x02860000bded7984 */ /* 0x000fe80000000800 */
[----:B------:R-:W1:Y:S04]  /*8dbe0*/  LDS R239, [R189+0x2a600] ;  /* 0x02a60000bdef7984 */ /* 0x000e680000000800 */
[----:B------:R-:W-:Y:S01]  /*8dbf0*/  STL.64 [R1+0xac0], R8 ;  /* 0x000ac00801007387 */ /* 0x000fe20000100a00 */
[----:B------:R4:W-:Y:S02]  /*8dc00*/  STL.64 [R1+0xac8], R10 ;  /* 0x000ac80a01007387 */ /* 0x0009e40000100a00 */
[C---:B----4-:R-:W-:Y:S01]  /*8dc10*/  HMMA.1688.F32.TF32 R8, R240.reuse, R108, R28 ;  /* 0x0000006cf008723c */ /* 0x050fe2000008101c */
[----:B------:R-:W-:Y:S01]  /*8dc20*/  STL.64 [R1+0xab0], R16 ;  /* 0x000ab01001007387 */ /* 0x000fe20000100a00 */
[----:B------:R4:W-:Y:S02]  /*8dc30*/  STL.64 [R1+0xab8], R18 ;  /* 0x000ab81201007387 */ /* 0x0009e40000100a00 */
[----:B------:R-:W-:Y:S02]  /*8dc40*/  STL.64 [R1+0xaa0], R12 ;  /* 0x000aa00c01007387 */ /* 0x000fe40000100a00 */
[----:B------:R5:W-:Y:S02]  /*8dc50*/  STL.64 [R1+0xaa8], R14 ;  /* 0x000aa80e01007387 */ /* 0x000be40000100a00 */
[C---:B----4-:R-:W-:Y:S08]  /*8dc60*/  HMMA.1688.F32.TF32 R16, R240.reuse, R52, R32 ;  /* 0x00000034f010723c */ /* 0x050ff00000081020 */
[C---:B-----5:R-:W-:Y:S07]  /*8dc70*/  HMMA.1688.F32.TF32 R12, R240.reuse, R20, R92 ;  /* 0x00000014f00c723c */ /* 0x060fee000008105c */
[----:B------:R-:W-:Y:S01]  /*8dc80*/  STL.64 [R1+0xa90], R8 ;  /* 0x000a900801007387 */ /* 0x000fe20000100a00 */
[----:B------:R4:W-:Y:S02]  /*8dc90*/  STL.64 [R1+0xa98], R10 ;  /* 0x000a980a01007387 */ /* 0x0009e40000100a00 */
[C---:B----4-:R-:W-:Y:S05]  /*8dca0*/  HMMA.1688.F32.TF32 R8, R240.reuse, R24, R100 ;  /* 0x00000018f008723c */ /* 0x050fea0000081064 */
        /* <DEDUP_REMOVED lines=10> */
[----:B------:R-:W-:Y:S07]  /*8dd50*/  STL.64 [R1+0xa58], R18 ;  /* 0x000a581201007387 */ /* 0x000fee0000100a00 */
[----:B------:R-:W-:Y:S02]  /*8dd60*/  STL.64 [R1+0xa40], R12 ;  /* 0x000a400c01007387 */ /* 0x000fe40000100a00 */
[----:B------:R-:W-:Y:S06]  /*8dd70*/  STL.64 [R1+0xa48], R14 ;  /* 0x000a480e01007387 */ /* 0x000fec0000100a00 */
[----:B------:R-:W-:Y:S01]  /*8dd80*/  STL.64 [R1+0xa20], R8 ;  /* 0x000a200801007387 */ /* 0x000fe20000100a00 */
[----:B------:R4:W-:Y:S02]  /*8dd90*/  STL.64 [R1+0xa28], R10 ;  /* 0x000a280a01007387 */ /* 0x0009e40000100a00 */
[C---:B----4-:R-:W-:Y:S08]  /*8dda0*/  HMMA.1688.F32.TF32 R8, R240.reuse, R244, R48 ;  /* 0x000000f4f008723c */ /* 0x050ff00000081030 */
[C---:B------:R-:W-:Y:S11]  /*8ddb0*/  HMMA.1688.F32.TF32 R12, R240.reuse, R156, R56 ;  /* 0x0000009cf00c723c */ /* 0x040ff60000081038 */
[----:B------:R-:W-:Y:S04]  /*8ddc0*/  @!UPT UIADD3 URZ, URZ, URZ, URZ ;  /* 0x0000003f3f3ff290 */ /* 0x000fe8000fffe03f */
[----:B------:R-:W-:Y:S01]  /*8ddd0*/  STL.64 [R1+0xa10], R8 ;  /* 0x000a100801007387 */ /* 0x000fe20000100a00 */
[----:B------:R4:W-:Y:S02]  /*8dde0*/  STL.64 [R1+0xa18], R10 ;  /* 0x000a180a01007387 */ /* 0x0009e40000100a00 */
[C---:B----4-:R-:W-:Y:S08]  /*8ddf0*/  HMMA.1688.F32.TF32 R8, R240.reuse, R152, R60 ;  /* 0x00000098f008723c */ /* 0x050ff0000008103c */
[C---:B------:R-:W-:Y:S01]  /*8de00*/  HMMA.1688.F32.TF32 R16, R240.reuse, R148, R64 ;  /* 0x00000094f010723c */ /* 0x040fe20000081040 */
[----:B------:R-:W-:Y:S01]  /*8de10*/  STL.64 [R1+0xa00], R12 ;  /* 0x000a000c01007387 */ /* 0x000fe20000100a00 */
[----:B------:R4:W-:Y:S06]  /*8de20*/  STL.64 [R1+0xa08], R14 ;  /* 0x000a080e01007387 */ /* 0x0009ec0000100a00 */
[C---:B----4-:R-:W-:Y:S07]  /*8de30*/  HMMA.1688.F32.TF32 R12, R240.reuse, R144, R80 ;  /* 0x00000090f00c723c */ /* 0x050fee0000081050 */
        /* <DEDUP_REMOVED lines=8> */
[----:B-----5:R-:W-:Y:S01]  /*8dec0*/  HMMA.1688.F32.TF32 R12, R240, R132, R72 ;  /* 0x00000084f00c723c */ /* 0x020fe20000081048 */
[----:B------:R-:W-:Y:S01]  /*8ded0*/  STL.64 [R1+0x9c0], R8 ;  /* 0x0009c00801007387 */ /* 0x000fe20000100a00 */
[----:B------:R4:W-:Y:S06]  /*8dee0*/  STL.64 [R1+0x9c8], R10 ;  /* 0x0009c80a01007387 */ /* 0x0009ec0000100a00 */
[C---:B----4-:R-:W-:Y:S07]  /*8def0*/  HMMA.1688.F32.TF32 R8, R164.reuse, R104, R68 ;  /* 0x00000068a408723c */ /* 0x050fee0000081044 */
[----:B------:R-:W-:Y:S01]  /*8df00*/  STL.64 [R1+0x9b0], R16 ;  /* 0x0009b01001007387 */ /* 0x000fe20000100a00 */
[----:B------:R-:W-:Y:S02]  /*8df10*/  STL.64 [R1+0x9b8], R18 ;  /* 0x0009b81201007387 */ /* 0x000fe40000100a00 */
[----:B------:R-:W4:Y:S05]  /*8df20*/  LDL.LU R88, [R1+0x810] ;  /* 0x0008100001587983 */ /* 0x000f2a0000300800 */
[----:B------:R5:W-:Y:S01]  /*8df30*/  STL.64 [R1+0x9a0], R12 ;  /* 0x0009a00c01007387 */ /* 0x000be20000100a00 */
[----:B------:R1:W-:Y:S07]  /*8df40*/  STL.64 [R1+0x9a8], R14 ;  /* 0x0009a80e01007387 */ /* 0x0003ee0000100a00 */
[----:B------:R1:W-:Y:S01]  /*8df50*/  STL.64 [R1+0x990], R8 ;  /* 0x0009900801007387 */ /* 0x0003e20000100a00 */
        /* <DEDUP_REMOVED lines=44> */
[----:B-----5:R-:W5:Y:S02]  /*8e220*/  LDL.LU R12, [R1+0x930] ;  /* 0x00093000010c7983 */ /* 0x020f640000300800 */
[----:B------:R-:W5:Y:S02]  /*8e230*/  LDL.LU R13, [R1+0x934] ;  /* 0x00093400010d7983 */ /* 0x000f640000300800 */
[----:B-1----:R-:W5:Y:S01]  /*8e240*/  LDL.LU R14, [R1+0x938] ;  /* 0x00093800010e7983 */ /* 0x002f620000300800 */
        /* <DEDUP_REMOVED lines=51> */
[C---:B------:R-:W-:Y:S08]  /*8e580*/  HMMA.1688.F32.TF32 R240, R164.reuse, R20, R240 ;  /* 0x00000014a4f0723c */ /* 0x040ff000000810f0 */
[C---:B------:R-:W-:Y:S08]  /*8e590*/  HMMA.1688.F32.TF32 R8, R164.reuse, R24, R8 ;  /* 0x00000018a408723c */ /* 0x040ff00000081008 */
[C---:B------:R-:W-:Y:S08]  /*8e5a0*/  HMMA.1688.F32.TF32 R16, R164.reuse, R4, R16 ;  /* 0x00000004a410723c */ /* 0x040ff00000081010 */
[C---:B-----5:R-:W-:Y:S01]  /*8e5b0*/  HMMA.1688.F32.TF32 R12, R164.reuse, R248, R12 ;  /* 0x000000f8a40c723c */ /* 0x060fe2000008100c */
        /* <DEDUP_REMOVED lines=11> */
[----:B------:R4:W-:Y:S03]  /*8e670*/  STL.64 [R1+0x958], R10 ;  /* 0x0009580a01007387 */ /* 0x0009e60000100a00 */
[----:B------:R-:W-:Y:S04]  /*8e680*/  LDS R240, [R161+0x28680] ;  /* 0x02868000a1f07984 */ /* 0x000fe80000000800 */
[----:B------:R-:W-:Y:S04]  /*8e690*/  LDS R242, [R161+0x2a680] ;  /* 0x02a68000a1f27984 */ /* 0x000fe80000000800 */
[----:B------:R-:W-:Y:S04]  /*8e6a0*/  LDS R241, [R189+0x28680] ;  /* 0x02868000bdf17984 */ /* 0x000fe80000000800 */
[----:B------:R-:W1:Y:S01]  /*8e6b0*/  LDS R243, [R189+0x2a680] ;  /* 0x02a68000bdf37984 */ /* 0x000e620000000800 */
[C---:B----4-:R-:W-:Y:S03]  /*8e6c0*/  HMMA.1688.F32.TF32 R8, R164.reuse, R84, R116 ;  /* 0x00000054a408723c */ /* 0x050fe60000081074 */
[----:B------:R-:W-:Y:S01]  /*8e6d0*/  STL.64 [R1+0x940], R16 ;  /* 0x0009401001007387 */ /* 0x000fe20000100a00 */
[----:B------:R-:W-:Y:S02]  /*8e6e0*/  STL.64 [R1+0x948], R18 ;  /* 0x0009481201007387 */ /* 0x000fe40000100a00 */
[----:B------:R-:W-:Y:S02]  /*8e6f0*/  STL.64 [R1+0x930], R12 ;  /* 0x0009300c01007387 */ /* 0x000fe40000100a00 */
[----:B------:R-:W-:Y:S11]  /*8e700*/  STL.64 [R1+0x938], R14 ;  /* 0x0009380e01007387 */ /* 0x000ff60000100a00 */
[----:B------:R-:W-:Y:S04]  /*8e710*/  @!UPT UIADD3 URZ, URZ, URZ, URZ ;  /* 0x0000003f3f3ff290 */ /* 0x000fe8000fffe03f */
[----:B------:R-:W-:Y:S01]  /*8e720*/  STL.64 [R1+0x920], R8 ;  /* 0x0009200801007387 */ /* 0x000fe20000100a00 */
[----:B------:R4:W-:Y:S02]  /*8e730*/  STL.64 [R1+0x928], R10 ;  /* 0x0009280a01007387 */ /* 0x0009e40000100a00 */
[C---:B----4-:R-:W-:Y:S08]  /*8e740*/  HMMA.1688.F32.TF32 R8, R164.reuse, R244, R112 ;  /* 0x000000f4a408723c */ /* 0x050ff00000081070 */
        /* <DEDUP_REMOVED lines=19> */
[C---:B-----5:R-:W-:Y:S01]  /*8e880*/  HMMA.1688.F32.TF32 R12, R236.reuse, R104, R48 ;  /* 0x00000068ec0c723c */ /* 0x060fe20000081030 */
[----:B------:R-:W-:Y:S01]  /*8e890*/  IMAD.MOV.U32 R111, RZ, RZ, R54 ;  /* 0x000000ffff6f7224 */ /* 0x000fe200078e0036 */
[----:B------:R-:W-:Y:S01]  /*8e8a0*/  MOV R110, R55 ;  /* 0x00000037006e7202 */ /* 0x000fe20000000f00 */
[----:B------:R-:W-:Y:S01]  /*8e8b0*/  IMAD.MOV.U32 R27, RZ, RZ, R52 ;  /* 0x000000ffff1b7224 */ /* 0x000fe200078e0034 */
[----:B------:R-:W-:Y:S01]  /*8e8c0*/  MOV R26, R53 ;  /* 0x00000035001a7202 */ /* 0x000fe20000000f00 */
[----:B------:R-:W-:Y:S01]  /*8e8d0*/  IMAD.MOV.U32 R107, RZ, RZ, R86 ;  /* 0x000000ffff6b7224 */ /* 0x000fe200078e0056 */
[----:B------:R-:W-:Y:S01]  /*8e8e0*/  MOV R106, R87 ;  /* 0x00000057006a7202 */ /* 0x000fe20000000f00 */
[----:B------:R-:W-:Y:S04]  /*8e8f0*/  LDS R164, [R161+0x28700] ;  /* 0x02870000a1a47984 */ /* 0x000fe80000000800 */
[----:B------:R-:W-:Y:S01]  /*8e900*/  STL.64 [R1+0x8b0], R8 ;  /* 0x0008b00801007387 */ /* 0x000fe20000100a00 */
[----:B------:R4:W-:Y:S03]  /*8e910*/  STL.64 [R1+0x8b8], R10 ;  /* 0x0008b80a01007387 */ /* 0x0009e60000100a00 */
[----:B------:R-:W-:Y:S04]  /*8e920*/  LDS R166, [R161+0x2a700] ;  /* 0x02a70000a1a67984 */ /* 0x000fe80000000800 */
[----:B------:R-:W-:Y:S04]  /*8e930*/  LDS R165, [R189+0x28700] ;  /* 0x02870000bda57984 */ /* 0x000fe80000000800 */
[----:B------:R-:W5:Y:S01]  /*8e940*/  LDS R167, [R189+0x2a700] ;  /* 0x02a70000bda77984 */ /* 0x000f620000000800 */
[C---:B----4-:R-:W-:Y:S03]  /*8e950*/  HMMA.1688.F32.TF32 R8, R236.reuse, R108, R56 ;  /* 0x0000006cec08723c */ /* 0x050fe60000081038 */
[----:B------:R-:W-:Y:S01]  /*8e960*/  STL.64 [R1+0x890], R16 ;  /* 0x0008901001007387 */ /* 0x000fe20000100a00 */
[----:B------:R4:W-:Y:S02]  /*8e970*/  STL.64 [R1+0x898], R18 ;  /* 0x0008981201007387 */ /* 0x0009e40000100a00 */
[----:B------:R-:W-:Y:S02]  /*8e980*/  STL.64 [R1+0x880], R12 ;  /* 0x0008800c01007387 */ /* 0x000fe40000100a00 */
[----:B------:R1:W-:Y:S01]  /*8e990*/  STL.64 [R1+0x888], R14 ;  /* 0x0008880e01007387 */ /* 0x0003e20000100a00 */
[C---:B----4-:R-:W-:Y:S08]  /*8e9a0*/  HMMA.1688.F32.TF32 R16, R236.reuse, R52, R60 ;  /* 0x00000034ec10723c */ /* 0x050ff0000008103c */
[C---:B-1----:R-:W-:Y:S06]  /*8e9b0*/  HMMA.1688.F32.TF32 R12, R236.reuse, R20, R64 ;  /* 0x00000014ec0c723c */ /* 0x042fec0000081040 */
[----:B------:R-:W-:Y:S01]  /*8e9c0*/  STL.64 [R1+0x870], R8 ;  /* 0x0008700801007387 */ /* 0x000fe20000100a00 */
[----:B------:R1:W-:Y:S02]  /*8e9d0*/  STL.64 [R1+0x878], R10 ;  /* 0x0008780a01007387 */ /* 0x0003e40000100a00 */
[C---:B-1----:R-:W-:Y:S06]  /*8e9e0*/  HMMA.1688.F32.TF32 R8, R236.reuse, R24, R80 ;  /* 0x00000018ec08723c */ /* 0x042fec0000081050 */
[----:B------:R-:W-:Y:S01]  /*8e9f0*/  STL.64 [R1+0x860], R16 ;  /* 0x0008601001007387 */ /* 0x000fe20000100a00 */
[----:B------:R1:W-:Y:S07]  /*8ea00*/  STL.64 [R1+0x868], R18 ;  /* 0x0008681201007387 */ /* 0x0003ee0000100a00 */
[----:B------:R-:W-:Y:S02]  /*8ea10*/  STL.64 [R1+0x850], R12 ;  /* 0x0008500c01007387 */ /* 0x000fe40000100a00 */
[----:B------:R4:W-:Y:S01]  /*8ea20*/  STL.64 [R1+0x858], R14 ;  /* 0x0008580e01007387 */ /* 0x0009e20000100a00 */
[C---:B-1----:R-:W-:Y:S08]  /*8ea30*/  HMMA.1688.F32.TF32 R16, R236.reuse, R4, R96 ;  /* 0x00000004ec10723c */ /* 0x042ff00000081060 */
[C---:B----4-:R-:W-:Y:S01]  /*8ea40*/  HMMA.1688.F32.TF32 R12, R236.reuse, R248, R88 ;  /* 0x000000f8ec0c723c */ /* 0x050fe20000081058 */
[----:B------:R-:W-:Y:S01]  /*8ea50*/  STL.64 [R1+0x840], R8 ;  /* 0x0008400801007387 */ /* 0x000fe20000100a00 */
[----:B------:R1:W-:Y:S06]  /*8ea60*/  STL.64 [R1+0x848], R10 ;  /* 0x0008480a01007387 */ /* 0x0003ec0000100a00 */
[C---:B-1----:R-:W-:Y:S07]  /*8ea70*/  HMMA.1688.F32.TF32 R8, R236.reuse, R84, R72 ;  /* 0x00000054ec08723c */ /* 0x042fee0000081048 */
[----:B------:R1:W-:Y:S01]  /*8ea80*/  STL.64 [R1+0x820], R16 ;  /* 0x0008201001007387 */ /* 0x0003e20000100a00 */
[----:B------:R-:W-:Y:S07]  /*8ea90*/  STL.64 [R1+0x828], R18 ;  /* 0x0008281201007387 */ /* 0x000fee0000100a00 */
[----:B------:R-:W-:Y:S02]  /*8eaa0*/  STL.64 [R1+0x810], R12 ;  /* 0x0008100c01007387 */ /* 0x000fe40000100a00 */
[----:B------:R-:W-:Y:S06]  /*8eab0*/  STL.64 [R1+0x818], R14 ;  /* 0x0008180e01007387 */ /* 0x000fec0000100a00 */
[----:B------:R-:W-:Y:S01]  /*8eac0*/  STL.64 [R1+0x800], R8 ;  /* 0x0008000801007387 */ /* 0x000fe20000100a00 */
[----:B------:R4:W-:Y:S02]  /*8ead0*/  STL.64 [R1+0x808], R10 ;  /* 0x0008080a01007387 */ /* 0x0009e40000100a00 */
[----:B-1----:R-:W2:Y:S01]  /*8eae0*/  LDL.LU R16, [R1+0x100] ;  /* 0x0001000001107983 */ /* 0x002ea20000300800 */
[----:B----4-:R-:W-:Y:S11]  /*8eaf0*/  HMMA.1688.F32.TF32 R8, R236, R244, R68 ;  /* 0x000000f4ec08723c */ /* 0x010ff60000081044 */
[----:B------:R-:W-:Y:S11]  /*8eb00*/  @!UPT UIADD3 URZ, URZ, URZ, URZ ;  /* 0x0000003f3f3ff290 */ /* 0x000ff6000fffe03f */
[----:B------:R-:W-:Y:S01]  /*8eb10*/  @!UPT UIADD3 URZ, URZ, URZ, URZ ;  /* 0x0000003f3f3ff290 */ /* 0x000fe2000fffe03f */
        /* <DEDUP_REMOVED lines=15> */
[----:B----4-:R-:W4:Y:S01]  /*8ec10*/  LDL.LU R10, [R1+0x708] ;  /* 0x00070800010a7983 */ /* 0x010f220000300800 */
        /* <DEDUP_REMOVED lines=68> */
[----:B------:R-:W-:-:S02]  /*8f060*/  MOV R15, R188 ;  /* 0x000000bc000f7202 */ /* 0x000fc40000000f00 */
[----:B------:R-:W5:Y:S01]  /*8f070*/  LDL.LU R188, [R1+0x3a20] ;  /* 0x003a200001bc7983 */ /* 0x000f620000300800 */
[C---:B--2---:R-:W-:Y:S08]  /*8f080*/  HMMA.1688.F32.TF32 R116, R236.reuse, R156, R116 ;  /* 0x0000009cec74723c */ /* 0x044ff00000081074 */
[C---:B---3--:R-:W-:Y:S08]  /*8f090*/  HMMA.1688.F32.TF32 R112, R236.reuse, R152, R112 ;  /* 0x00000098ec70723c */ /* 0x048ff00000081070 */
[C---:B------:R-:W-:Y:S08]  /*8f0a0*/  HMMA.1688.F32.TF32 R28, R236.reuse, R148, R28 ;  /* 0x00000094ec1c723c */ /* 0x040ff0000008101c */
[C---:B------:R-:W-:Y:S08]  /*8f0b0*/  HMMA.1688.F32.TF32 R32, R236.reuse, R144, R32 ;  /* 0x00000090ec20723c */ /* 0x040ff00000081020 */
[C---:B------:R-:W-:Y:S08]  /*8f0c0*/  HMMA.1688.F32.TF32 R92, R236.reuse, R140, R92 ;  /* 0x0000008cec5c723c */ /* 0x040ff0000008105c */
[C---:B----4-:R-:W-:Y:S08]  /*8f0d0*/  HMMA.1688.F32.TF32 R100, R236.reuse, R136, R100 ;  /* 0x00000088ec64723c */ /* 0x050ff00000081064 */
        /* <DEDUP_REMOVED lines=11> */
[----:B-1----:R-:W4:Y:S01]  /*8f190*/  LDL.LU.64 R30, [R1+0x39f8] ;  /* 0x0039f800011e7983 */ /* 0x002f220000300a00 */
[----:B------:R-:W4:Y:S02]  /*8f1a0*/  LDL.LU.64 R28, [R1+0x39f0] ;  /* 0x0039f000011c7983 */ /* 0x000f240000300a00 */
        /* <DEDUP_REMOVED lines=18> */
[----:B-----5:R-:W2:Y:S01]  /*8f2d0*/  LDL.LU R238, [R1+0x718] ;  /* 0x0007180001ee7983 */ /* 0x020ea20000300800 */
[C---:B------:R-:W-:Y:S08]  /*8f2e0*/  HMMA.1688.F32.TF32 R40, R240.reuse, R104, R40 ;  /* 0x00000068f028723c */ /* 0x040ff00000081028 */
[C---:B------:R-:W-:Y:S08]  /*8f2f0*/  HMMA.1688.F32.TF32 R44, R240.reuse, R108, R44 ;  /* 0x0000006cf02c723c */ /* 0x040ff0000008102c */
[C---:B------:R-:W-:Y:S08]  /*8f300*/  HMMA.1688.F32.TF32 R48, R240.reuse, R52, R48 ;  /* 0x00000034f030723c */ /* 0x040ff00000081030 */
[C---:B------:R-:W-:Y:S08]  /*8f310*/  HMMA.1688.F32.TF32 R56, R240.reuse, R20, R56 ;  /* 0x00000014f038723c */ /* 0x040ff00000081038 */
[----:B------:R-:W-:Y:S01]  /*8f320*/  HMMA.1688.F32.TF32 R60, R240, R24, R60 ;  /* 0x00000018f03c723c */ /* 0x000fe2000008103c */
[----:B------:R-:W-:-:S07]  /*8f330*/  IMAD.MOV.U32 R239, RZ, RZ, R188 ;  /* 0x000000ffffef7224 */ /* 0x000fce00078e00bc */
[C---:B------:R-:W-:Y:S01]  /*8f340*/  HMMA.1688.F32.TF32 R64, R240.reuse, R4, R64 ;  /* 0x00000004f040723c */ /* 0x040fe20000081040 */
[----:B------:R-:W-:Y:S01]  /*8f350*/  STL.64 [R1+0xe10], R40 ;  /* 0x000e102801007387 */ /* 0x000fe20000100a00 */
[----:B------:R1:W-:Y:S03]  /*8f360*/  STL.64 [R1+0xe18], R42 ;  /* 0x000e182a01007387 */ /* 0x0003e60000100a00 */
[----:B-1----:R-:W5:Y:S01]  /*8f370*/  LDL.LU.64 R42, [R1+0x39a8] ;  /* 0x0039a800012a7983 */ /* 0x002f620000300a00 */
[----:B------:R-:W5:Y:S02]  /*8f380*/  LDL.LU.64 R40, [R1+0x39a0] ;  /* 0x0039a00001287983 */ /* 0x000f640000300a00 */
[----:B------:R-:W-:Y:S02]  /*8f390*/  STL.64 [R1+0xe00], R44 ;  /* 0x000e002c01007387 */ /* 0x000fe40000100a00 */
[----:B------:R1:W-:Y:S02]  /*8f3a0*/  STL.64 [R1+0xe08], R46 ;  /* 0x000e082e01007387 */ /* 0x0003e40000100a00 */
[----:B-1----:R-:W3:Y:S01]  /*8f3b0*/  LDL.LU.64 R46, [R1+0x3998] ;  /* 0x00399800012e7983 */ /* 0x002ee20000300a00 */
[----:B------:R-:W3:Y:S02]  /*8f3c0*/  LDL.LU.64 R44, [R1+0x3990] ;  /* 0x00399000012c7983 */ /* 0x000ee40000300a00 */
[----:B------:R-:W-:Y:S02]  /*8f3d0*/  STL.64 [R1+0xdf0], R48 ;  /* 0x000df03001007387 */ /* 0x000fe40000100a00 */
[----:B------:R1:W-:Y:S02]  /*8f3e0*/  STL.64 [R1+0xdf8], R50 ;  /* 0x000df83201007387 */ /* 0x0003e40000100a00 */
[----:B-1----:R-:W3:Y:S01]  /*8f3f0*/  LDL.LU.64 R50, [R1+0x3988] ;  /* 0x0039880001327983 */ /* 0x002ee20000300a00 */
[----:B------:R-:W3:Y:S02]  /*8f400*/  LDL.LU.64 R48, [R1+0x3980] ;  /* 0x0039800001307983 */ /* 0x000ee40000300a00 */
[----:B------:R-:W3:Y:S02]  /*8f410*/  LDL.LU.64 R54, [R1+0x3978] ;  /* 0x0039780001367983 */ /* 0x000ee40000300a00 */
[----:B------:R-:W3:Y:S01]  /*8f420*/  LDL.LU.64 R52, [R1+0x3970] ;  /* 0x0039700001347983 */ /* 0x000ee20000300a00 */
[----:B------:R-:W-:Y:S01]  /*8f430*/  STL.64 [R1+0xde0], R56 ;  /* 0x000de03801007387 */ /* 0x000fe20000100a00 */
[----:B------:R1:W-:Y:S03]  /*8f440*/  STL.64 [R1+0xde8], R58 ;  /* 0x000de83a01007387 */ /* 0x0003e60000100a00 */
[----:B-1----:R-:W3:Y:S01]  /*8f450*/  LDL.LU.64 R58, [R1+0x3968] ;  /* 0x00396800013a7983 */ /* 0x002ee20000300a00 */
[----:B------:R-:W3:Y:S02]  /*8f460*/  LDL.LU.64 R56, [R1+0x3960] ;  /* 0x0039600001387983 */ /* 0x000ee40000300a00 */
[----:B------:R-:W-:Y:S02]  /*8f470*/  STL.64 [R1+0xdd0], R60 ;  /* 0x000dd03c01007387 */ /* 0x000fe40000100a00 */
[----:B------:R1:W-:Y:S02]  /*8f480*/  STL.64 [R1+0xdd8], R62 ;  /* 0x000dd83e01007387 */ /* 0x0003e40000100a00 */
[----:B-1----:R-:W3:Y:S01]  /*8f490*/  LDL.LU.64 R62, [R1+0x3958] ;  /* 0x00395800013e7983 */ /* 0x002ee20000300a00 */
[----:B------:R-:W3:Y:S02]  /*8f4a0*/  LDL.LU.64 R60, [R1+0x3950] ;  /* 0x00395000013c7983 */ /* 0x000ee40000300a00 */
[----:B------:R-:W-:Y:S02]  /*8f4b0*/  STL.64 [R1+0xdc0], R64 ;  /* 0x000dc04001007387 */ /* 0x000fe40000100a00 */
[----:B------:R1:W-:Y:S01]  /*8f4c0*/  STL.64 [R1+0xdc8], R66 ;  /* 0x000dc84201007387 */ /* 0x0003e20000100a00 */
[C---:B------:R-:W-:Y:S01]  /*8f4d0*/  HMMA.1688.F32.TF32 R80, R240.reuse, R244, R80 ;  /* 0x000000f4f050723c */ /* 0x040fe20000081050 */
[----:B-1----:R-:W3:Y:S01]  /*8f4e0*/  LDL.LU.64 R66, [R1+0x3948] ;  /* 0x0039480001427983 */ /* 0x002ee20000300a00 */
[----:B------:R-:W3:Y:S06]  /*8f4f0*/  LDL.LU.64 R64, [R1+0x3940] ;  /* 0x0039400001407983 */ /* 0x000eec0000300a00 */
[C---:B------:R-:W-:Y:S08]  /*8f500*/  HMMA.1688.F32.TF32 R88, R240.reuse, R156, R88 ;  /* 0x0000009cf058723c */ /* 0x040ff00000081058 */
[C---:B------:R-:W-:Y:S08]  /*8f510*/  HMMA.1688.F32.TF32 R96, R240.reuse, R152, R96 ;  /* 0x00000098f060723c */ /* 0x040ff00000081060 */
[C---:B------:R-:W-:Y:S08]  /*8f520*/  HMMA.1688.F32.TF32 R72, R240.reuse, R148, R72 ;  /* 0x00000094f048723c */ /* 0x040ff00000081048 */
[C---:B------:R-:W-:Y:S08]  /*8f530*/  HMMA.1688.F32.TF32 R68, R240.reuse, R144, R68 ;  /* 0x00000090f044723c */ /* 0x040ff00000081044 */
[C---:B--2---:R-:W-:Y:S11]  /*8f540*/  HMMA.1688.F32.TF32 R236, R240.reuse, R248, R236 ;  /* 0x000000f8f0ec723c */ /* 0x044ff600000810ec */
[----:B------:R-:W-:Y:S11]  /*8f550*/  @!UPT UIADD3 URZ, URZ, URZ, URZ ;  /* 0x0000003f3f3ff290 */ /* 0x000ff6000fffe03f */
[----:B------:R-:W-:Y:S01]  /*8f560*/  @!UPT UIADD3 URZ, URZ, URZ, URZ ;  /* 0x0000003f3f3ff290 */ /* 0x000fe2000fffe03f */
[----:B------:R-:W-:Y:S01]  /*8f570*/  STL.64 [R1+0xdb0], R236 ;  /* 0x000db0ec01007387 */ /* 0x000fe20000100a00 */
[----:B------:R1:W-:Y:S02]  /*8f580*/  STL.64 [R1+0xdb8], R238 ;  /* 0x000db8ee01007387 */ /* 0x0003e40000100a00 */
[----:B-1----:R-:W-:Y:S07]  /*8f590*/  HMMA.1688.F32.TF32 R236, R240, R84, R8 ;  /* 0x00000054f0ec723c */ /* 0x002fee0000081008 */
[----:B------:R-:W-:-:S02]  /*8f5a0*/  IMAD.MOV.U32 R9, RZ, RZ, R84 ;  /* 0x000000ffff097224 */ /* 0x000fc400078e0054 */
[----:B------:R-:W-:Y:S11]  /*8f5b0*/  IMAD.MOV.U32 R8, RZ, RZ, R85 ;  /* 0x000000ffff087224 */ /* 0x000ff600078e0055 */
[----:B------:R-:W-:Y:S03]  /*8f5c0*/  @!UPT UIADD3 URZ, URZ, URZ, URZ ;  /* 0x0000003f3f3ff290 */ /* 0x000fe6000fffe03f */
[----:B------:R-:W-:Y:S01]  /*8f5d0*/  STL.64 [R1+0xda0], R236 ;  /* 0x000da0ec01007387 */ /* 0x000fe20000100a00 */
[----:B------:R-:W-:Y:S02]  /*8f5e0*/  STL.64 [R1+0xda8], R238 ;  /* 0x000da8ee01007387 */ /* 0x000fe40000100a00 */
[----:B------:R-:W2:Y:S02]  /*8f5f0*/  LDL.LU.64 R86, [R1+0x3938] ;  /* 0x0039380001567983 */ /* 0x000ea40000300a00 */
[----:B------:R-:W2:Y:S01]  /*8f600*/  LDL.LU.64 R84, [R1+0x3930] ;  /* 0x0039300001547983 */ /* 0x000ea20000300a00 */
[----:B------:R-:W-:Y:S01]  /*8f610*/  STL.64 [R1+0xd90], R80 ;  /* 0x000d905001007387 */ /* 0x000fe20000100a00 */
[----:B------:R1:W-:Y:S01]  /*8f620*/  STL.64 [R1+0xd98], R82 ;  /* 0x000d985201007387 */ /* 0x0003e20000100a00 */
[C---:B------:R-:W-:Y:S01]  /*8f630*/  HMMA.1688.F32.TF32 R16, R240.reuse, R140, R16 ;  /* 0x0000008cf010723c */ /* 0x040fe20000081010 */
[----:B------:R-:W-:Y:S01]  /*8f640*/  IMAD.MOV.U32 R23, RZ, RZ, R104 ;  /* 0x000000ffff177224 */ /* 0x000fe200078e0068 */
[----:B------:R-:W-:Y:S01]  /*8f650*/  MOV R22, R105 ;  /* 0x0000006900167202 */ /* 0x000fe20000000f00 */
[----:B------:R-:W-:Y:S04]  /*8f660*/  LDS R236, [R161+0x28780] ;  /* 0x02878000a1ec7984 */ /* 0x000fe80000000800 */
        /* <DEDUP_REMOVED lines=23> */
[C---:B-1----:R-:W-:Y:S08]  /*8f7e0*/  HMMA.1688.F32.TF32 R16, R240.reuse, R136, R12 ;  /* 0x00000088f010723c */ /* 0x042ff0000008100c */
[----:B--2---:R-:W-:Y:S07]  /*8f7f0*/  HMMA.1688.F32.TF32 R12, R240, R132, R68 ;  /* 0x00000084f00c723c */ /* 0x004fee0000081044 */
[----:B------:R-:W-:-:S02]  /*8f800*/  IMAD.MOV.U32 R240, RZ, RZ, R9 ;  /* 0x000000fffff07224 */ /* 0x000fc400078e0009 */
[----:B------:R-:W-:Y:S02]  /*8f810*/  IMAD.MOV.U32 R241, RZ, RZ, R8 ;  /* 0x000000fffff17224 */ /* 0x000fe400078e0008 */
[----:B------:R-:W-:Y:S01]  /*8f820*/  HMMA.1688.F32.TF32 R8, R164, R104, R72 ;  /* 0x00000068a408723c */ /* 0x000fe20000081048 */
[----:B------:R-:W-:Y:S01]  /*8f830*/  MOV R242, R107 ;  /* 0x0000006b00f27202 */ /* 0x000fe20000000f00 */
[----:B------:R-:W-:-:S10]  /*8f840*/  IMAD.MOV.U32 R243, RZ, RZ, R106 ;  /* 0x000000fffff37224 */ /* 0x000fd400078e006a */
[----:B------:R-:W-:Y:S01]  /*8f850*/  STL.64 [R1+0x770], R12 ;  /* 0x0007700c01007387 */ /* 0x000fe20000100a00 */
[----:B------:R1:W-:Y:S02]  /*8f860*/  STL.64 [R1+0xe20], R16 ;  /* 0x000e201001007387 */ /* 0x0003e40000100a00 */
[----:B------:R2:W-:Y:S02]  /*8f870*/  STL.64 [R1+0xe28], R18 ;  /* 0x000e281201007387 */ /* 0x0005e40000100a00 */
[----:B------:R-:W-:Y:S06]  /*8f880*/  STL.64 [R1+0x778], R14 ;  /* 0x0007780e01007387 */ /* 0x000fec0000100a00 */
[----:B------:R3:W-:Y:S01]  /*8f890*/  STL.64 [R1+0xea0], R8 ;  /* 0x000ea00801007387 */ /* 0x0007e20000100a00 */
[----:B------:R4:W-:Y:S02]  /*8f8a0*/  STL.64 [R1+0xea8], R10 ;  /* 0x000ea80a01007387 */ /* 0x0009e40000100a00 */
[----:B------:R-:W5:Y:S02]  /*8f8b0*/  LDL.LU.64 R106, [R1+0x38d8] ;  /* 0x0038d800016a7983 */ /* 0x000f640000300a00 */
[----:B------:R-:W5:Y:S02]  /*8f8c0*/  LDL.LU.64 R104, [R1+0x38d0] ;  /* 0x0038d00001687983 */ /* 0x000f640000300a00 */
[----:B-1----:R-:W-:-:S02]  /*8f8d0*/  IMAD.MOV.U32 R16, RZ, RZ, R100 ;  /* 0x000000ffff107224 */ /* 0x002fc400078e0064 */
[----:B------:R-:W-:Y:S01]  /*8f8e0*/  IMAD.MOV.U32 R17, RZ, RZ, R96 ;  /* 0x000000ffff117224 */ /* 0x000fe200078e0060 */
[----:B------:R-:W5:Y:S01]  /*8f8f0*/  LDL.LU R100, [R1+0x38cc] ;  /* 0x0038cc0001647983 */ /* 0x000f620000300800 */
[----:B------:R-:W5:Y:S01]  /*8f900*/  LDL.LU R96, [R1+0x38c8] ;  /* 0x0038c80001607983 */ /* 0x000f620000300800 */
[----:B--2---:R-:W-:Y:S01]  /*8f910*/  MOV R18, R92 ;  /* 0x0000005c00127202 */ /* 0x004fe20000000f00 */
[----:B------:R-:W-:Y:S01]  /*8f920*/  IMAD.MOV.U32 R19, RZ, RZ, R88 ;  /* 0x000000ffff137224 */ /* 0x000fe200078e0058 */
[----:B------:R-:W2:Y:S01]  /*8f930*/  LDL.LU R92, [R1+0x38c4] ;  /* 0x0038c400015c7983 */ /* 0x000ea20000300800 */
[----:B------:R-:W2:Y:S02]  /*8f940*/  LDL.LU R88, [R1+0x38c0] ;  /* 0x0038c00001587983 */ /* 0x000ea40000300800 */
[----:B---3--:R-:W-:Y:S01]  /*8f950*/  IMAD.MOV.U32 R8, RZ, RZ, R84 ;  /* 0x000000ffff087224 */ /* 0x008fe200078e0054 */
[----:B------:R-:W-:Y:S01]  /*8f960*/  MOV R9, R80 ;  /* 0x0000005000097202 */ /* 0x000fe20000000f00 */
[----:B------:R-:W3:Y:S01]  /*8f970*/  LDL.LU R84, [R1+0x38bc] ;  /* 0x0038bc0001547983 */ /* 0x000ee20000300800 */
[----:B------:R-:W2:Y:S02]  /*8f980*/  LDL.LU R80, [R1+0x38b8] ;  /* 0x0038b80001507983 */ /* 0x000ea40000300800 */
[----:B----4-:R-:W-:-:S02]  /*8f990*/  IMAD.MOV.U32 R10, RZ, RZ, R81 ;  /* 0x000000ffff0a7224 */ /* 0x010fc400078e0051 */
[----:B------:R-:W-:Y:S01]  /*8f9a0*/  IMAD.MOV.U32 R11, RZ, RZ, R82 ;  /* 0x000000ffff0b7224 */ /* 0x000fe200078e0052 */
[----:B------:R-:W2:Y:S01]  /*8f9b0*/  LDL.LU R81, [R1+0x38b4] ;  /* 0x0038b40001517983 */ /* 0x000ea20000300800 */
[----:B------:R-:W2:Y:S01]  /*8f9c0*/  LDL.LU R82, [R1+0x38b0] ;  /* 0x0038b00001527983 */ /* 0x000ea20000300800 */
[----:B------:R-:W-:Y:S02]  /*8f9d0*/  MOV R12, R83 ;  /* 0x00000053000c7202 */ /* 0x000fe40000000f00 */
[----:B------:R-:W2:Y:S01]  /*8f9e0*/  LDL.LU R83, [R1+0x38ac] ;  /* 0x0038ac0001537983 */ /* 0x000ea20000300800 */
[----:B------:R-:W-:Y:S01]  /*8f9f0*/  IMAD.MOV.U32 R13, RZ, RZ, R85 ;  /* 0x000000ffff0d7224 */ /* 0x000fe200078e0055 */
[----:B------:R-:W-:Y:S01]  /*8fa00*/  MOV R188, R15 ;  /* 0x0000000f00bc7202 */ /* 0x000fe20000000f00 */
[----:B------:R-:W3:Y:S02]  /*8fa10*/  LDL.LU R85, [R1+0x38a8] ;  /* 0x0038a80001557983 */ /* 0x000ee40000300800 */
[----:B------:R-:W-:Y:S01]  /*8fa20*/  IMAD.MOV.U32 R14, RZ, RZ, R86 ;  /* 0x000000ffff0e7224 */ /* 0x000fe200078e0056 */
[----:B------:R-:W-:Y:S01]  /*8fa30*/  MOV R15, R87 ;  /* 0x00000057000f7202 */ /* 0x000fe20000000f00 */
[----:B------:R-:W3:Y:S01]  /*8fa40*/  LDL.LU R86, [R1+0x38a4] ;  /* 0x0038a40001567983 */ /* 0x000ee20000300800 */
[----:B------:R-:W3:Y:S02]  /*8fa50*/  LDL.LU R87, [R1+0x38a0] ;  /* 0x0038a00001577983 */ /* 0x000ee40000300800 */
[----:B------:R-:W-:-:S02]  /*8fa60*/  IMAD.MOV.U32 R72, RZ, RZ, R27 ;  /* 0x000000ffff487224 */ /* 0x000fc400078e001b */
[----:B------:R-:W-:Y:S01]  /*8fa70*/  IMAD.MOV.U32 R73, RZ, RZ, R26 ;  /* 0x000000ffff497224 */ /* 0x000fe200078e001a */
[----:B------:R-:W-:Y:S01]  /*8fa80*/  MOV R74, R111 ;  /* 0x0000006f004a7202 */ /* 0x000fe20000000f00 */
[----:B------:R-:W-:Y:S02]  /*8fa90*/  IMAD.MOV.U32 R75, RZ, RZ, R110 ;  /* 0x000000ffff4b7224 */ /* 0x000fe400078e006e */
[----:B------:R-:W-:Y:S01]  /*8faa0*/  IMAD.MOV.U32 R27, RZ, RZ, R108 ;  /* 0x000000ffff1b7224 */ /* 0x000fe200078e006c */
[----:B------:R-:W-:Y:S01]  /*8fab0*/  MOV R26, R109 ;  /* 0x0000006d001a7202 */ /* 0x000fe20000000f00 */
[----:B--2---:R-:W-:Y:S07]  /*8fac0*/  HMMA.1688.F32.TF32 R68, R164, R108, R80 ;  /* 0x0000006ca444723c */ /* 0x004fee0000081050 */
[----:B------:R-:W-:-:S02]  /*8fad0*/  IMAD.MOV.U32 R80, RZ, RZ, R89 ;  /* 0x000000ffff507224 */ /* 0x000fc400078e0059 */
[----:B------:R-:W-:Y:S01]  /*8fae0*/  IMAD.MOV.U32 R81, RZ, RZ, R90 ;  /* 0x000000ffff517224 */ /* 0x000fe200078e005a */
[----:B------:R-:W-:Y:S11]  /*8faf0*/  MOV R82, R91 ;  /* 0x0000005b00527202 */ /* 0x000ff60000000f00 */
[----:B------:R-:W-:Y:S02]  /*8fb00*/  @!UPT UIADD3 URZ, URZ, URZ, URZ ;  /* 0x0000003f3f3ff290 */ /* 0x000fe4000fffe03f */
[----:B------:R-:W-:Y:S01]  /*8fb10*/  STL.64 [R1+0xe70], R68 ;  /* 0x000e704401007387 */ /* 0x000fe20000100a00 */
[----:B------:R3:W-:Y:S02]  /*8fb20*/  STL.64 [R1+0xe78], R70 ;  /* 0x000e784601007387 */ /* 0x0007e40000100a00 */
[----:B------:R-:W2:Y:S02]  /*8fb30*/  LDL.LU.64 R110, [R1+0x3898] ;  /* 0x00389800016e7983 */ /* 0x000ea40000300a00 */
[----:B------:R-:W2:Y:S01]  /*8fb40*/  LDL.LU.64 R108, [R1+0x3890] ;  /* 0x00389000016c7983 */ /* 0x000ea20000300a00 */
[----:B------:R-:W4:Y:S01]  /*8fb50*/  LDL.LU R89, [R1+0x3888] ;  /* 0x0038880001597983 */ /* 0x000f220000300800 */
[----:B------:R-:W4:Y:S02]  /*8fb60*/  LDL.LU R90, [R1+0x3884] ;  /* 0x00388400015a7983 */ /* 0x000f240000300800 */
[----:B------:R-:W4:Y:S01]  /*8fb70*/  LDL.LU R91, [R1+0x3880] ;  /* 0x00388000015b7983 */ /* 0x000f220000300800 */
[----:B---3--:R-:W-:Y:S01]  /*8fb80*/  HMMA.1688.F32.TF32 R68, R164, R72, R84 ;  /* 0x00000048a444723c */ /* 0x008fe20000081054 */
[----:B------:R-:W-:-:S02]  /*8fb90*/  IMAD.MOV.U32 R83, RZ, RZ, R93 ;  /* 0x000000ffff537224 */ /* 0x000fc400078e005d */
[----:B------:R-:W3:Y:S04]  /*8fba0*/  LDL.LU R93, [R1+0x387c] ;  /* 0x00387c00015d7983 */ /* 0x000ee80000300800 */
[----:B------:R-:W-:Y:S02]  /*8fbb0*/  IMAD.MOV.U32 R86, RZ, RZ, R94 ;  /* 0x000000ffff567224 */ /* 0x000fe400078e005e */
[----:B------:R-:W-:Y:S11]  /*8fbc0*/  IMAD.MOV.U32 R87, RZ, RZ, R95 ;  /* 0x000000ffff577224 */ /* 0x000ff600078e005f */
[----:B------:R-:W-:Y:S03]  /*8fbd0*/  @!UPT UIADD3 URZ, URZ, URZ, URZ ;  /* 0x0000003f3f3ff290 */ /* 0x000fe6000fffe03f */
[----:B------:R-:W-:Y:S01]  /*8fbe0*/  STL.64 [R1+0xef0], R68 ;  /* 0x000ef04401007387 */ /* 0x000fe20000100a00 */
[----:B------:R4:W-:Y:S02]  /*8fbf0*/  STL.64 [R1+0xef8], R70 ;  /* 0x000ef84601007387 */ /* 0x0009e40000100a00 */
[----:B------:R-:W3:Y:S02]  /*8fc00*/  LDL.LU R94, [R1+0x3878] ;  /* 0x00387800015e7983 */ /* 0x000ee40000300800 */
[----:B------:R-:W3:Y:S01]  /*8fc10*/  LDL.LU R95, [R1+0x3874] ;  /* 0x00387400015f7983 */ /* 0x000ee20000300800 */
[----:B----4-:R-:W-:Y:S07]  /*8fc20*/  HMMA.1688.F32.TF32 R68, R164, R20, R88 ;  /* 0x00000014a444723c */ /* 0x010fee0000081058 */
[----:B------:R-:W-:-:S02]  /*8fc30*/  MOV R88, R97 ;  /* 0x0000006100587202 */ /* 0x000fc40000000f00 */
[----:B------:R-:W5:Y:S01]  /*8fc40*/  LDL.LU R97, [R1+0x3870] ;  /* 0x0038700001617983 */ /* 0x000f620000300800 */
[----:B------:R-:W-:Y:S02]  /*8fc50*/  IMAD.MOV.U32 R89, RZ, RZ, R98 ;  /* 0x000000ffff597224 */ /* 0x000fe400078e0062 */
[----:B------:R-:W-:-:S11]  /*8fc60*/  IMAD.MOV.U32 R90, RZ, RZ, R99 ;  /* 0x000000ffff5a7224 */ /* 0x000fd600078e0063 */
[----:B------:R-:W-:Y:S01]  /*8fc70*/  STL.64 [R1+0xf00], R68 ;  /* 0x000f004401007387 */ /* 0x000fe20000100a00 */
[----:B------:R3:W-:Y:S02]  /*8fc80*/  STL.64 [R1+0xf08], R70 ;  /* 0x000f084601007387 */ /* 0x0007e40000100a00 */
[----:B------:R-:W5:Y:S02]  /*8fc90*/  LDL.LU R98, [R1+0x386c] ;  /* 0x00386c0001627983 */ /* 0x000f640000300800 */
[----:B------:R-:W5:Y:S01]  /*8fca0*/  LDL.LU R99, [R1+0x3868] ;  /* 0x0038680001637983 */ /* 0x000f620000300800 */
[C---:B---3--:R-:W-:Y:S01]  /*8fcb0*/  HMMA.1688.F32.TF32 R68, R164.reuse, R24, R92 ;  /* 0x00000018a444723c */ /* 0x048fe2000008105c */
[----:B------:R-:W-:Y:S02]  /*8fcc0*/  MOV R91, R101 ;  /* 0x00000065005b7202 */ /* 0x000fe40000000f00 */
[----:B------:R-:W3:Y:S04]  /*8fcd0*/  LDL.LU R101, [R1+0x3864] ;  /* 0x0038640001657983 */ /* 0x000ee80000300800 */
[----:B------:R-:W-:Y:S01]  /*8fce0*/  MOV R94, R102 ;  /* 0x00000066005e7202 */ /* 0x000fe20000000f00 */
[----:B------:R-:W-:Y:S11]  /*8fcf0*/  IMAD.MOV.U32 R95, RZ, RZ, R103 ;  /* 0x000000ffff5f7224 */ /* 0x000ff600078e0067 */
[----:B------:R-:W-:Y:S04]  /*8fd00*/  @!UPT UIADD3 URZ, URZ, URZ, URZ ;  /* 0x0000003f3f3ff290 */ /* 0x000fe8000fffe03f */
[----:B------:R-:W-:Y:S01]  /*8fd10*/  STL.64 [R1+0xf10], R68 ;  /* 0x000f104401007387 */ /* 0x000fe20000100a00 */
[----:B------:R5:W-:Y:S02]  /*8fd20*/  STL.64 [R1+0xf18], R70 ;  /* 0x000f184601007387 */ /* 0x000be40000100a00 */
[----:B------:R-:W3:Y:S02]  /*8fd30*/  LDL.LU R102, [R1+0x3860] ;  /* 0x0038600001667983 */ /* 0x000ee40000300800 */
[----:B------:R-:W3:Y:S01]  /*8fd40*/  LDL.LU R103, [R1+0x385c] ;  /* 0x00385c0001677983 */ /* 0x000ee20000300800 */
[----:B-----5:R-:W-:Y:S07]  /*8fd50*/  HMMA.1688.F32.TF32 R68, R164, R4, R96 ;  /* 0x00000004a444723c */ /* 0x020fee0000081060 */
[----:B------:R-:W-:-:S02]  /*8fd60*/  IMAD.MOV.U32 R96, RZ, RZ, R104 ;  /* 0x000000ffff607224 */ /* 0x000fc400078e0068 */
[----:B------:R-:W4:Y:S11]  /*8fd70*/  LDL.LU R104, [R1+0x3858] ;  /* 0x0038580001687983 */ /* 0x000f360000300800 */
[----:B------:R-:W-:Y:S03]  /*8fd80*/  @!UPT UIADD3 URZ, URZ, URZ, URZ ;  /* 0x0000003f3f3ff290 */ /* 0x000fe6000fffe03f */
[----:B------:R-:W-:Y:S01]  /*8fd90*/  STL.64 [R1+0xf20], R68 ;  /* 0x000f204401007387 */ /* 0x000fe20000100a00 */
[----:B------:R3:W-:Y:S02]  /*8fda0*/  STL.64 [R1+0xf28], R70 ;  /* 0x000f284601007387 */ /* 0x0007e40000100a00 */
[C---:B---3--:R-:W-:Y:S01]  /*8fdb0*/  HMMA.1688.F32.TF32 R68, R164.reuse, R248, R100 ;  /* 0x000000f8a444723c */ /* 0x048fe20000081064 */
[----:B------:R-:W-:Y:S01]  /*8fdc0*/  MOV R97, R105 ;  /* 0x0000006900617202 */ /* 0x000fe20000000f00 */
[----:B------:R-:W-:Y:S01]  /*8fdd0*/  IMAD.MOV.U32 R98, RZ, RZ, R106 ;  /* 0x000000ffff627224 */ /* 0x000fe200078e006a */
[----:B------:R-:W4:Y:S01]  /*8fde0*/  LDL.LU R105, [R1+0x3854] ;  /* 0x0038540001697983 */ /* 0x000f220000300800 */
[----:B------:R-:W4:Y:S02]  /*8fdf0*/  LDL.LU R106, [R1+0x3850] ;  /* 0x00385000016a7983 */ /* 0x000f240000300800 */
[----:B------:R-:W-:Y:S02]  /*8fe00*/  IMAD.MOV.U32 R99, RZ, RZ, R107 ;  /* 0x000000ffff637224 */ /* 0x000fe400078e006b */
[----:B------:R-:W4:Y:S01]  /*8fe10*/  LDL.LU R107, [R1+0x384c] ;  /* 0x00384c00016b7983 */ /* 0x000f220000300800 */
[----:B------:R-:W3:Y:S11]  /*8fe20*/  LDL.LU R100, [R1+0x490] ;  /* 0x0004900001647983 */ /* 0x000ef60000300800 */
[----:B------:R-:W-:Y:S03]  /*8fe30*/  @!UPT UIADD3 URZ, URZ, URZ, URZ ;  /* 0x0000003f3f3ff290 */ /* 0x000fe6000fffe03f */
[----:B------:R-:W-:Y:S01]  /*8fe40*/  STL.64 [R1+0xf40], R68 ;  /* 0x000f404401007387 */ /* 0x000fe20000100a00 */
[----:B------:R4:W-:Y:S02]  /*8fe50*/  STL.64 [R1+0xf48], R70 ;  /* 0x000f484601007387 */ /* 0x0009e40000100a00 */
[----:B------:R-:W3:Y:S02]  /*8fe60*/  LDL.LU R101, [R1+0x494] ;  /* 0x0004940001657983 */ /* 0x000ee40000300800 */
[----:B------:R-:W3:Y:S01]  /*8fe70*/  LDL.LU R102, [R1+0x498] ;  /* 0x0004980001667983 */ /* 0x000ee20000300800 */
[----:B------:R-:W3:Y:S01]  /*8fe80*/  LDL.LU R103, [R1+0x49c] ;  /* 0x00049c0001677983 */ /* 0x000ee20000300800 */
[C---:B------:R-:W-:Y:S08]  /*8fe90*/  HMMA.1688.F32.TF32 R96, R164.reuse, R152, R96 ;  /* 0x00000098a460723c */ /* 0x040ff00000081060 */
[C---:B------:R-:W-:Y:S08]  /*8fea0*/  HMMA.1688.F32.TF32 R88, R164.reuse, R148, R88 ;  /* 0x00000094a458723c */ /* 0x040ff00000081058 */
[C---:B------:R-:W-:Y:S08]  /*8feb0*/  HMMA.1688.F32.TF32 R80, R164.reuse, R144, R80 ;  /* 0x00000090a450723c */ /* 0x040ff00000081050 */
[C---:B------:R-:W-:Y:S08]  /*8fec0*/  HMMA.1688.F32.TF32 R8, R164.reuse, R140, R8 ;  /* 0x0000008ca408723c */ /* 0x040ff00000081008 */
[C---:B------:R-:W-:Y:S08]  /*8fed0*/  HMMA.1688.F32.TF32 R16, R164.reuse, R136, R16 ;  /* 0x00000088a410723c */ /* 0x040ff00000081010 */
[----:B------:R-:W-:Y:S01]  /*8fee0*/  HMMA.1688.F32.TF32 R12, R164, R132, R12 ;  /* 0x00000084a40c723c */ /* 0x000fe2000008100c */
[----:B------:R-:W-:-:S02]  /*8fef0*/  IMAD.MOV.U32 R92, RZ, RZ, R23 ;  /* 0x000000ffff5c7224 */ /* 0x000fc400078e0017 */
[----:B------:R-:W-:Y:S02]  /*8ff00*/  IMAD.MOV.U32 R93, RZ, RZ, R22 ;  /* 0x000000ffff5d7224 */ /* 0x000fe400078e0016 */
[----:B------:R-:W-:Y:S01]  /*8ff10*/  IMAD.MOV.U32 R84, RZ, RZ, R27 ;  /* 0x000000ffff547224 */ /* 0x000fe200078e001b */
[----:B------:R-:W-:Y:S02]  /*8ff20*/  MOV R85, R26 ;  /* 0x0000001a00557202 */ /* 0x000fe40000000f00 */
[C---:B----4-:R-:W-:Y:S08]  /*8ff30*/  HMMA.1688.F32.TF32 R68, R164.reuse, R240, R104 ;  /* 0x000000f0a444723c */ /* 0x050ff00000081068 */
[C---:B--2---:R-:W-:Y:S08]  /*8ff40*/  HMMA.1688.F32.TF32 R104, R164.reuse, R244, R108 ;  /* 0x000000f4a468723c */ /* 0x044ff0000008106c */
[----:B---3--:R-:W-:Y:S07]  /*8ff50*/  HMMA.1688.F32.TF32 R100, R164, R156, R100 ;  /* 0x0000009ca464723c */ /* 0x008fee0000081064 */
[----:B------:R-:W-:Y:S01]  /*8ff60*/  STL.64 [R1+0xf30], R68 ;  /* 0x000f304401007387 */ /* 0x000fe20000100a00 */
[----:B------:R-:W-:Y:S07]  /*8ff70*/  STL.64 [R1+0xf38], R70 ;  /* 0x000f384601007387 */ /* 0x000fee0000100a00 */
[----:B------:R-:W-:Y:S02]  /*8ff80*/  STL.64 [R1+0xf50], R104 ;  /* 0x000f506801007387 */ /* 0x000fe40000100a00 */
[----:B------:R-:W-:Y:S01]  /*8ff90*/  STL.64 [R1+0xf58], R106 ;  /* 0x000f586a01007387 */ /* 0x000fe20000100a00 */
[----:B------:R-:W-:Y:S01]  /*8ffa0*/  MOV R26, R233 ;  /* 0x000000e9001a7202 */ /* 0x000fe20000000f00 */
[----:B------:R-:W-:-:S02]  /*8ffb0*/  IMAD.MOV.U32 R27, RZ, RZ, R232 ;  /* 0x000000ffff1b7224 */ /* 0x000fc400078e00e8 */
[----:B------:R-:W-:Y:S02]  /*8ffc0*/  IMAD.MOV.U32 R22, RZ, RZ, R143 ;  /* 0x000000ffff167224 */ /* 0x000fe400078e008f */
        /* <DEDUP_REMOVED lines=24> */
[----:B------:R3:W-:Y:S03]  /*90150*/  STL.64 [R1+0xfd8], R14 ;  /* 0x000fd80e01007387 */ /* 0x0007e60000100a00 */
        /* <DEDUP_REMOVED lines=8> */
[----:B------:R2:W-:Y:S06]  /*901e0*/  STL.64 [R1+0x1158], R18 ;  /* 0x0011581201007387 */ /* 0x0005ec0000100a00 */
[----:B------:R-:W-:Y:S01]  /*901f0*/  STL.64 [R1+0x1160], R12 ;  /* 0x0011600c01007387 */ /* 0x000fe20000100a00 */
[----:B------:R3:W-:Y:S01]  /*90200*/  STL.64 [R1+0x1168], R14 ;  /* 0x0011680e01007387 */ /* 0x0007e20000100a00 */
[----:B-1----:R-:W-:Y:S07]  /*90210*/  HMMA.1688.F32.TF32 R8, R236, R20, R52 ;  /* 0x00000014ec08723c */ /* 0x002fee0000081034 */
[----:B------:R-:W-:-:S02]  /*90220*/  MOV R54, R35 ;  /* 0x0000002300367202 */ /* 0x000fc40000000f00 */
[----:B------:R-:W5:Y:S01]  /*90230*/  LDL.LU R35, [R1+0x3848] ;  /* 0x0038480001237983 */ /* 0x000f620000300800 */
[C---:B--2---:R-:W-:Y:S08]  /*90240*/  HMMA.1688.F32.TF32 R16, R236.reuse, R24, R48 ;  /* 0x00000018ec10723c */ /* 0x044ff00000081030 */
[C---:B---3--:R-:W-:Y:S05]  /*90250*/  HMMA.1688.F32.TF32 R12, R236.reuse, R4, R44 ;  /* 0x00000004ec0c723c */ /* 0x048fea000008102c */
[----:B------:R-:W-:Y:S01]  /*90260*/  STL.64 [R1+0x1180], R8 ;  /* 0x0011800801007387 */ /* 0x000fe20000100a00 */
[----:B------:R1:W-:Y:S02]  /*90270*/  STL.64 [R1+0x1188], R10 ;  /* 0x0011880a01007387 */ /* 0x0003e40000100a00 */
[----:B------:R-:W2:Y:S01]  /*90280*/  LDL R55, [R1+0x1ac] ;  /* 0x0001ac0001377983 */ /* 0x000ea20000100800 */
[C---:B-1----:R-:W-:Y:S06]  /*90290*/  HMMA.1688.F32.TF32 R8, R236.reuse, R248, R40 ;  /* 0x000000f8ec08723c */ /* 0x042fec0000081028 */
[----:B------:R-:W-:Y:S01]  /*902a0*/  STL.64 [R1+0x11a0], R16 ;  /* 0x0011a01001007387 */ /* 0x000fe20000100a00 */
[----:B------:R1:W-:Y:S07]  /*902b0*/  STL.64 [R1+0x11a8], R18 ;  /* 0x0011a81201007387 */ /* 0x0003ee0000100a00 */
[----:B------:R-:W-:Y:S02]  /*902c0*/  STL.64 [R1+0x11d0], R12 ;  /* 0x0011d00c01007387 */ /* 0x000fe40000100a00 */
[----:B------:R-:W-:Y:S01]  /*902d0*/  STL.64 [R1+0x11d8], R14 ;  /* 0x0011d80e01007387 */ /* 0x000fe20000100a00 */
[----:B-1----:R-:W-:Y:S01]  /*902e0*/  HMMA.1688.F32.TF32 R16, R236, R240, R36 ;  /* 0x000000f0ec10723c */ /* 0x002fe20000081024 */
[----:B------:R-:W-:-:S02]  /*902f0*/  IMAD.MOV.U32 R24, RZ, RZ, R227 ;  /* 0x000000ffff187224 */ /* 0x000fc400078e00e3 */
[----:B------:R-:W-:Y:S02]  /*90300*/  IMAD.MOV.U32 R25, RZ, RZ, R226 ;  /* 0x000000ffff197224 */ /* 0x000fe400078e00e2 */
        /* <DEDUP_REMOVED lines=17> */
[C---:B-1----:R-:W-:Y:S01]  /*90420*/  HMMA.1688.F32.TF32 R8, R236.reuse, R156, R28 ;  /* 0x0000009cec08723c */ /* 0x042fe2000008101c */
[----:B------:R1:W-:Y:S01]  /*90430*/  STL.64 [R1+0x1210], R16 ;  /* 0x0012101001007387 */ /* 0x0003e20000100a00 */
[----:B------:R3:W-:Y:S06]  /*90440*/  STL.64 [R1+0x1218], R18 ;  /* 0x0012181201007387 */ /* 0x0007ec0000100a00 */
[----:B-----5:R-:W-:Y:S01]  /*90450*/  HMMA.1688.F32.TF32 R12, R236, R244, R32 ;  /* 0x000000f4ec0c723c */ /* 0x020fe20000081020 */
[----:B-1----:R-:W-:-:S02]  /*90460*/  IMAD.MOV.U32 R16, RZ, RZ, R235 ;  /* 0x000000ffff107224 */ /* 0x002fc400078e00eb */
[----:B------:R-:W-:Y:S01]  /*90470*/  IMAD.MOV.U32 R17, RZ, RZ, R234 ;  /* 0x000000ffff117224 */ /* 0x000fe200078e00ea */
[----:B---3--:R-:W-:Y:S01]  /*90480*/  MOV R18, R168 ;  /* 0x000000a800127202 */ /* 0x008fe20000000f00 */
        /* <DEDUP_REMOVED lines=19> */
[----:B------:R-:W-:Y:S01]  /*905c0*/  STL.64 [R1+0x1220], R12 ;  /* 0x0012200c01007387 */ /* 0x000fe20000100a00 */
[----:B------:R-:W-:Y:S02]  /*905d0*/  STL.64 [R1+0x1228], R14 ;  /* 0x0012280e01007387 */ /* 0x000fe40000100a00 */
[----:B------:R-:W-:Y:S02]  /*905e0*/  STL.64 [R1+0x1230], R8 ;  /* 0x0012300801007387 */ /* 0x000fe40000100a00 */
[----:B------:R1:W-:Y:S01]  /*905f0*/  STL.64 [R1+0x1238], R10 ;  /* 0x0012380a01007387 */ /* 0x0003e20000100a00 */
        /* <DEDUP_REMOVED lines=10> */
[----:B------:R-:W-:Y:S01]  /*906a0*/  IMAD.MOV.U32 R41, RZ, RZ, R147 ;  /* 0x000000ffff297224 */ /* 0x000fe200078e0093 */
[C---:B-1----:R-:W-:Y:S08]  /*906b0*/  HMMA.1688.F32.TF32 R8, R236.reuse, R152, R112 ;  /* 0x00000098ec08723c */ /* 0x042ff00000081070 */
[----:B------:R-:W-:Y:S01]  /*906c0*/  HMMA.1688.F32.TF32 R12, R236, R148, R116 ;  /* 0x00000094ec0c723c */ /* 0x000fe20000081074 */
[----:B------:R-:W-:Y:S01]  /*906d0*/  MOV R42, R150 ;  /* 0x00000096002a7202 */ /* 0x000fe20000000f00 */
[----:B------:R-:W-:-:S02]  /*906e0*/  IMAD.MOV.U32 R43, RZ, RZ, R151 ;  /* 0x000000ffff2b7224 */ /* 0x000fc400078e0097 */
[----:B------:R-:W-:Y:S01]  /*906f0*/  IMAD.MOV.U32 R48, RZ, RZ, R154 ;  /* 0x000000ffff307224 */ /* 0x000fe200078e009a */
[----:B------:R-:W-:Y:S01]  /*90700*/  MOV R49, R155 ;  /* 0x0000009b00317202 */ /* 0x000fe20000000f00 */
[----:B------:R-:W-:Y:S02]  /*90710*/  IMAD.MOV.U32 R50, RZ, RZ, R158 ;  /* 0x000000ffff327224 */ /* 0x000fe400078e009e */
[----:B------:R-:W-:Y:S01]  /*90720*/  IMAD.MOV.U32 R51, RZ, RZ, R159 ;  /* 0x000000ffff337224 */ /* 0x000fe200078e009f */
[----:B------:R-:W-:Y:S04]  /*90730*/  LDS R28, [R161+0x2c080] ;  /* 0x02c08000a11c7984 */ /* 0x000fe80000000800 */
[----:B------:R-:W-:Y:S04]  /*90740*/  LDS R30, [R161+0x2e080] ;  /* 0x02e08000a11e7984 */ /* 0x000fe80000000800 */
[----:B------:R-:W-:Y:S04]  /*90750*/  LDS R29, [R189+0x2c080] ;  /* 0x02c08000bd1d7984 */ /* 0x000fe80000000800 */
[----:B------:R-:W1:Y:S04]  /*90760*/  LDS R31, [R189+0x2e080] ;  /* 0x02e08000bd1f7984 */ /* 0x000e680000000800 */
[----:B------:R-:W-:Y:S04]  /*90770*/  LDS R32, [R161+0x2c100] ;  /* 0x02c10000a1207984 */ /* 0x000fe80000000800 */
[----:B------:R-:W-:Y:S04]  /*90780*/  LDS R34, [R161+0x2e100] ;  /* 0x02e10000a1227984 */ /* 0x000fe80000000800 */
[----:B------:R-:W-:Y:S04]  /*90790*/  LDS R33, [R189+0x2c100] ;  /* 0x02c10000bd217984 */ /* 0x000fe80000000800 */
[----:B------:R-:W3:Y:S04]  /*907a0*/  LDS R35, [R189+0x2e100] ;  /* 0x02e10000bd237984 */ /* 0x000ee80000000800 */
[----:B------:R-:W-:Y:S04]  /*907b0*/  LDS R240, [R161+0x34000] ;  /* 0x03400000a1f07984 */ /* 0x000fe80000000800 */
[----:B------:R-:W-:Y:S04]  /*907c0*/  LDS R241, [R189+0x34000] ;  /* 0x03400000bdf17984 */ /* 0x000fe80000000800 */
[----:B------:R5:W-:Y:S01]  /*907d0*/  STL.64 [R1+0x1240], R8 ;  /* 0x0012400801007387 */ /* 0x000be20000100a00 */
[----:B------:R-:W-:-:S02]  /*907e0*/  IMAD.MOV.U32 R157, RZ, RZ, R10 ;  /* 0x000000ffff9d7224 */ /* 0x000fc400078e000a */
[----:B------:R-:W-:Y:S02]  /*907f0*/  IMAD.MOV.U32 R156, RZ, RZ, R11 ;  /* 0x000000ffff9c7224 */ /* 0x000fe400078e000b */
[C---:B-----5:R-:W-:Y:S01]  /*90800*/  HMMA.1688.F32.TF32 R8, R236.reuse, R144, R120 ;  /* 0x00000090ec08723c */ /* 0x060fe20000081078 */
[----:B------:R-:W-:Y:S01]  /*90810*/  STL.64 [R1+0x1250], R12 ;  /* 0x0012500c01007387 */ /* 0x000fe20000100a00 */
[----:B------:R5:W-:Y:S06]  /*90820*/  STL.64 [R1+0x1258], R14 ;  /* 0x0012580e01007387 */ /* 0x000bec0000100a00 */
[C---:B-----5:R-:W-:Y:S11]  /*90830*/  HMMA.1688.F32.TF32 R12, R236.reuse, R140, R124 ;  /* 0x0000008cec0c723c */ /* 0x060ff6000008107c */
[----:B------:R-:W-:Y:S04]  /*90840*/  @!UPT UIADD3 URZ, URZ, URZ, URZ ;  /* 0x0000003f3f3ff290 */ /* 0x000fe8000fffe03f */
[----:B------:R5:W-:Y:S01]  /*90850*/  STL.64 [R1+0x1260], R8 ;  /* 0x0012600801007387 */ /* 0x000be20000100a00 */
[----:B------:R-:W-:Y:S01]  /*90860*/  MOV R149, R10 ;  /* 0x0000000a00957202 */ /* 0x000fe20000000f00 */
[----:B------:R-:W-:Y:S02]  /*90870*/  IMAD.MOV.U32 R148, RZ, RZ, R11 ;  /* 0x000000ffff947224 */ /* 0x000fe400078e000b */
[----:B------:R-:W2:Y:S01]  /*90880*/  LDL.64 R122, [R1+0x198] ;  /* 0x00019800017a7983 */ /* 0x000ea20000100a00 */
[C---:B-----5:R-:W-:Y:S03]  /*90890*/  HMMA.1688.F32.TF32 R8, R236.reuse, R136, R128 ;  /* 0x00000088ec08723c */ /* 0x060fe60000081080 */
[----:B------:R-:W-:Y:S01]  /*908a0*/  STL.64 [R1+0x1270], R12 ;  /* 0x0012700c01007387 */ /* 0x000fe20000100a00 */
[----:B------:R-:W-:Y:S11]  /*908b0*/  STL.64 [R1+0x1278], R14 ;  /* 0x0012780e01007387 */ /* 0x000ff60000100a00 */
[----:B------:R-:W-:Y:S08]  /*908c0*/  @!UPT UIADD3 URZ, URZ, URZ, URZ ;  /* 0x0000003f3f3ff290 */ /* 0x000ff0000fffe03f */
[----:B------:R5:W-:Y:S01]  /*908d0*/  STL.64 [R1+0x12a0], R8 ;  /* 0x0012a00801007387 */ /* 0x000be20000100a00 */
[----:B------:R-:W-:Y:S01]  /*908e0*/  IMAD.MOV.U32 R141, RZ, RZ, R10 ;  /* 0x000000ffff8d7224 */ /* 0x000fe200078e000a */
[----:B------:R-:W-:Y:S01]  /*908f0*/  MOV R140, R11 ;  /* 0x0000000b008c7202 */ /* 0x000fe20000000f00 */
[----:B------:R-:W2:Y:S01]  /*90900*/  LDL.LU R227, [R1+0x3844] ;  /* 0x0038440001e37983 */ /* 0x000ea20000300800 */
[----:B-----5:R-:W-:Y:S01]  /*90910*/  HMMA.1688.F32.TF32 R8, R236, R132, R76 ;  /* 0x00000084ec08723c */ /* 0x020fe2000008104c */
[----:B------:R-:W-:Y:S01]  /*90920*/  MOV R12, R139 ;  /* 0x0000008b000c7202 */ /* 0x000fe20000000f00 */
[----:B------:R-:W-:Y:S02]  /*90930*/  IMAD.MOV.U32 R13, RZ, RZ, R138 ;  /* 0x000000ffff0d7224 */ /* 0x000fe400078e008a */
[----:B------:R-:W-:Y:S01]  /*90940*/  IMAD.MOV.U32 R14, RZ, RZ, R135 ;  /* 0x000000ffff0e7224 */ /* 0x000fe200078e0087 */
[----:B------:R-:W-:Y:S11]  /*90950*/  MOV R15, R134 ;  /* 0x00000086000f7202 */ /* 0x000ff60000000f00 */
[----:B------:R-:W-:Y:S07]  /*90960*/  @!UPT UIADD3 URZ, URZ, URZ, URZ ;  /* 0x0000003f3f3ff290 */ /* 0x000fee000fffe03f */
[----:B------:R5:W-:Y:S01]  /*90970*/  STL.64 [R1+0x12b0], R8 ;  /* 0x0012b00801007387 */ /* 0x000be20000100a00 */
[----:B------:R1:W-:Y:S02]  /*90980*/  STL.64 [R1+0x12b8], R10 ;  /* 0x0012b80a01007387 */ /* 0x0003e40000100a00 */
[----:B------:R-:W3:Y:S02]  /*90990*/  LDL.LU R226, [R1+0x3840] ;  /* 0x0038400001e27983 */ /* 0x000ee40000300800 */
        /* <DEDUP_REMOVED lines=14> */
[----:B-----5:R-:W-:-:S02]  /*90a80*/  IMAD.MOV.U32 R8, RZ, RZ, R170 ;  /* 0x000000ffff087224 */ /* 0x020fc400078e00aa */
[----:B------:R-:W5:Y:S01]  /*90a90*/  LDL.LU R170, [R1+0x3804] ;  /* 0x0038040001aa7983 */ /* 0x000f620000300800 */
[----:B------:R-:W-:Y:S01]  /*90aa0*/  MOV R9, R171 ;  /* 0x000000ab00097202 */ /* 0x000fe20000000f00 */
[----:B-1----:R-:W-:Y:S01]  /*90ab0*/  IMAD.MOV.U32 R10, RZ, RZ, R172 ;  /* 0x000000ffff0a7224 */ /* 0x002fe200078e00ac */
[----:B------:R-:W5:Y:S01]  /*90ac0*/  LDL.LU R171, [R1+0x3800] ;  /* 0x0038000001ab7983 */ /* 0x000f620000300800 */
[----:B------:R-:W5:Y:S02]  /*90ad0*/  LDL.LU R172, [R1+0x37fc] ;  /* 0x0037fc0001ac7983 */ /* 0x000f640000300800 */
[----:B------:R-:W-:Y:S02]  /*90ae0*/  IMAD.MOV.U32 R11, RZ, RZ, R173 ;  /* 0x000000ffff0b7224 */ /* 0x000fe400078e00ad */
        /* <DEDUP_REMOVED lines=49> */
[----:B------:R-:W-:Y:S01]  /*90e00*/  IMAD.MOV.U32 R114, RZ, RZ, R228 ;  /* 0x000000ffff727224 */ /* 0x000fe200078e00e4 */
[----:B------:R-:W-:Y:S01]  /*90e10*/  MOV R115, R229 ;  /* 0x000000e500737202 */ /* 0x000fe20000000f00 */
[----:B--2---:R-:W-:Y:S01]  /*90e20*/  IMAD.MOV.U32 R113, RZ, RZ, R227 ;  /* 0x000000ffff717224 */ /* 0x004fe200078e00e3 */
[----:B---3--:R-:W-:-:S02]  /*90e30*/  MOV R112, R226 ;  /* 0x000000e200707202 */ /* 0x008fc40000000f00 */
[----:B------:R-:W2:Y:S01]  /*90e40*/  LDL.LU R226, [R1+0x3734] ;  /* 0x0037340001e27983 */ /* 0x000ea20000300800 */
[----:B------:R-:W2:Y:S02]  /*90e50*/  LDL.LU R227, [R1+0x3730] ;  /* 0x0037300001e37983 */ /* 0x000ea40000300800 */
[----:B------:R-:W3:Y:S02]  /*90e60*/  LDL.LU R228, [R1+0x372c] ;  /* 0x00372c0001e47983 */ /* 0x000ee40000300800 */
[----:B------:R-:W3:Y:S02]  /*90e70*/  LDL.LU R229, [R1+0x3728] ;  /* 0x0037280001e57983 */ /* 0x000ee40000300800 */
[----:B----4-:R-:W-:Y:S02]  /*90e80*/  IMAD.MOV.U32 R116, RZ, RZ, R230 ;  /* 0x000000ffff747224 */ /* 0x010fe400078e00e6 */
[----:B------:R-:W-:Y:S01]  /*90e90*/  IMAD.MOV.U32 R117, RZ, RZ, R231 ;  /* 0x000000ffff757224 */ /* 0x000fe200078e00e7 */
[----:B------:R-:W3:Y:S01]  /*90ea0*/  LDL.LU R230, [R1+0x3724] ;  /* 0x0037240001e67983 */ /* 0x000ee20000300800 */
[----:B------:R-:W3:Y:S01]  /*90eb0*/  LDL.LU R231, [R1+0x3720] ;  /* 0x0037200001e77983 */ /* 0x000ee20000300800 */
[----:B------:R-:W-:Y:S01]  /*90ec0*/  MOV R118, R232 ;  /* 0x000000e800767202 */ /* 0x000fe20000000f00 */
[----:B------:R-:W-:Y:S01]  /*90ed0*/  IMAD.MOV.U32 R119, RZ, RZ, R233 ;  /* 0x000000ffff777224 */ /* 0x000fe200078e00e9 */
[----:B------:R-:W4:Y:S01]  /*90ee0*/  LDL.LU R232, [R1+0x371c] ;  /* 0x00371c0001e87983 */ /* 0x000f220000300800 */
[----:B------:R-:W4:Y:S02]  /*90ef0*/  LDL.LU R233, [R1+0x3718] ;  /* 0x0037180001e97983 */ /* 0x000f240000300800 */
[----:B------:R-:W-:Y:S01]  /*90f00*/  IMAD.MOV.U32 R128, RZ, RZ, R234 ;  /* 0x000000ffff807224 */ /* 0x000fe200078e00ea */
[----:B------:R-:W-:Y:S01]  /*90f10*/  MOV R129, R235 ;  /* 0x000000eb00817202 */ /* 0x000fe20000000f00 */
[----:B------:R-:W4:Y:S01]  /*90f20*/  LDL.LU R234, [R1+0x3714] ;  /* 0x0037140001ea7983 */ /* 0x000f220000300800 */
[----:B------:R-:W4:Y:S02]  /*90f30*/  LDL.LU R235, [R1+0x3710] ;  /* 0x0037100001eb7983 */ /* 0x000f240000300800 */
[----:B------:R-:W-:-:S02]  /*90f40*/  IMAD.MOV.U32 R130, RZ, RZ, R134 ;  /* 0x000000ffff827224 */ /* 0x000fc400078e0086 */
[----:B------:R-:W-:Y:S01]  /*90f50*/  IMAD.MOV.U32 R131, RZ, RZ, R135 ;  /* 0x000000ffff837224 */ /* 0x000fe200078e0087 */
[----:B------:R-:W4:Y:S01]  /*90f60*/  LDL.LU R134, [R1+0x370c] ;  /* 0x00370c0001867983 */ /* 0x000f220000300800 */
[----:B------:R-:W4:Y:S02]  /*90f70*/  LDL.LU R135, [R1+0x3708] ;  /* 0x0037080001877983 */ /* 0x000f240000300800 */
[----:B------:R-:W4:Y:S02]  /*90f80*/  LDL.LU R76, [R1+0x420] ;  /* 0x00042000014c7983 */ /* 0x000f240000300800 */
[----:B------:R-:W4:Y:S01]  /*90f90*/  LDL.LU R77, [R1+0x424] ;  /* 0x00042400014d7983 */ /* 0x000f220000300800 */
[----:B------:R-:W4:Y:S01]  /*90fa0*/  LDL.LU R78, [R1+0x428] ;  /* 0x00042800014e7983 */ /* 0x000f220000300800 */
[----:B------:R-:W4:Y:S01]  /*90fb0*/  LDL.LU R79, [R1+0x42c] ;  /* 0x00042c00014f7983 */ /* 0x000f220000300800 */
        /* <DEDUP_REMOVED lines=15> */
[----:B------:R-:W4:Y:S01]  /*910b0*/  LDL.LU R159, [R1+0x36d8] ;  /* 0x0036d800019f7983 */ /* 0x000f220000300800 */
[C---:B-----5:R-:W-:Y:S08]  /*910c0*/  HMMA.1688.F32.TF32 R200, R68.reuse, R246, R200 ;  /* 0x000000f644c8723c */ /* 0x060ff000000810c8 */
[C---:B------:R-:W-:Y:S08]  /*910d0*/  HMMA.1688.F32.TF32 R204, R68.reuse, R242, R204 ;  /* 0x000000f244cc723c */ /* 0x040ff000000810cc */
[C---:B------:R-:W-:Y:S08]  /*910e0*/  HMMA.1688.F32.TF32 R208, R68.reuse, R250, R208 ;  /* 0x000000fa44d0723c */ /* 0x040ff000000810d0 */
[C---:B------:R-:W-:Y:S08]  /*910f0*/  HMMA.1688.F32.TF32 R212, R68.reuse, R6, R212 ;  /* 0x0000000644d4723c */ /* 0x040ff000000810d4 */
[C---:B------:R-:W-:Y:S08]  /*91100*/  HMMA.1688.F32.TF32 R216, R68.reuse, R122, R216 ;  /* 0x0000007a44d8723c */ /* 0x040ff000000810d8 */
[----:B------:R-:W-:Y:S08]  /*91110*/  HMMA.1688.F32.TF32 R220, R68, R54, R220 ;  /* 0x0000003644dc723c */ /* 0x000ff000000810dc */
[C---:B------:R-:W-:Y:S08]  /*91120*/  HMMA.1688.F32.TF32 R124, R28.reuse, R74, R124 ;  /* 0x0000004a1c7c723c */ /* 0x040ff0000008107c */
[----:B------:R-:W-:Y:S08]  /*91130*/  HMMA.1688.F32.TF32 R36, R28, R6, R36 ;  /* 0x000000061c24723c */ /* 0x000ff00000081024 */
[C---:B--2---:R-:W-:Y:S08]  /*91140*/  HMMA.1688.F32.TF32 R224, R68.reuse, R74, R224 ;  /* 0x0000004a44e0723c */ /* 0x044ff000000810e0 */
[C---:B---3--:R-:W-:Y:S08]  /*91150*/  HMMA.1688.F32.TF32 R228, R68.reuse, R86, R228 ;  /* 0x0000005644e4723c */ /* 0x048ff000000810e4 */
[C---:B----4-:R-:W-:Y:S08]  /*91160*/  HMMA.1688.F32.TF32 R232, R68.reuse, R94, R232 ;  /* 0x0000005e44e8723c */ /* 0x050ff000000810e8 */
        /* <DEDUP_REMOVED lines=8> */
[C---:B------:R-:W-:Y:S11]  /*911f0*/  HMMA.1688.F32.TF32 R76, R28.reuse, R86, R128 ;  /* 0x000000561c4c723c */ /* 0x040ff60000081080 */
[----:B------:R-:W-:Y:S04]  /*91200*/  @!UPT UIADD3 URZ, URZ, URZ, URZ ;  /* 0x0000003f3f3ff290 */ /* 0x000fe8000fffe03f */
[----:B------:R-:W-:Y:S01]  /*91210*/  STL.64 [R1+0x420], R68 ;  /* 0x0004204401007387 */ /* 0x000fe20000100a00 */
[----:B------:R1:W-:Y:S02]  /*91220*/  STL.64 [R1+0x428], R70 ;  /* 0x0004284601007387 */ /* 0x0003e40000100a00 */
[C---:B-1----:R-:W-:Y:S05]  /*91230*/  HMMA.1688.F32.TF32 R68, R28.reuse, R54, R116 ;  /* 0x000000361c44723c */ /* 0x042fea0000081074 */
[----:B------:R-:W-:Y:S01]  /*91240*/  STL.64 [R1+0x410], R76 ;  /* 0x0004104c01007387 */ /* 0x000fe20000100a00 */
[----:B------:R1:W-:Y:S02]  /*91250*/  STL.64 [R1+0x418], R78 ;  /* 0x0004184e01007387 */ /* 0x0003e40000100a00 */
[----:B------:R-:W-:Y:S02]  /*91260*/  STL.64 [R1+0x400], R124 ;  /* 0x0004007c01007387 */ /* 0x000fe40000100a00 */
[----:B------:R-:W-:Y:S01]  /*91270*/  STL.64 [R1+0x408], R126 ;  /* 0x0004087e01007387 */ /* 0x000fe20000100a00 */
[C---:B-1----:R-:W-:Y:S11]  /*91280*/  HMMA.1688.F32.TF32 R76, R28.reuse, R122, R112 ;  /* 0x0000007a1c4c723c */ /* 0x042ff60000081070 */
[----:B------:R-:W-:Y:S01]  /*91290*/  @!UPT UIADD3 URZ, URZ, URZ, URZ ;  /* 0x0000003f3f3ff290 */ /* 0x000fe2000fffe03f */
[----:B------:R-:W-:Y:S01]  /*912a0*/  STL.64 [R1+0x140], R68 ;  /* 0x0001404401007387 */ /* 0x000fe20000100a00 */
[----:B------:R1:W-:Y:S02]  /*912b0*/  STL.64 [R1+0x148], R70 ;  /* 0x0001484601007387 */ /* 0x0003e40000100a00 */
[C---:B-1----:R-:W-:Y:S08]  /*912c0*/  HMMA.1688.F32.TF32 R68, R28.reuse, R250, R40 ;  /* 0x000000fa1c44723c */ /* 0x042ff00000081028 */
[C---:B------:R-:W-:Y:S01]  /*912d0*/  HMMA.1688.F32.TF32 R40, R28.reuse, R242, R44 ;  /* 0x000000f21c28723c */ /* 0x040fe2000008102c */
[----:B------:R-:W-:Y:S01]  /*912e0*/  STL.64 [R1+0x130], R76 ;  /* 0x0001304c01007387 */ /* 0x000fe20000100a00 */
[----:B------:R-:W-:Y:S02]  /*912f0*/  STL.64 [R1+0x138], R78 ;  /* 0x0001384e01007387 */ /* 0x000fe40000100a00 */
[----:B------:R-:W-:Y:S02]  /*91300*/  STL.64 [R1+0x120], R36 ;  /* 0x0001202401007387 */ /* 0x000fe40000100a00 */
[----:B------:R-:W-:Y:S02]  /*91310*/  STL.64 [R1+0x128], R38 ;  /* 0x0001282601007387 */ /* 0x000fe40000100a00 */
        /* <DEDUP_REMOVED lines=9> */
[C---:B--2---:R-:W-:Y:S01]  /*913b0*/  HMMA.1688.F32.TF32 R40, R28.reuse, R158, R56 ;  /* 0x0000009e1c28723c */ /* 0x044fe20000081038 */
[----:B------:R-:W-:Y:S07]  /*913c0*/  STL.64 [R1+0x440], R44 ;  /* 0x0004402c01007387 */ /* 0x000fee0000100a00 */
[C---:B------:R-:W-:Y:S01]  /*913d0*/  HMMA.1688.F32.TF32 R48, R28.reuse, R154, R60 ;  /* 0x0000009a1c30723c */ /* 0x040fe2000008103c */
[----:B------:R2:W-:Y:S07]  /*913e0*/  STL.64 [R1+0x448], R46 ;  /* 0x0004482e01007387 */ /* 0x0005ee0000100a00 */
[C---:B--2---:R-:W-:Y:S07]  /*913f0*/  HMMA.1688.F32.TF32 R44, R28.reuse, R150, R64 ;  /* 0x000000961c2c723c */ /* 0x044fee0000081040 */
[----:B------:R-:W-:Y:S01]  /*91400*/  STL.64 [R1+0x430], R40 ;  /* 0x0004302801007387 */ /* 0x000fe20000100a00 */
[----:B------:R2:W-:Y:S02]  /*91410*/  STL.64 [R1+0x438], R42 ;  /* 0x0004382a01007387 */ /* 0x0005e40000100a00 */
[C---:B--2---:R-:W-:Y:S05]  /*91420*/  HMMA.1688.F32.TF32 R40, R28.reuse, R146, R164 ;  /* 0x000000921c28723c */ /* 0x044fea00000810a4 */
[----:B------:R-:W-:Y:S01]  /*91430*/  STL.64 [R1+0x3f0], R48 ;  /* 0x0003f03001007387 */ /* 0x000fe20000100a00 */
[----:B------:R2:W-:Y:S07]  /*91440*/  STL.64 [R1+0x3f8], R50 ;  /* 0x0003f83201007387 */ /* 0x0005ee0000100a00 */
[----:B------:R-:W-:Y:S02]  /*91450*/  STL.64 [R1+0x3e0], R44 ;  /* 0x0003e02c01007387 */ /* 0x000fe40000100a00 */
[----:B------:R3:W-:Y:S01]  /*91460*/  STL.64 [R1+0x3e8], R46 ;  /* 0x0003e82e01007387 */ /* 0x0007e20000100a00 */
[C---:B--2---:R-:W-:Y:S08]  /*91470*/  HMMA.1688.F32.TF32 R48, R28.reuse, R142, R108 ;  /* 0x0000008e1c30723c */ /* 0x044ff0000008106c */
[C---:B---3--:R-:W-:Y:S01]  /*91480*/  HMMA.1688.F32.TF32 R44, R28.reuse, R138, R104 ;  /* 0x0000008a1c2c723c */ /* 0x048fe20000081068 */
[----:B------:R-:W-:Y:S01]  /*91490*/  STL.64 [R1+0x3d0], R40 ;  /* 0x0003d02801007387 */ /* 0x000fe20000100a00 */
[----:B------:R2:W-:Y:S06]  /*914a0*/  STL.64 [R1+0x3d8], R42 ;  /* 0x0003d82a01007387 */ /* 0x0005ec0000100a00 */
[----:B--2---:R-:W-:Y:S08]  /*914b0*/  HMMA.1688.F32.TF32 R40, R28, R134, R100 ;  /* 0x000000861c28723c */ /* 0x004ff00000081064 */
[C---:B------:R-:W-:Y:S01]  /*914c0*/  HMMA.1688.F32.TF32 R28, R32.reuse, R94, R96 ;  /* 0x0000005e201c723c */ /* 0x040fe20000081060 */
[----:B------:R-:W-:Y:S01]  /*914d0*/  STL.64 [R1+0x3c0], R48 ;  /* 0x0003c03001007387 */ /* 0x000fe20000100a00 */
[----:B------:R-:W-:Y:S05]  /*914e0*/  STL.64 [R1+0x3c8], R50 ;  /* 0x0003c83201007387 */ /* 0x000fea0000100a00 */
[----:B------:R-:W-:Y:S02]  /*914f0*/  STL.64 [R1+0x3b0], R44 ;  /* 0x0003b02c01007387 */ /* 0x000fe40000100a00 */
[----:B------:R2:W-:Y:S02]  /*91500*/  STL.64 [R1+0x3b8], R46 ;  /* 0x0003b82e01007387 */ /* 0x0005e40000100a00 */
[C---:B--2---:R-:W-:Y:S04]  /*91510*/  HMMA.1688.F32.TF32 R44, R32.reuse, R86, R88 ;  /* 0x00000056202c723c */ /* 0x044fe80000081058 */
[----:B------:R-:W-:Y:S01]  /*91520*/  STL.64 [R1+0xf0], R40 ;  /* 0x0000f02801007387 */ /* 0x000fe20000100a00 */
[----:B------:R2:W-:Y:S07]  /*91530*/  STL.64 [R1+0xf8], R42 ;  /* 0x0000f82a01007387 */ /* 0x0005ee0000100a00 */
[----:B------:R-:W-:Y:S02]  /*91540*/  STL.64 [R1+0x390], R28 ;  /* 0x0003901c01007387 */ /* 0x000fe40000100a00 */
[----:B------:R3:W-:Y:S01]  /*91550*/  STL.64 [R1+0x398], R30 ;  /* 0x0003981e01007387 */ /* 0x0007e20000100a00 */
[C---:B--2---:R-:W-:Y:S08]  /*91560*/  HMMA.1688.F32.TF32 R40, R32.reuse, R74, R80 ;  /* 0x0000004a2028723c */ /* 0x044ff00000081050 */
[C---:B---3--:R-:W-:Y:S08]  /*91570*/  HMMA.1688.F32.TF32 R28, R32.reuse, R54, R8 ;  /* 0x00000036201c723c */ /* 0x048ff00000081008 */
[C---:B------:R-:W-:Y:S01]  /*91580*/  HMMA.1688.F32.TF32 R8, R32.reuse, R122, R16 ;  /* 0x0000007a2008723c */ /* 0x040fe20000081010 */
[----:B------:R-:W-:Y:S01]  /*91590*/  STL.64 [R1+0x380], R44 ;  /* 0x0003802c01007387 */ /* 0x000fe20000100a00 */
[----:B------:R-:W-:Y:S06]  /*915a0*/  STL.64 [R1+0x388], R46 ;  /* 0x0003882e01007387 */ /* 0x000fec0000100a00 */
[C---:B------:R-:W-:Y:S08]  /*915b0*/  HMMA.1688.F32.TF32 R16, R32.reuse, R6, R12 ;  /* 0x000000062010723c */ /* 0x040ff0000008100c */
[C---:B------:R-:W-:Y:S01]  /*915c0*/  HMMA.1688.F32.TF32 R12, R32.reuse, R250, R20 ;  /* 0x000000fa200c723c */ /* 0x040fe20000081014 */
        /* <DEDUP_REMOVED lines=8> */
[----:B------:R-:W-:Y:S04]  /*91650*/  LDS R29, [R189+0x2c200] ;  /* 0x02c20000bd1d7984 */ /* 0x000fe80000000800 */
[----:B------:R-:W3:Y:S01]  /*91660*/  LDS R31, [R189+0x2e200] ;  /* 0x02e20000bd1f7984 */ /* 0x000ee20000000800 */
[C---:B--2---:R-:W-:Y:S03]  /*91670*/  HMMA.1688.F32.TF32 R8, R32.reuse, R242, R24 ;  /* 0x000000f22008723c */ /* 0x044fe60000081018 */
[----:B------:R2:W-:Y:S01]  /*91680*/  STL.64 [R1+0x340], R16 ;  /* 0x0003401001007387 */ /* 0x0005e20000100a00 */
[----:B------:R4:W-:Y:S02]  /*91690*/  STL.64 [R1+0x348], R18 ;  /* 0x0003481201007387 */ /* 0x0009e40000100a00 */
[----:B------:R-:W3:Y:S02]  /*916a0*/  LDL.LU R80, [R1+0x240] ;  /* 0x0002400001507983 */ /* 0x000ee40000300800 */
[----:B------:R-:W-:Y:S01]  /*916b0*/  STL.64 [R1+0x330], R12 ;  /* 0x0003300c01007387 */ /* 0x000fe20000100a00 */
[----:B------:R-:W-:Y:S11]  /*916c0*/  STL.64 [R1+0x338], R14 ;  /* 0x0003380e01007387 */ /* 0x000ff60000100a00 */
[----:B------:R-:W-:Y:S03]  /*916d0*/  @!UPT UIADD3 URZ, URZ, URZ, URZ ;  /* 0x0000003f3f3ff290 */ /* 0x000fe6000fffe03f */
[----:B------:R5:W-:Y:S01]  /*916e0*/  STL.64 [R1+0x320], R8 ;  /* 0x0003200801007387 */ /* 0x000be20000100a00 */
[----:B------:R1:W-:Y:S02]  /*916f0*/  STL.64 [R1+0x328], R10 ;  /* 0x0003280a01007387 */ /* 0x0003e40000100a00 */
        /* <DEDUP_REMOVED lines=63> */
[----:B--2---:R-:W2:Y:S02]  /*91af0*/  LDL.LU R16, [R1+0x660] ;  /* 0x0006600001107983 */ /* 0x004ea40000300800 */
[----:B------:R-:W2:Y:S02]  /*91b00*/  LDL.LU R17, [R1+0x664] ;  /* 0x0006640001117983 */ /* 0x000ea40000300800 */
[----:B----4-:R-:W2:Y:S01]  /*91b10*/  LDL.LU R18, [R1+0x668] ;  /* 0x0006680001127983 */ /* 0x010ea20000300800 */
[----:B------:R-:W2:Y:S01]  /*91b20*/  LDL.LU R19, [R1+0x66c] ;  /* 0x00066c0001137983 */ /* 0x000ea20000300800 */
[----:B-----5:R-:W4:Y:S02]  /*91b30*/  LDL.LU R8, [R1+0x670] ;  /* 0x0006700001087983 */ /* 0x020f240000300800 */
[----:B------:R-:W4:Y:S02]  /*91b40*/  LDL.LU R9, [R1+0x674] ;  /* 0x0006740001097983 */ /* 0x000f240000300800 */
[----:B-1----:R-:W4:Y:S01]  /*91b50*/  LDL.LU R10, [R1+0x678] ;  /* 0x00067800010a7983 */ /* 0x002f220000300800 */
        /* <DEDUP_REMOVED lines=30> */
[C---:B----4-:R-:W-:Y:S08]  /*91d40*/  HMMA.1688.F32.TF32 R8, R32.reuse, R246, R8 ;  /* 0x000000f62008723c */ /* 0x050ff00000081008 */
[C---:B-----5:R-:W-:Y:S08]  /*91d50*/  HMMA.1688.F32.TF32 R12, R32.reuse, R154, R12 ;  /* 0x0000009a200c723c */ /* 0x060ff0000008100c */
[C---:B---3--:R-:W-:Y:S08]  /*91d60*/  HMMA.1688.F32.TF32 R20, R32.reuse, R150, R20 ;  /* 0x000000962014723c */ /* 0x048ff00000081014 */
[C---:B------:R-:W-:Y:S01]  /*91d70*/  HMMA.1688.F32.TF32 R24, R32.reuse, R146, R24 ;  /* 0x000000922018723c */ /* 0x040fe20000081018 */
[----:B------:R-:W-:Y:S01]  /*91d80*/  STL.64 [R1+0x670], R8 ;  /* 0x0006700801007387 */ /* 0x000fe20000100a00 */
[----:B------:R1:W-:Y:S03]  /*91d90*/  STL.64 [R1+0x678], R10 ;  /* 0x0006780a01007387 */ /* 0x0003e60000100a00 */
[----:B-1----:R-:W2:Y:S01]  /*91da0*/  LDL.LU.64 R10, [R1+0x36d0] ;  /* 0x0036d000010a7983 */ /* 0x002ea20000300a00 */
[----:B------:R-:W3:Y:S02]  /*91db0*/  LDL.LU.64 R8, [R1+0x36c8] ;  /* 0x0036c80001087983 */ /* 0x000ee40000300a00 */
[----:B------:R-:W-:Y:S02]  /*91dc0*/  STL.64 [R1+0x490], R16 ;  /* 0x0004901001007387 */ /* 0x000fe40000100a00 */
[----:B------:R1:W-:Y:S02]  /*91dd0*/  STL.64 [R1+0x498], R18 ;  /* 0x0004981201007387 */ /* 0x0003e40000100a00 */
[----:B-1----:R-:W4:Y:S01]  /*91de0*/  LDL.LU.64 R18, [R1+0x36c0] ;  /* 0x0036c00001127983 */ /* 0x002f220000300a00 */
[----:B------:R-:W4:Y:S02]  /*91df0*/  LDL.LU.64 R16, [R1+0x36b8] ;  /* 0x0036b80001107983 */ /* 0x000f240000300a00 */
[----:B------:R-:W-:Y:S02]  /*91e00*/  STL.64 [R1+0x480], R12 ;  /* 0x0004800c01007387 */ /* 0x000fe40000100a00 */
[----:B------:R1:W-:Y:S02]  /*91e10*/  STL.64 [R1+0x488], R14 ;  /* 0x0004880e01007387 */ /* 0x0003e40000100a00 */
[----:B-1----:R-:W5:Y:S01]  /*91e20*/  LDL.LU.64 R14, [R1+0x36b0] ;  /* 0x0036b000010e7983 */ /* 0x002f620000300a00 */
[----:B------:R-:W5:Y:S02]  /*91e30*/  LDL.LU.64 R12, [R1+0x36a8] ;  /* 0x0036a800010c7983 */ /* 0x000f640000300a00 */
[----:B------:R-:W-:Y:S02]  /*91e40*/  STL.64 [R1+0x470], R20 ;  /* 0x0004701401007387 */ /* 0x000fe40000100a00 */
[----:B------:R1:W-:Y:S02]  /*91e50*/  STL.64 [R1+0x478], R22 ;  /* 0x0004781601007387 */ /* 0x0003e40000100a00 */
[----:B-1----:R-:W2:Y:S01]  /*91e60*/  LDL.LU.64 R22, [R1+0x36a0] ;  /* 0x0036a00001167983 */ /* 0x002ea20000300a00 */
[----:B------:R-:W2:Y:S02]  /*91e70*/  LDL.LU.64 R20, [R1+0x3698] ;  /* 0x0036980001147983 */ /* 0x000ea40000300a00 */
[----:B------:R-:W-:Y:S02]  /*91e80*/  STL.64 [R1+0x460], R24 ;  /* 0x0004601801007387 */ /* 0x000fe40000100a00 */
[----:B------:R1:W-:Y:S02]  /*91e90*/  STL.64 [R1+0x468], R26 ;  /* 0x0004681a01007387 */ /* 0x0003e40000100a00 */
[----:B-1----:R-:W2:Y:S01]  /*91ea0*/  LDL.LU.64 R26, [R1+0x3690] ;  /* 0x00369000011a7983 */ /* 0x002ea20000300a00 */
[----:B------:R-:W3:Y:S01]  /*91eb0*/  LDL.LU.64 R24, [R1+0x3688] ;  /* 0x0036880001187983 */ /* 0x000ee20000300a00 */
[C---:B------:R-:W-:Y:S08]  /*91ec0*/  HMMA.1688.F32.TF32 R68, R32.reuse, R142, R68 ;  /* 0x0000008e2044723c */ /* 0x040ff00000081044 */
[C---:B------:R-:W-:Y:S08]  /*91ed0*/  HMMA.1688.F32.TF32 R236, R32.reuse, R138, R236 ;  /* 0x0000008a20ec723c */ /* 0x040ff000000810ec */
[----:B------:R-:W-:Y:S07]  /*91ee0*/  HMMA.1688.F32.TF32 R32, R32, R134, R76 ;  /* 0x000000862020723c */ /* 0x000fee000008104c */
[----:B------:R-:W-:Y:S01]  /*91ef0*/  STL.64 [R1+0x450], R68 ;  /* 0x0004504401007387 */ /* 0x000fe20000100a00 */
[----:B------:R1:W-:Y:S02]  /*91f00*/  STL.64 [R1+0x458], R70 ;  /* 0x0004584601007387 */ /* 0x0003e40000100a00 */
[C---:B-1----:R-:W-:Y:S05]  /*91f10*/  HMMA.1688.F32.TF32 R68, R36.reuse, R94, R128 ;  /* 0x0000005e2444723c */ /* 0x042fea0000081080 */
[----:B------:R-:W-:Y:S01]  /*91f20*/  STL.64 [R1+0x3a0], R236 ;  /* 0x0003a0ec01007387 */ /* 0x000fe20000100a00 */
[----:B------:R-:W-:Y:S02]  /*91f30*/  STL.64 [R1+0x3a8], R238 ;  /* 0x0003a8ee01007387 */ /* 0x000fe40000100a00 */
[C---:B------:R-:W-:Y:S05]  /*91f40*/  HMMA.1688.F32.TF32 R76, R36.reuse, R86, R124 ;  /* 0x00000056244c723c */ /* 0x040fea000008107c */
[----:B------:R-:W-:Y:S01]  /*91f50*/  STL.64 [R1+0x310], R32 ;  /* 0x0003102001007387 */ /* 0x000fe20000100a00 */
[----:B------:R1:W-:Y:S02]  /*91f60*/  STL.64 [R1+0x318], R34 ;  /* 0x0003182201007387 */ /* 0x0003e40000100a00 */
[C---:B------:R-:W-:Y:S08]  /*91f70*/  HMMA.1688.F32.TF32 R40, R36.reuse, R122, R40 ;  /* 0x0000007a2428723c */ /* 0x040ff00000081028 */
[C---:B-1----:R-:W-:Y:S01]  /*91f80*/  HMMA.1688.F32.TF32 R32, R36.reuse, R74, R116 ;  /* 0x0000004a2420723c */ /* 0x042fe20000081074 */
[----:B------:R-:W-:Y:S01]  /*91f90*/  STL.64 [R1+0x300], R68 ;  /* 0x0003004401007387 */ /* 0x000fe20000100a00 */
[----:B------:R1:W-:Y:S06]  /*91fa0*/  STL.64 [R1+0x308], R70 ;  /* 0x0003084601007387 */ /* 0x0003ec0000100a00 */
[C---:B-1----:R-:W-:Y:S01]  /*91fb0*/  HMMA.1688.F32.TF32 R68, R36.reuse, R54, R112 ;  /* 0x000000362444723c */ /* 0x042fe20000081070 */
[----:B------:R-:W-:Y:S01]  /*91fc0*/  STL.64 [R1+0x2f0], R76 ;  /* 0x0002f04c01007387 */ /* 0x000fe20000100a00 */
[----:B------:R-:W-:Y:S11]  /*91fd0*/  STL.64 [R1+0x2f8], R78 ;  /* 0x0002f84e01007387 */ /* 0x000ff60000100a00 */
[----:B------:R-:W-:Y:S02]  /*91fe0*/  @!UPT UIADD3 URZ, URZ, URZ, URZ ;  /* 0x0000003f3f3ff290 */ /* 0x000fe4000fffe03f */
[----:B------:R-:W-:Y:S02]  /*91ff0*/  STL.64 [R1+0x2e0], R32 ;  /* 0x0002e02001007387 */ /* 0x000fe40000100a00 */
[----:B------:R1:W-:Y:S02]  /*92000*/  STL.64 [R1+0x2e8], R34 ;  /* 0x0002e82201007387 */ /* 0x0003e40000100a00 */
[C---:B-1----:R-:W-:Y:S08]  /*92010*/  HMMA.1688.F32.TF32 R32, R36.reuse, R6, R44 ;  /* 0x000000062420723c */ /* 0x042ff0000008102c */
[C---:B------:R-:W-:Y:S01]  /*92020*/  HMMA.1688.F32.TF32 R44, R36.reuse, R250, R48 ;  /* 0x000000fa242c723c */ /* 0x040fe20000081030 */
        /* <DEDUP_REMOVED lines=8> */
[----:B------:R1:W-:Y:S02]  /*920b0*/  STL.64 [R1+0x2a8], R46 ;  /* 0x0002a82e01007387 */ /* 0x0003e40000100a00 */
[C---:B-1----:R-:W-:Y:S08]  /*920c0*/  HMMA.1688.F32.TF32 R32, R36.reuse, R246, R60 ;  /* 0x000000f62420723c */ /* 0x042ff0000008103c */
[C---:B------:R-:W-:Y:S01]  /*920d0*/  HMMA.1688.F32.TF32 R44, R36.reuse, R158, R64 ;  /* 0x0000009e242c723c */ /* 0x040fe20000081040 */
[----:B------:R-:W-:Y:S01]  /*920e0*/  STL.64 [R1+0x290], R40 ;  /* 0x0002902801007387 */ /* 0x000fe20000100a00 */
[----:B------:R1:W-:Y:S06]  /*920f0*/  STL.64 [R1+0x298], R42 ;  /* 0x0002982a01007387 */ /* 0x0003ec0000100a00 */
[C---:B-1----:R-:W-:Y:S07]  /*92100*/  HMMA.1688.F32.TF32 R40, R36.reuse, R154, R164 ;  /* 0x0000009a2428723c */ /* 0x042fee00000810a4 */
        /* <DEDUP_REMOVED lines=13> */
[----:B------:R-:W-:Y:S04]  /*921e0*/  @!UPT UIADD3 URZ, URZ, URZ, URZ ;  /* 0x0000003f3f3ff290 */ /* 0x000fe8000fffe03f */
[----:B------:R-:W-:Y:S01]  /*921f0*/  STL.64 [R1+0x600], R44 ;  /* 0x0006002c01007387 */ /* 0x000fe20000100a00 */
[----:B------:R1:W-:Y:S02]  /*92200*/  STL.64 [R1+0x608], R46 ;  /* 0x0006082e01007387 */ /* 0x0003e40000100a00 */
[C---:B-1----:R-:W-:Y:S05]  /*92210*/  HMMA.1688.F32.TF32 R44, R36.reuse, R138, R96 ;  /* 0x0000008a242c723c */ /* 0x042fea0000081060 */
[----:B------:R-:W-:Y:S01]  /*92220*/  STL.64 [R1+0x280], R40 ;  /* 0x0002802801007387 */ /* 0x000fe20000100a00 */
[----:B------:R1:W-:Y:S02]  /*92230*/  STL.64 [R1+0x288], R42 ;  /* 0x0002882a01007387 */ /* 0x0003e40000100a00 */
[----:B-1----:R-:W-:Y:S08]  /*92240*/  HMMA.1688.F32.TF32 R40, R36, R134, R88 ;  /* 0x000000862428723c */ /* 0x002ff00000081058 */
[----:B------:R-:W-:Y:S01]  /*92250*/  HMMA.1688.F32.TF32 R36, R28, R94, R80 ;  /* 0x0000005e1c24723c */ /* 0x000fe20000081050 */
[----:B------:R1:W-:Y:S01]  /*92260*/  STL.64 [R1+0x270], R48 ;  /* 0x0002703001007387 */ /* 0x0003e20000100a00 */
[----:B------:R1:W-:Y:S05]  /*92270*/  STL.64 [R1+0x278], R50 ;  /* 0x0002783201007387 */ /* 0x0003ea0000100a00 */
[----:B------:R-:W-:Y:S02]  /*92280*/  STL.64 [R1+0x260], R44 ;  /* 0x0002602c01007387 */ /* 0x000fe40000100a00 */
[----:B------:R-:W-:Y:S01]  /*92290*/  STL.64 [R1+0x268], R46 ;  /* 0x0002682e01007387 */ /* 0x000fe20000100a00 */
[----:B------:R-:W4:Y:S05]  /*922a0*/  LDL.LU R88, [R1+0x510] ;  /* 0x0005100001587983 */ /* 0x000f2a0000300800 */
[----:B------:R1:W-:Y:S01]  /*922b0*/  STL.64 [R1+0x250], R40 ;  /* 0x0002502801007387 */ /* 0x0003e20000100a00 */
[----:B------:R1:W-:Y:S07]  /*922c0*/  STL.64 [R1+0x258], R42 ;  /* 0x0002582a01007387 */ /* 0x0003ee0000100a00 */
[----:B------:R-:W-:Y:S02]  /*922d0*/  STL.64 [R1+0x5e0], R36 ;  /* 0x0005e02401007387 */ /* 0x000fe40000100a00 */
[----:B------:R1:W-:Y:S01]  /*922e0*/  STL.64 [R1+0x5e8], R38 ;  /* 0x0005e82601007387 */ /* 0x0003e20000100a00 */
[----:B------:R-:W4:Y:S01]  /*922f0*/  LDL.LU R89, [R1+0x514] ;  /* 0x0005140001597983 */ /* 0x000f220000300800 */
[----:B------:R-:W4:Y:S02]  /*92300*/  LDL.LU R90, [R1+0x518] ;  /* 0x00051800015a7983 */ /* 0x000f240000300800 */
[----:B------:R-:W4:Y:S01]  /*92310*/  LDL.LU R91, [R1+0x51c] ;  /* 0x00051c00015b7983 */ /* 0x000f220000300800 */
[----:B--2---:R-:W-:Y:S01]  /*92320*/  MOV R96, R27 ;  /* 0x0000001b00607202 */ /* 0x004fe20000000f00 */
[----:B------:R-:W-:Y:S01]  /*92330*/  IMAD.MOV.U32 R97, RZ, RZ, R26 ;  /* 0x000000ffff617224 */ /* 0x000fe200078e001a */
[----:B------:R-:W2:Y:S01]  /*92340*/  LDL.LU R27, [R1+0x3684] ;  /* 0x00368400011b7983 */ /* 0x000ea20000300800 */
[----:B------:R-:W4:Y:S02]  /*92350*/  LDL.LU R26, [R1+0x3680] ;  /* 0x00368000011a7983 */ /* 0x000f240000300800 */
[----:B---3--:R-:W-:Y:S01]  /*92360*/  IMAD.MOV.U32 R98, RZ, RZ, R25 ;  /* 0x000000ffff627224 */ /* 0x008fe200078e0019 */
[----:B------:R-:W-:Y:S01]  /*92370*/  MOV R99, R24 ;  /* 0x0000001800637202 */ /* 0x000fe20000000f00 */
        /* <DEDUP_REMOVED lines=18> */
[----:B-1----:R-:W5:Y:S02]  /*924a0*/  LDL.LU R48, [R1+0x5a0] ;  /* 0x0005a00001307983 */ /* 0x002f640000300800 */
        /* <DEDUP_REMOVED lines=43> */
[----:B------:R-:W-:Y:S01]  /*92760*/  IMAD.MOV.U32 R80, RZ, RZ, R20 ;  /* 0x000000ffff507224 */ /* 0x000fe200078e0014 */
[----:B------:R-:W-:Y:S01]  /*92770*/  MOV R81, R21 ;  /* 0x0000001500517202 */ /* 0x000fe20000000f00 */
[----:B------:R-:W-:-:S02]  /*92780*/  IMAD.MOV.U32 R82, RZ, RZ, R22 ;  /* 0x000000ffff527224 */ /* 0x000fc400078e0016 */
[----:B------:R-:W-:Y:S02]  /*92790*/  IMAD.MOV.U32 R83, RZ, RZ, R23 ;  /* 0x000000ffff537224 */ /* 0x000fe400078e0017 */
[----:B--2---:R-:W-:Y:S01]  /*927a0*/  IMAD.MOV.U32 R107, RZ, RZ, R27 ;  /* 0x000000ffff6b7224 */ /* 0x004fe200078e001b */
[----:B----4-:R-:W-:Y:S01]  /*927b0*/  MOV R106, R26 ;  /* 0x0000001a006a7202 */ /* 0x010fe20000000f00 */
[----:B---3--:R-:W-:Y:S02]  /*927c0*/  IMAD.MOV.U32 R105, RZ, RZ, R25 ;  /* 0x000000ffff697224 */ /* 0x008fe400078e0019 */
[----:B-----5:R-:W-:Y:S02]  /*927d0*/  IMAD.MOV.U32 R104, RZ, RZ, R24 ;  /* 0x000000ffff687224 */ /* 0x020fe400078e0018 */
        /* <DEDUP_REMOVED lines=8> */
[C---:B------:R-:W-:Y:S08]  /*92860*/  HMMA.1688.F32.TF32 R36, R28.reuse, R86, R236 ;  /* 0x000000561c24723c */ /* 0x040ff000000810ec */
        /* <DEDUP_REMOVED lines=10> */
[C---:B----4-:R-:W-:Y:S01]  /*92910*/  HMMA.1688.F32.TF32 R68, R28.reuse, R250, R112 ;  /* 0x000000fa1c44723c */ /* 0x050fe20000081070 */
[----:B------:R-:W-:Y:S01]  /*92920*/  STL.64 [R1+0x220], R36 ;  /* 0x0002202401007387 */ /* 0x000fe20000100a00 */
[----:B------:R3:W-:Y:S11]  /*92930*/  STL.64 [R1+0x228], R38 ;  /* 0x0002282601007387 */ /* 0x0007f60000100a00 */
[----:B------:R-:W-:Y:S02]  /*92940*/  @!UPT UIADD3 URZ, URZ, URZ, URZ ;  /* 0x0000003f3f3ff290 */ /* 0x000fe4000fffe03f */
[----:B------:R-:W-:Y:S01]  /*92950*/  STL.64 [R1+0x210], R76 ;  /* 0x0002104c01007387 */ /* 0x000fe20000100a00 */
[----:B------:R-:W-:Y:S07]  /*92960*/  STL.64 [R1+0x218], R78 ;  /* 0x0002184e01007387 */ /* 0x000fee0000100a00 */
[----:B------:R-:W-:Y:S02]  /*92970*/  STL.64 [R1+0x200], R68 ;  /* 0x0002004401007387 */ /* 0x000fe40000100a00 */
[----:B------:R-:W-:Y:S01]  /*92980*/  STL.64 [R1+0x208], R70 ;  /* 0x0002084601007387 */ /* 0x000fe20000100a00 */
[----:B------:R-:W-:Y:S01]  /*92990*/  HMMA.1688.F32.TF32 R44, R28, R158, R44 ;  /* 0x0000009e1c2c723c */ /* 0x000fe2000008102c */
[----:B------:R-:W-:Y:S01]  /*929a0*/  MOV R5, R122 ;  /* 0x0000007a00057202 */ /* 0x000fe20000000f00 */
[----:B------:R-:W-:-:S06]  /*929b0*/  IMAD.MOV.U32 R4, RZ, RZ, R123 ;  /* 0x000000ffff047224 */ /* 0x000fcc00078e007b */
[C---:B---3--:R-:W-:Y:S01]  /*929c0*/  HMMA.1688.F32.TF32 R36, R28.reuse, R242, R20 ;  /* 0x000000f21c24723c */ /* 0x048fe20000081014 */
[----:B------:R-:W-:Y:S04]  /*929d0*/  LDS R20, [R161+0x2c300] ;  /* 0x02c30000a1147984 */ /* 0x000fe80000000800 */
[----:B------:R-:W-:Y:S04]  /*929e0*/  LDS R22, [R161+0x2e300] ;  /* 0x02e30000a1167984 */ /* 0x000fe80000000800 */
[----:B------:R-:W-:Y:S04]  /*929f0*/  LDS R21, [R189+0x2c300] ;  /* 0x02c30000bd157984 */ /* 0x000fe80000000800 */
[----:B------:R-:W1:Y:S10]  /*92a00*/  LDS R23, [R189+0x2e300] ;  /* 0x02e30000bd177984 */ /* 0x000e740000000800 */
        /* <DEDUP_REMOVED lines=12> */
[C---:B---3--:R-:W-:Y:S08]  /*92ad0*/  HMMA.1688.F32.TF32 R44, R28.reuse, R146, R60 ;  /* 0x000000921c2c723c */ /* 0x048ff0000008103c */
[C---:B----4-:R-:W-:Y:S07]  /*92ae0*/  HMMA.1688.F32.TF32 R40, R28.reuse, R142, R64 ;  /* 0x0000008e1c28723c */ /* 0x050fee0000081040 */
[----:B------:R-:W-:Y:S01]  /*92af0*/  STL.64 [R1+0x590], R36 ;  /* 0x0005902401007387 */ /* 0x000fe20000100a00 */
[----:B------:R3:W-:Y:S02]  /*92b00*/  STL.64 [R1+0x598], R38 ;  /* 0x0005982601007387 */ /* 0x0007e40000100a00 */
[C---:B---3--:R-:W-:Y:S08]  /*92b10*/  HMMA.1688.F32.TF32 R36, R28.reuse, R138, R164 ;  /* 0x0000008a1c24723c */ /* 0x048ff000000810a4 */
[----:B--2---:R-:W-:Y:S01]  /*92b20*/  HMMA.1688.F32.TF32 R28, R28, R134, R24 ;  /* 0x000000861c1c723c */ /* 0x004fe20000081018 */
[----:B------:R-:W-:Y:S01]  /*92b30*/  STL.64 [R1+0x580], R44 ;  /* 0x0005802c01007387 */ /* 0x000fe20000100a00 */
[----:B------:R-:W-:Y:S03]  /*92b40*/  STL.64 [R1+0x588], R46 ;  /* 0x0005882e01007387 */ /* 0x000fe60000100a00 */
[----:B------:R-:W-:Y:S02]  /*92b50*/  STL.64 [R1+0x570], R40 ;  /* 0x0005702801007387 */ /* 0x000fe40000100a00 */
[----:B------:R-:W-:Y:S02]  /*92b60*/  STL.64 [R1+0x578], R42 ;  /* 0x0005782a01007387 */ /* 0x000fe40000100a00 */
[----:B------:R-:W-:-:S02]  /*92b70*/  IMAD.MOV.U32 R145, RZ, RZ, R6 ;  /* 0x000000ffff917224 */ /* 0x000fc400078e0006 */
[----:B------:R-:W-:Y:S01]  /*92b80*/  IMAD.MOV.U32 R144, RZ, RZ, R7 ;  /* 0x000000ffff907224 */ /* 0x000fe200078e0007 */
[----:B------:R-:W-:Y:S01]  /*92b90*/  MOV R137, R250 ;  /* 0x000000fa00897202 */ /* 0x000fe20000000f00 */
[----:B------:R-:W-:Y:S02]  /*92ba0*/  IMAD.MOV.U32 R136, RZ, RZ, R251 ;  /* 0x000000ffff887224 */ /* 0x000fe400078e00fb */
[----:B------:R-:W-:Y:S01]  /*92bb0*/  IMAD.MOV.U32 R133, RZ, RZ, R246 ;  /* 0x000000ffff857224 */ /* 0x000fe200078e00f6 */
[----:B------:R-:W-:Y:S01]  /*92bc0*/  MOV R132, R247 ;  /* 0x000000f700847202 */ /* 0x000fe20000000f00 */
[----:B------:R-:W-:Y:S04]  /*92bd0*/  LDS R164, [R161+0x2c380] ;  /* 0x02c38000a1a47984 */ /* 0x000fe80000000800 */
[----:B------:R-:W-:Y:S04]  /*92be0*/  LDS R166, [R161+0x2e380] ;  /* 0x02e38000a1a67984 */ /* 0x000fe80000000800 */
[----:B------:R-:W-:Y:S04]  /*92bf0*/  LDS R165, [R189+0x2c380] ;  /* 0x02c38000bda57984 */ /* 0x000fe80000000800 */
[----:B------:R-:W2:Y:S04]  /*92c00*/  LDS R167, [R189+0x2e380] ;  /* 0x02e38000bda77984 */ /* 0x000ea80000000800 */
[----:B------:R-:W-:Y:S01]  /*92c10*/  STL.64 [R1+0x560], R36 ;  /* 0x0005602401007387 */ /* 0x000fe20000100a00 */
[----:B------:R-:W-:Y:S02]  /*92c20*/  STL.64 [R1+0x568], R38 ;  /* 0x0005682601007387 */ /* 0x000fe40000100a00 */
[----:B------:R-:W-:Y:S02]  /*92c30*/  STL.64 [R1+0x1e0], R28 ;  /* 0x0001e01c01007387 */ /* 0x000fe40000100a00 */
[----:B------:R3:W-:Y:S02]  /*92c40*/  STL.64 [R1+0x1e8], R30 ;  /* 0x0001e81e01007387 */ /* 0x0007e40000100a00 */
[C---:B---3--:R-:W-:Y:S08]  /*92c50*/  HMMA.1688.F32.TF32 R28, R32.reuse, R94, R108 ;  /* 0x0000005e201c723c */ /* 0x048ff0000008106c */
[C---:B------:R-:W-:Y:S01]  /*92c60*/  HMMA.1688.F32.TF32 R36, R32.reuse, R86, R104 ;  /* 0x000000562024723c */ /* 0x040fe20000081068 */
[----:B------:R-:W-:Y:S01]  /*92c70*/  IMAD.MOV.U32 R26, RZ, RZ, R5 ;  /* 0x000000ffff1a7224 */ /* 0x000fe200078e0005 */
[----:B------:R-:W-:Y:S11]  /*92c80*/  MOV R27, R4 ;  /* 0x00000004001b7202 */ /* 0x000ff60000000f00 */
[----:B------:R-:W-:Y:S02]  /*92c90*/  @!UPT UIADD3 URZ, URZ, URZ, URZ ;  /* 0x0000003f3f3ff290 */ /* 0x000fe4000fffe03f */
[----:B------:R-:W-:Y:S01]  /*92ca0*/  STL.64 [R1+0x550], R28 ;  /* 0x0005501c01007387 */ /* 0x000fe20000100a00 */
[----:B------:R3:W-:Y:S02]  /*92cb0*/  STL.64 [R1+0x558], R30 ;  /* 0x0005581e01007387 */ /* 0x0007e40000100a00 */
[C---:B---3--:R-:W-:Y:S08]  /*92cc0*/  HMMA.1688.F32.TF32 R28, R32.reuse, R74, R100 ;  /* 0x0000004a201c723c */ /* 0x048ff00000081064 */
[C---:B------:R-:W-:Y:S01]  /*92cd0*/  HMMA.1688.F32.TF32 R40, R32.reuse, R54, R96 ;  /* 0x000000362028723c */ /* 0x040fe20000081060 */
[----:B------:R-:W-:Y:S01]  /*92ce0*/  STL.64 [R1+0x540], R36 ;  /* 0x0005402401007387 */ /* 0x000fe20000100a00 */
[----:B------:R3:W-:Y:S06]  /*92cf0*/  STL.64 [R1+0x548], R38 ;  /* 0x0005482601007387 */ /* 0x0007ec0000100a00 */
[C---:B---3--:R-:W-:Y:S07]  /*92d00*/  HMMA.1688.F32.TF32 R36, R32.reuse, R26, R88 ;  /* 0x0000001a2024723c */ /* 0x048fee0000081058 */
[----:B------:R-:W-:Y:S01]  /*92d10*/  STL.64 [R1+0x530], R28 ;  /* 0x0005301c01007387 */ /* 0x000fe20000100a00 */
[----:B------:R3:W-:Y:S02]  /*92d20*/  STL.64 [R1+0x538], R30 ;  /* 0x0005381e01007387 */ /* 0x0007e40000100a00 */
[C---:B---3--:R-:W-:Y:S05]  /*92d30*/  HMMA.1688.F32.TF32 R28, R32.reuse, R6, R80 ;  /* 0x00000006201c723c */ /* 0x048fea0000081050 */
[----:B------:R3:W-:Y:S01]  /*92d40*/  STL.64 [R1+0x520], R40 ;  /* 0x0005202801007387 */ /* 0x0007e20000100a00 */
[----:B------:R4:W-:Y:S02]  /*92d50*/  STL.64 [R1+0x528], R42 ;  /* 0x0005282a01007387 */ /* 0x0009e40000100a00 */
[----:B------:R-:W5:Y:S05]  /*92d60*/  LDL.LU R88, [R1+0x30] ;  /* 0x0000300001587983 */ /* 0x000f6a0000300800 */
[----:B------:R1:W-:Y:S01]  /*92d70*/  STL.64 [R1+0x510], R36 ;  /* 0x0005102401007387 */ /* 0x0003e20000100a00 */
[----:B------:R1:W-:Y:S09]  /*92d80*/  STL.64 [R1+0x518], R38 ;  /* 0x0005182601007387 */ /* 0x0003f20000100a00 */
[----:B------:R-:W-:Y:S01]  /*92d90*/  STL.64 [R1+0x500], R28 ;  /* 0x0005001c01007387 */ /* 0x000fe20000100a00 */
        /* <DEDUP_REMOVED lines=84> */
[C---:B--2---:R-:W-:Y:S08]  /*932e0*/  HMMA.1688.F32.TF32 R28, R32.reuse, R250, R36 ;  /* 0x000000fa201c723c */ /* 0x044ff00000081024 */
[C---:B------:R-:W-:Y:S08]  /*932f0*/  HMMA.1688.F32.TF32 R36, R32.reuse, R242, R68 ;  /* 0x000000f22024723c */ /* 0x040ff00000081044 */
[C---:B---3--:R-:W-:Y:S01]  /*93300*/  HMMA.1688.F32.TF32 R68, R32.reuse, R246, R236 ;  /* 0x000000f62044723c */ /* 0x048fe200000810ec */
[----:B------:R-:W-:Y:S04]  /*93310*/  LDS R236, [R161+0x30000] ;  /* 0x03000000a1ec7984 */ /* 0x000fe80000000800 */
[----:B------:R-:W-:Y:S04]  /*93320*/  LDS R238, [R161+0x32000] ;  /* 0x03200000a1ee7984 */ /* 0x000fe80000000800 */
[----:B------:R-:W-:Y:S04]  /*93330*/  LDS R237, [R189+0x30000] ;  /* 0x03000000bded7984 */ /* 0x000fe80000000800 */
[----:B------:R-:W-:Y:S04]  /*93340*/  LDS R239, [R189+0x32000] ;  /* 0x03200000bdef7984 */ /* 0x000fe80000000800 */
[----:B------:R-:W-:Y:S01]  /*93350*/  STL.64 [R1+0x4f0], R28 ;  /* 0x0004f01c01007387 */ /* 0x000fe20000100a00 */
[----:B------:R1:W-:Y:S02]  /*93360*/  STL.64 [R1+0x4f8], R30 ;  /* 0x0004f81e01007387 */ /* 0x0003e40000100a00 */
[C---:B-1----:R-:W-:Y:S01]  /*93370*/  HMMA.1688.F32.TF32 R28, R32.reuse, R158, R76 ;  /* 0x0000009e201c723c */ /* 0x042fe2000008104c */
[----:B------:R-:W-:Y:S01]  /*93380*/  STL.64 [R1+0x4e0], R36 ;  /* 0x0004e02401007387 */ /* 0x000fe20000100a00 */
[----:B------:R1:W-:Y:S02]  /*93390*/  STL.64 [R1+0x4e8], R38 ;  /* 0x0004e82601007387 */ /* 0x0003e40000100a00 */
[----:B------:R-:W-:Y:S02]  /*933a0*/  STL.64 [R1+0x4d0], R68 ;  /* 0x0004d04401007387 */ /* 0x000fe40000100a00 */
[----:B------:R2:W-:Y:S02]  /*933b0*/  STL.64 [R1+0x4d8], R70 ;  /* 0x0004d84601007387 */ /* 0x0005e40000100a00 */
[C---:B-1----:R-:W-:Y:S08]  /*933c0*/  HMMA.1688.F32.TF32 R36, R32.reuse, R154, R128 ;  /* 0x0000009a2024723c */ /* 0x042ff00000081080 */
[C---:B--2---:R-:W-:Y:S07]  /*933d0*/  HMMA.1688.F32.TF32 R68, R32.reuse, R150, R124 ;  /* 0x000000962044723c */ /* 0x044fee000008107c */
[----:B------:R-:W-:Y:S01]  /*933e0*/  STL.64 [R1+0x4c0], R28 ;  /* 0x0004c01c01007387 */ /* 0x000fe20000100a00 */
[----:B------:R4:W-:Y:S02]  /*933f0*/  STL.64 [R1+0x4c8], R30 ;  /* 0x0004c81e01007387 */ /* 0x0009e40000100a00 */
[C---:B----4-:R-:W-:Y:S05]  /*93400*/  HMMA.1688.F32.TF32 R28, R32.reuse, R146, R120 ;  /* 0x00000092201c723c */ /* 0x050fea0000081078 */
        /* <DEDUP_REMOVED lines=8> */
[----:B-1----:R-:W-:Y:S07]  /*93490*/  HMMA.1688.F32.TF32 R28, R32, R134, R40 ;  /* 0x00000086201c723c */ /* 0x002fee0000081028 */
[----:B------:R-:W-:Y:S01]  /*934a0*/  STL.64 [R1+0xd0], R36 ;  /* 0x0000d02401007387 */ /* 0x000fe20000100a00 */
[----:B------:R1:W-:Y:S07]  /*934b0*/  STL.64 [R1+0xd8], R38 ;  /* 0x0000d82601007387 */ /* 0x0003ee0000100a00 */
[----:B------:R-:W-:Y:S02]  /*934c0*/  STL.64 [R1+0xc0], R68 ;  /* 0x0000c04401007387 */ /* 0x000fe40000100a00 */
[----:B------:R-:W-:Y:S01]  /*934d0*/  STL.64 [R1+0xc8], R70 ;  /* 0x0000c84601007387 */ /* 0x000fe20000100a00 */
[C---:B------:R-:W-:Y:S08]  /*934e0*/  HMMA.1688.F32.TF32 R32, R20.reuse, R86, R48 ;  /* 0x000000561420723c */ /* 0x040ff00000081030 */
[C---:B-1----:R-:W-:Y:S01]  /*934f0*/  HMMA.1688.F32.TF32 R36, R20.reuse, R94, R44 ;  /* 0x0000005e1424723c */ /* 0x042fe2000008102c */
[----:B------:R-:W-:Y:S01]  /*93500*/  STL.64 [R1+0xb0], R28 ;  /* 0x0000b01c01007387 */ /* 0x000fe20000100a00 */
[----:B------:R1:W-:Y:S06]  /*93510*/  STL.64 [R1+0xb8], R30 ;  /* 0x0000b81e01007387 */ /* 0x0003ec0000100a00 */
[C---:B-1----:R-:W-:Y:S11]  /*93520*/  HMMA.1688.F32.TF32 R28, R20.reuse, R74, R56 ;  /* 0x0000004a141c723c */ /* 0x042ff60000081038 */
[----:B------:R-:W-:Y:S04]  /*93530*/  @!UPT UIADD3 URZ, URZ, URZ, URZ ;  /* 0x0000003f3f3ff290 */ /* 0x000fe8000fffe03f */
[----:B------:R-:W-:Y:S01]  /*93540*/  STL.64 [R1+0xa0], R36 ;  /* 0x0000a02401007387 */ /* 0x000fe20000100a00 */
[----:B------:R1:W-:Y:S02]  /*93550*/  STL.64 [R1+0xa8], R38 ;  /* 0x0000a82601007387 */ /* 0x0003e40000100a00 */
        /* <DEDUP_REMOVED lines=8> */
[----:B------:R-:W-:Y:S07]  /*935e0*/  STL.64 [R1+0x78], R38 ;  /* 0x0000782601007387 */ /* 0x000fee0000100a00 */
[----:B------:R-:W-:Y:S02]  /*935f0*/  STL.64 [R1+0x60], R32 ;  /* 0x0000602001007387 */ /* 0x000fe40000100a00 */
[----:B------:R-:W-:Y:S06]  /*93600*/  STL.64 [R1+0x68], R34 ;  /* 0x0000682201007387 */ /* 0x000fec0000100a00 */
[----:B------:R-:W-:Y:S01]  /*93610*/  STL.64 [R1+0x50], R28 ;  /* 0x0000501c01007387 */ /* 0x000fe20000100a00 */
[----:B------:R1:W-:Y:S02]  /*93620*/  STL.64 [R1+0x58], R30 ;  /* 0x0000581e01007387 */ /* 0x0003e40000100a00 */
[----:B------:R-:W2:Y:S02]  /*93630*/  LDL.LU.64 R6, [R1+0x3650] ;  /* 0x0036500001067983 */ /* 0x000ea40000300a00 */
[----:B------:R-:W2:Y:S01]  /*93640*/  LDL.LU.64 R4, [R1+0x3648] ;  /* 0x0036480001047983 */ /* 0x000ea20000300a00 */
[C---:B-1----:R-:W-:Y:S11]  /*93650*/  HMMA.1688.F32.TF32 R28, R20.reuse, R250, R104 ;  /* 0x000000fa141c723c */ /* 0x042ff60000081068 */
[----:B------:R-:W-:Y:S11]  /*93660*/  @!UPT UIADD3 URZ, URZ, URZ, URZ ;  /* 0x0000003f3f3ff290 */ /* 0x000ff6000fffe03f */
[----:B------:R-:W-:Y:S01]  /*93670*/  @!UPT UIADD3 URZ, URZ, URZ, URZ ;  /* 0x0000003f3f3ff290 */ /* 0x000fe2000fffe03f */
[----:B------:R-:W-:Y:S01]  /*93680*/  STL.64 [R1+0x40], R28 ;  /* 0x0000401c01007387 */ /* 0x000fe20000100a00 */
[----:B------:R5:W-:Y:S02]  /*93690*/  STL.64 [R1+0x48], R30 ;  /* 0x0000481e01007387 */ /* 0x000be40000100a00 */
[----:B------:R-:W3:Y:S02]  /*936a0*/  LDL.LU.64 R250, [R1+0x3640] ;  /* 0x0036400001fa7983 */ /* 0x000ee40000300a00 */
[----:B------:R-:W3:Y:S01]  /*936b0*/  LDL.LU.64 R248, [R1+0x3638] ;  /* 0x0036380001f87983 */ /* 0x000ee20000300a00 */
[C---:B-----5:R-:W-:Y:S01]  /*936c0*/  HMMA.1688.F32.TF32 R28, R20.reuse, R242, R88 ;  /* 0x000000f2141c723c */ /* 0x060fe20000081058 */
[----:B------:R-:W4:Y:S11]  /*936d0*/  LDL.LU R88, [R1+0x830] ;  /* 0x0008300001587983 */ /* 0x000f360000300800 */
[----:B------:R-:W-:Y:S11]  /*936e0*/  @!UPT UIADD3 URZ, URZ, URZ, URZ ;  /* 0x0000003f3f3ff290 */ /* 0x000ff6000fffe03f */
[----:B------:R-:W-:Y:S01]  /*936f0*/  STL.64 [R1+0x30], R28 ;  /* 0x0000301c01007387 */ /* 0x000fe20000100a00 */
[----:B------:R1:W-:Y:S02]  /*93700*/  STL.64 [R1+0x38], R30 ;  /* 0x0000381e01007387 */ /* 0x0003e40000100a00 */
[----:B------:R-:W4:Y:S01]  /*93710*/  LDL.LU R89, [R1+0x834] ;  /* 0x0008340001597983 */ /* 0x000f220000300800 */
[C---:B------:R-:W-:Y:S01]  /*93720*/  HMMA.1688.F32.TF32 R36, R20.reuse, R158, R96 ;  /* 0x0000009e1424723c */ /* 0x040fe20000081060 */
[----:B------:R-:W4:Y:S01]  /*93730*/  LDL.LU R90, [R1+0x838] ;  /* 0x00083800015a7983 */ /* 0x000f220000300800 */
[----:B------:R-:W4:Y:S06]  /*93740*/  LDL.LU R91, [R1+0x83c] ;  /* 0x00083c00015b7983 */ /* 0x000f2c0000300800 */
[C---:B-1----:R-:W-:Y:S08]  /*93750*/  HMMA.1688.F32.TF32 R28, R20.reuse, R246, R100 ;  /* 0x000000f6141c723c */ /* 0x042ff00000081064 */
[C---:B------:R-:W-:Y:S11]  /*93760*/  HMMA.1688.F32.TF32 R32, R20.reuse, R154, R80 ;  /* 0x0000009a1420723c */ /* 0x040ff60000081050 */
[----:B------:R-:W-:Y:S04]  /*93770*/  @!UPT UIADD3 URZ, URZ, URZ, URZ ;  /* 0x0000003f3f3ff290 */ /* 0x000fe8000fffe03f */
[----:B------:R-:W-:Y:S01]  /*93780*/  STL.64 [R1+0x650], R28 ;  /* 0x0006501c01007387 */ /* 0x000fe20000100a00 */
[----:B------:R3:W-:Y:S02]  /*93790*/  STL.64 [R1+0x658], R30 ;  /* 0x0006581e01007387 */ /* 0x0007e40000100a00 */
[----:B------:R-:W5:Y:S02]  /*937a0*/  LDL.LU.64 R246, [R1+0x3630] ;  /* 0x0036300001f67983 */ /* 0x000f640000300a00 */
[----:B------:R-:W5:Y:S01]  /*937b0*/  LDL.LU.64 R244, [R1+0x3628] ;  /* 0x0036280001f47983 */ /* 0x000f620000300a00 */
[----:B------:R-:W-:Y:S01]  /*937c0*/  STL.64 [R1+0x640], R36 ;  /* 0x0006402401007387 */ /* 0x000fe20000100a00 */
[----:B------:R-:W-:Y:S02]  /*937d0*/  STL.64 [R1+0x648], R38 ;  /* 0x0006482601007387 */ /* 0x000fe40000100a00 */
[----:B------:R-:W-:Y:S02]  /*937e0*/  STL.64 [R1+0x5f0], R32 ;  /* 0x0005f02001007387 */ /* 0x000fe40000100a00 */
[----:B------:R-:W-:Y:S01]  /*937f0*/  IMAD.MOV.U32 R80, RZ, RZ, R9 ;  /* 0x000000ffff507224 */ /* 0x000fe200078e0009 */
[----:B------:R-:W-:Y:S01]  /*93800*/  STL.64 [R1+0x5f8], R34 ;  /* 0x0005f82201007387 */ /* 0x000fe20000100a00 */
[----:B------:R-:W4:Y:S02]  /*93810*/  LDL.LU R9, [R1+0x3620] ;  /* 0x0036200001097983 */ /* 0x000f240000300800 */
        /* <DEDUP_REMOVED lines=8> */
[----:B------:R-:W4:Y:S02]  /*938a0*/  LDL.LU R10, [R1+0x361c] ;  /* 0x00361c00010a7983 */ /* 0x000f240000300800 */
[----:B------:R-:W4:Y:S01]  /*938b0*/  LDL.LU R11, [R1+0x3618] ;  /* 0x00361800010b7983 */ /* 0x000f220000300800 */
[----:B------:R-:W3:Y:S01]  /*938c0*/  LDL.LU R3, [R1+0x3614] ;  /* 0x0036140001037983 */ /* 0x000ee20000300800 */
[----:B--2---:R-:W-:Y:S01]  /*938d0*/  HMMA.1688.F32.TF32 R4, R20, R142, R4 ;  /* 0x0000008e1404723c */ /* 0x004fe20000081004 */
[----:B------:R-:W-:Y:S01]  /*938e0*/  IMAD.MOV.U32 R48, RZ, RZ, R160 ;  /* 0x000000ffff307224 */ /* 0x000fe200078e00a0 */
[----:B------:R-:W-:Y:S01]  /*938f0*/  MOV R49, R191 ;  /* 0x000000bf00317202 */ /* 0x000fe20000000f00 */
[----:B------:R-:W-:-:S02]  /*93900*/  IMAD.MOV.U32 R50, RZ, RZ, R190 ;  /* 0x000000ffff327224 */ /* 0x000fc400078e00be */
[----:B------:R-:W-:-:S03]  /*93910*/  IMAD.MOV.U32 R51, RZ, RZ, R163 ;  /* 0x000000ffff337224 */ /* 0x000fc600078e00a3 */
[----:B-----5:R-:W-:Y:S11]  /*93920*/  HMMA.1688.F32.TF32 R28, R20, R146, R244 ;  /* 0x00000092141c723c */ /* 0x020ff600000810f4 */
[----:B------:R-:W-:Y:S11]  /*93930*/  @!UPT UIADD3 URZ, URZ, URZ, URZ ;  /* 0x0000003f3f3ff290 */ /* 0x000ff6000fffe03f */
[----:B------:R-:W-:Y:S01]  /*93940*/  @!UPT UIADD3 URZ, URZ, URZ, URZ ;  /* 0x0000003f3f3ff290 */ /* 0x000fe2000fffe03f */
[----:B------:R-:W-:Y:S01]  /*93950*/  STL.64 [R1+0x10], R28 ;  /* 0x0000101c01007387 */ /* 0x000fe20000100a00 */
[----:B------:R-:W-:Y:S02]  /*93960*/  STL.64 [R1+0x18], R30 ;  /* 0x0000181e01007387 */ /* 0x000fe40000100a00 */
[----:B------:R-:W2:Y:S02]  /*93970*/  LDL.LU R160, [R1+0x3610] ;  /* 0x0036100001a07983 */ /* 0x000ea40000300800 */
[----:B------:R1:W-:Y:S01]  /*93980*/  STL.64 [R1], R4 ;  /* 0x0000000401007387 */ /* 0x0003e20000100a00 */
[----:B------:R5:W-:Y:S01]  /*93990*/  STL.64 [R1+0x8], R6 ;  /* 0x0000080601007387 */ /* 0x000be20000100a00 */
[----:B------:R-:W2:Y:S02]  /*939a0*/  LDL.LU R191, [R1+0x360c] ;  /* 0x00360c0001bf7983 */ /* 0x000ea40000300800 */
[----:B------:R-:W2:Y:S02]  /*939b0*/  LDL.LU R190, [R1+0x3608] ;  /* 0x0036080001be7983 */ /* 0x000ea40000300800 */
[----:B------:R-:W2:Y:S01]  /*939c0*/  LDL.LU R163, [R1+0x3604] ;  /* 0x0036040001a37983 */ /* 0x000ea20000300800 */
[----:B-1----:R-:W-:-:S02]  /*939d0*/  MOV R4, R162 ;  /* 0x000000a200047202 */ /* 0x002fc40000000f00 */
[----:B------:R-:W2:Y:S01]  /*939e0*/  LDL.LU R162, [R1+0x3600] ;  /* 0x0036000001a27983 */ /* 0x000ea20000300800 */
[----:B------:R-:W-:Y:S02]  /*939f0*/  IMAD.MOV.U32 R5, RZ, RZ, R2 ;  /* 0x000000ffff057224 */ /* 0x000fe400078e0002 */
[----:B-----5:R-:W-:Y:S01]  /*93a00*/  IMAD.MOV.U32 R6, RZ, RZ, R0 ;  /* 0x000000ffff067224 */ /* 0x020fe200078e0000 */
[----:B------:R-:W-:-:S07]  /*93a10*/  MOV R7, R252 ;  /* 0x000000fc00077202 */ /* 0x000fce0000000f00 */
[----:B------:R-:W-:Y:S08]  /*93a20*/  HMMA.1688.F32.TF32 R4, R164, R26, R4 ;  /* 0x0000001aa404723c */ /* 0x000ff00000081004 */
[C---:B------:R-:W-:Y:S08]  /*93a30*/  HMMA.1688.F32.TF32 R244, R20.reuse, R134, R12 ;  /* 0x0000008614f4723c */ /* 0x040ff0000008100c */
[----:B----4-:R-:W-:Y:S08]  /*93a40*/  HMMA.1688.F32.TF32 R248, R20, R138, R8 ;  /* 0x0000008a14f8723c */ /* 0x010ff00000081008 */
[----:B------:R-:W-:Y:S01]  /*93a50*/  HMMA.1688.F32.TF32 R8, R164, R94, R16 ;  /* 0x0000005ea408723c */ /* 0x000fe20000081010 */
[----:B---3--:R-:W1:Y:S04]  /*93a60*/  LDSM.16.M88.4 R20, [R3+0x96180] ;  /* 0x096180000314783b */ /* 0x008e680000000200 */
[----:B------:R-:W3:Y:S04]  /*93a70*/  LDSM.16.M88.4 R16, [R3+0x98180] ;  /* 0x098180000310783b */ /* 0x000ee80000000200 */
[----:B------:R-:W2:Y:S01]  /*93a80*/  LDSM.16.M88.4 R12, [R3+0x9a180] ;  /* 0x09a18000030c783b */ /* 0x000ea20000000200 */
[----:B------:R-:W-:-:S03]  /*93a90*/  IMAD.MOV.U32 R252, RZ, RZ, c[0x0][0x188] ;  /* 0x00006200fffc7624 */ /* 0x000fc600078e00ff */
        /* <DEDUP_REMOVED lines=9> */
[----:B------:R-:W-:Y:S01]  /*93b30*/  STL.64 [R1+0x6e0], R8 ;  /* 0x0006e00801007387 */ /* 0x000fe20000100a00 */
[----:B------:R5:W-:Y:S02]  /*93b40*/  STL.64 [R1+0x6e8], R10 ;  /* 0x0006e80a01007387 */ /* 0x000be40000100a00 */
[----:B------:R-:W4:Y:S02]  /*93b50*/  LDL.LU R2, [R1+0x35fc] ;  /* 0x0035fc0001027983 */ /* 0x000f240000300800 */
[----:B------:R-:W4:Y:S01]  /*93b60*/  LDL.LU R0, [R1+0x35f8] ;  /* 0x0035f80001007983 */ /* 0x000f220000300800 */
[C---:B-----5:R-:W-:Y:S11]  /*93b70*/  HMMA.1688.F32.TF32 R8, R164.reuse, R86, R88 ;  /* 0x00000056a408723c */ /* 0x060ff60000081058 */
[----:B------:R-:W-:Y:S11]  /*93b80*/  @!UPT UIADD3 URZ, URZ, URZ, URZ ;  /* 0x0000003f3f3ff290 */ /* 0x000ff6000fffe03f */
[----:B------:R-:W-:Y:S01]  /*93b90*/  @!UPT UIADD3 URZ, URZ, URZ, URZ ;  /* 0x0000003f3f3ff290 */ /* 0x000fe2000fffe03f */
[----:B------:R-:W-:Y:S01]  /*93ba0*/  STL.64 [R1+0x6d0], R8 ;  /* 0x0006d00801007387 */ /* 0x000fe20000100a00 */
[----:B------:R5:W-:Y:S02]  /*93bb0*/  STL.64 [R1+0x6d8], R10 ;  /* 0x0006d80a01007387 */ /* 0x000be40000100a00 */
[----:B------:R-:W-:Y:S01]  /*93bc0*/  IMAD.SHL.U32 R252, R252, 0x80, RZ ;  /* 0x00000080fcfc7824 */ /* 0x000fe200078e00ff */
[----:B--2---:R-:W-:Y:S04]  /*93bd0*/  LDSM.16.M88.4 R128, [R160+0x80180] ;  /* 0x08018000a080783b */ /* 0x004fe80000000200 */
[----:B------:R-:W-:Y:S01]  /*93be0*/  LDSM.16.M88.4 R124, [R160+0x82180] ;  /* 0x08218000a07c783b */ /* 0x000fe20000000200 */
[----:B-----5:R-:W-:Y:S01]  /*93bf0*/  HMMA.1688.F32.TF32 R8, R164, R74, R80 ;  /* 0x0000004aa408723c */ /* 0x020fe20000081050 */
[----:B------:R-:W-:-:S02]  /*93c00*/  SHF.L.U32 R252, R252, 0x2, RZ ;  /* 0x00000002fcfc7819 */ /* 0x000fc400000006ff */
        /* <DEDUP_REMOVED lines=10> */
[----:B------:R-:W-:Y:S03]  /*93cb0*/  LDSM.16.M88.4 R80, [R160+0x98180] ;  /* 0x09818000a050783b */ /* 0x000fe60000000200 */
[----:B------:R-:W-:Y:S01]  /*93cc0*/  LDSM.16.M88.4 R76, [R160+0x9a180] ;  /* 0x09a18000a04c783b */ /* 0x000fe20000000200 */
[----:B------:R-:W-:Y:S03]  /*93cd0*/  LDSM.16.M88.4 R72, [R160+0x9c180] ;  /* 0x09c18000a048783b */ /* 0x000fe60000000200 */
[----:B------:R-:W-:Y:S04]  /*93ce0*/  LDSM.16.M88.4 R68, [R160+0x9e180] ;  /* 0x09e18000a044783b */ /* 0x000fe80000000200 */
[----:B------:R-:W-:Y:S01]  /*93cf0*/  STL.64 [R1+0x6c0], R8 ;  /* 0x0006c00801007387 */ /* 0x000fe20000100a00 */
[----:B------:R2:W-:Y:S02]  /*93d00*/  STL.64 [R1+0x6c8], R10 ;  /* 0x0006c80a01007387 */ /* 0x0005e40000100a00 */
[----:B--2---:R-:W-:Y:S01]  /*93d10*/  HMMA.1688.F32.TF32 R8, R164, R54, R48 ;  /* 0x00000036a408723c */ /* 0x004fe20000081030 */
[----:B------:R-:W-:Y:S04]  /*93d20*/  LDSM.16.M88.4 R52, [R3+0x86180] ;  /* 0x086180000334783b */ /* 0x000fe80000000200 */
[----:B------:R-:W-:Y:S11]  /*93d30*/  LDSM.16.M88.4 R48, [R3+0x88180] ;  /* 0x088180000330783b */ /* 0x000ff60000000200 */
[----:B------:R-:W-:Y:S07]  /*93d40*/  @!UPT UIADD3 URZ, URZ, URZ, URZ ;  /* 0x0000003f3f3ff290 */ /* 0x000fee000fffe03f */
[----:B------:R-:W-:Y:S01]  /*93d50*/  STL.64 [R1+0x6b0], R8 ;  /* 0x0006b00801007387 */ /* 0x000fe20000100a00 */
[----:B------:R-:W-:Y:S02]  /*93d60*/  STL.64 [R1+0x6b8], R10 ;  /* 0x0006b80a01007387 */ /* 0x000fe40000100a00 */
[----:B------:R-:W-:Y:S02]  /*93d70*/  STL.64 [R1+0x6a0], R4 ;  /* 0x0006a00401007387 */ /* 0x000fe40000100a00 */
[----:B------:R-:W2:Y:S01]  /*93d80*/  LDSM.16.M88.4 R8, [R3+0x9c180] ;  /* 0x09c180000308783b */ /* 0x000ea20000000200 */
[----:B------:R-:W-:Y:S03]  /*93d90*/  STL.64 [R1+0x6a8], R6 ;  /* 0x0006a80601007387 */ /* 0x000fe60000100a00 */
[----:B------:R-:W5:Y:S04]  /*93da0*/  LDSM.16.M88.4 R4, [R3+0x9e180] ;  /* 0x09e180000304783b */ /* 0x000f680000000200 */
[----:B-1----:R-:W-:Y:S02]  /*93db0*/  STL.64 [R1+0x3958], R22 ;  /* 0x0039581601007387 */ /* 0x002fe40000100a00 */
[----:B------:R-:W-:Y:S01]  /*93dc0*/  STL.64 [R1+0x3950], R20 ;  /* 0x0039501401007387 */ /* 0x000fe20000100a00 */
[----:B---3--:R-:W-:Y:S01]  /*93dd0*/  STL.64 [R1+0x3948], R18 ;  /* 0x0039481201007387 */ /* 0x008fe20000100a00 */
[----:B------:R-:W-:Y:S02]  /*93de0*/  STL.64 [R1+0x3940], R16 ;  /* 0x0039401001007387 */ /* 0x000fe40000100a00 */
[----:B------:R-:W-:Y:S02]  /*93df0*/  STL.64 [R1+0x3938], R14 ;  /* 0x0039380e01007387 */ /* 0x000fe40000100a00 */
[----:B------:R1:W-:Y:S02]  /*93e00*/  STL.64 [R1+0x3930], R12 ;  /* 0x0039300c01007387 */ /* 0x0003e40000100a00 */
[----:B-1----:R-:W3:Y:S01]  /*93e10*/  LDL.LU R12, [R1+0xb60] ;  /* 0x000b6000010c7983 */ /* 0x002ee20000300800 */
[----:B------:R-:W3:Y:S02]  /*93e20*/  LDL.LU R13, [R1+0xb64] ;  /* 0x000b6400010d7983 */ /* 0x000ee40000300800 */
[----:B------:R-:W3:Y:S02]  /*93e30*/  LDL.LU R14, [R1+0xb68] ;  /* 0x000b6800010e7983 */ /* 0x000ee40000300800 */
[----:B------:R-:W3:Y:S01]  /*93e40*/  LDL.LU R15, [R1+0xb6c] ;  /* 0x000b6c00010f7983 */ /* 0x000ee20000300800 */
[----:B------:R-:W3:Y:S01]  /*93e50*/  LDL.LU R20, [R1+0xb80] ;  /* 0x000b800001147983 */ /* 0x000ee20000300800 */
[----:B------:R-:W3:Y:S02]  /*93e60*/  LDL.LU R21, [R1+0xb84] ;  /* 0x000b840001157983 */ /* 0x000ee40000300800 */
[----:B------:R-:W3:Y:S02]  /*93e70*/  LDL.LU R22, [R1+0xb88] ;  /* 0x000b880001167983 */ /* 0x000ee40000300800 */
[----:B------:R-:W3:Y:S01]  /*93e80*/  LDL.LU R23, [R1+0xb8c] ;  /* 0x000b8c0001177983 */ /* 0x000ee20000300800 */
[----:B--2---:R-:W-:Y:S01]  /*93e90*/  STL.64 [R1+0x3928], R10 ;  /* 0x0039280a01007387 */ /* 0x004fe20000100a00 */
[----:B------:R-:W-:Y:S02]  /*93ea0*/  STL.64 [R1+0x3920], R8 ;  /* 0x0039200801007387 */ /* 0x000fe40000100a00 */
[----:B-----5:R-:W-:Y:S02]  /*93eb0*/  STL.64 [R1+0x3918], R6 ;  /* 0x0039180601007387 */ /* 0x020fe40000100a00 */
[----:B------:R-:W-:Y:S01]  /*93ec0*/  STL.64 [R1+0x3910], R4 ;  /* 0x0039100401007387 */ /* 0x000fe20000100a00 */
[----:B------:R-:W-:Y:S01]  /*93ed0*/  STL.64 [R1+0x3908], R250 ;  /* 0x003908fa01007387 */ /* 0x000fe20000100a00 */
[----:B------:R1:W-:Y:S03]  /*93ee0*/  STL.64 [R1+0x3900], R248 ;  /* 0x003900f801007387 */ /* 0x0003e60000100a00 */
[----:B-1----:R-:W2:Y:S01]  /*93ef0*/  LDL.LU R248, [R1+0xbf0] ;  /* 0x000bf00001f87983 */ /* 0x002ea20000300800 */
[----:B------:R-:W2:Y:S02]  /*93f00*/  LDL.LU R249, [R1+0xbf4] ;  /* 0x000bf40001f97983 */ /* 0x000ea40000300800 */
[----:B------:R-:W2:Y:S02]  /*93f10*/  LDL.LU R250, [R1+0xbf8] ;  /* 0x000bf80001fa7983 */ /* 0x000ea40000300800 */
[----:B------:R-:W2:Y:S01]  /*93f20*/  LDL.LU R251, [R1+0xbfc] ;  /* 0x000bfc0001fb7983 */ /* 0x000ea20000300800 */
[----:B------:R-:W-:Y:S01]  /*93f30*/  STL.64 [R1+0x38f8], R246 ;  /* 0x0038f8f601007387 */ /* 0x000fe20000100a00 */
[----:B------:R1:W-:Y:S03]  /*93f40*/  STL.64 [R1+0x38f0], R244 ;  /* 0x0038f0f401007387 */ /* 0x0003e60000100a00 */
[----:B-1----:R-:W5:Y:S01]  /*93f50*/  LDL.LU R244, [R1+0xb70] ;  /* 0x000b700001f47983 */ /* 0x002f620000300800 */
[----:B------:R-:W5:Y:S02]  /*93f60*/  LDL.LU R245, [R1+0xb74] ;  /* 0x000b740001f57983 */ /* 0x000f640000300800 */
[----:B------:R-:W5:Y:S02]  /*93f70*/  LDL.LU R246, [R1+0xb78] ;  /* 0x000b780001f67983 */ /* 0x000f640000300800 */
[----:B------:R-:W5:Y:S02]  /*93f80*/  LDL.LU R247, [R1+0xb7c] ;  /* 0x000b7c0001f77983 */ /* 0x000f640000300800 */
[----:B------:R-:W-:-:S02]  /*93f90*/  IMAD.MOV.U32 R18, RZ, RZ, R145 ;  /* 0x000000ffff127224 */ /* 0x000fc400078e0091 */
[----:B------:R-:W-:Y:S01]  /*93fa0*/  IMAD.MOV.U32 R19, RZ, RZ, R144 ;  /* 0x000000ffff137224 */ /* 0x000fe200078e0090 */
[----:B------:R-:W-:Y:S01]  /*93fb0*/  MOV R10, R137 ;  /* 0x00000089000a7202 */ /* 0x000fe20000000f00 */
[----:B------:R-:W-:Y:S02]  /*93fc0*/  IMAD.MOV.U32 R11, RZ, RZ, R136 ;  /* 0x000000ffff0b7224 */ /* 0x000fe400078e0088 */
[----:B------:R-:W-:Y:S01]  /*93fd0*/  IMAD.MOV.U32 R6, RZ, RZ, R133 ;  /* 0x000000ffff067224 */ /* 0x000fe200078e0085 */
[----:B------:R-:W-:Y:S01]  /*93fe0*/  MOV R7, R132 ;  /* 0x0000008400077202 */ /* 0x000fe20000000f00 */
[----:B----4-:R-:W-:Y:S01]  /*93ff0*/  STL [R1+0x3784], R2 ;  /* 0x0037840201007387 */ /* 0x010fe20000100800 */
        /* <DEDUP_REMOVED lines=12> */
[C---:B---3--:R-:W-:Y:S03]  /*940c0*/  HMMA.1688.F32.TF32 R16, R164.reuse, R18, R20 ;  /* 0x00000012a410723c */ /* 0x048fe60000081014 */
[----:B------:R-:W3:Y:S01]  /*940d0*/  LDL.LU.64 R22, [R1+0x3958] ;  /* 0x0039580001167983 */ /* 0x000ee20000300a00 */
[----:B------:R-:W4:Y:S11]  /*940e0*/  LDL.LU.64 R20, [R1+0x3950] ;  /* 0x0039500001147983 */ /* 0x000f360000300a00 */
[----:B------:R-:W-:Y:S08]  /*940f0*/  @!UPT UIADD3 URZ, URZ, URZ, URZ ;  /* 0x0000003f3f3ff290 */ /* 0x000ff0000fffe03f */
[----:B------:R-:W-:Y:S01]  /*94100*/  STL.64 [R1+0x760], R16 ;  /* 0x0007601001007387 */ /* 0x000fe20000100a00 */
[----:B------:R1:W-:Y:S03]  /*94110*/  STL.64 [R1+0x768], R18 ;  /* 0x0007681201007387 */ /* 0x0003e60000100a00 */
[----:B-1----:R-:W3:Y:S01]  /*94120*/  LDL.LU.64 R18, [R1+0x3948] ;  /* 0x0039480001127983 */ /* 0x002ee20000300a00 */
[----:B------:R-:W3:Y:S01]  /*94130*/  LDL.LU.64 R16, [R1+0x3940] ;  /* 0x0039400001107983 */ /* 0x000ee20000300a00 */
[C---:B-----5:R-:W-:Y:S08]  /*94140*/  HMMA.1688.F32.TF32 R244, R164.reuse, R10, R244 ;  /* 0x0000000aa4f4723c */ /* 0x060ff000000810f4 */
[C---:B------:R-:W-:Y:S08]  /*94150*/  HMMA.1688.F32.TF32 R8, R164.reuse, R242, R12 ;  /* 0x000000f2a408723c */ /* 0x040ff0000008100c */
[----:B--2---:R-:W-:Y:S01]  /*94160*/  HMMA.1688.F32.TF32 R4, R164, R6, R248 ;  /* 0x00000006a404723c */ /* 0x004fe200000810f8 */
[----:B------:R-:W-:Y:S04]  /*94170*/  LDS R242, [R161+0x36000] ;  /* 0x03600000a1f27984 */ /* 0x000fe80000000800 */
[----:B------:R-:W1:Y:S04]  /*94180*/  LDS R243, [R189+0x36000] ;  /* 0x03600000bdf37984 */ /* 0x000e680000000800 */
[----:B------:R2:W-:Y:S01]  /*94190*/  STL.64 [R1+0x680], R244 ;  /* 0x000680f401007387 */ /* 0x0005e20000100a00 */
[----:B------:R5:W-:Y:S02]  /*941a0*/  STL.64 [R1+0x688], R246 ;  /* 0x000688f601007387 */ /* 0x000be40000100a00 */
[----:B------:R-:W3:Y:S02]  /*941b0*/  LDL.LU R12, [R1+0xbe0] ;  /* 0x000be000010c7983 */ /* 0x000ee40000300800 */
[----:B------:R-:W3:Y:S01]  /*941c0*/  LDL.LU R13, [R1+0xbe4] ;  /* 0x000be400010d7983 */ /* 0x000ee20000300800 */
[----:B------:R-:W3:Y:S01]  /*941d0*/  LDL.LU R14, [R1+0xbe8] ;  /* 0x000be800010e7983 */ /* 0x000ee20000300800 */
[----:B------:R-:W3:Y:S02]  /*941e0*/  LDL.LU R15, [R1+0xbec] ;  /* 0x000bec00010f7983 */ /* 0x000ee40000300800 */
[----:B------:R-:W-:-:S02]  /*941f0*/  IMAD.MOV.U32 R252, RZ, RZ, R8 ;  /* 0x000000fffffc7224 */ /* 0x000fc400078e0008 */
[----:B------:R-:W-:Y:S01]  /*94200*/  IMAD.MOV.U32 R191, RZ, RZ, R9 ;  /* 0x000000ffffbf7224 */ /* 0x000fe200078e0009 */
[----:B------:R-:W4:Y:S01]  /*94210*/  LDL.LU R8, [R1+0xbd0] ;  /* 0x000bd00001087983 */ /* 0x000f220000300800 */
[----:B------:R-:W-:Y:S01]  /*94220*/  MOV R190, R10 ;  /* 0x0000000a00be7202 */ /* 0x000fe20000000f00 */
[----:B------:R-:W4:Y:S02]  /*94230*/  LDL.LU R9, [R1+0xbd4] ;  /* 0x000bd40001097983 */ /* 0x000f240000300800 */
[----:B------:R-:W-:Y:S01]  /*94240*/  IMAD.MOV.U32 R188, RZ, RZ, R11 ;  /* 0x000000ffffbc7224 */ /* 0x000fe200078e000b */
[----:B------:R-:W4:Y:S01]  /*94250*/  LDL.LU R10, [R1+0xbd8] ;  /* 0x000bd800010a7983 */ /* 0x000f220000300800 */
[----:B------:R-:W4:Y:S03]  /*94260*/  LDL.LU R11, [R1+0xbdc] ;  /* 0x000bdc00010b7983 */ /* 0x000f260000300800 */
[----:B------:R-:W-:Y:S01]  /*94270*/  STL [R1+0x38dc], R188 ;  /* 0x0038dcbc01007387 */ /* 0x000fe20000100800 */
[----:B------:R-:W-:Y:S02]  /*94280*/  STL [R1+0x38d8], R190 ;  /* 0x0038d8be01007387 */ /* 0x000fe40000100800 */
[----:B------:R-:W-:Y:S02]  /*94290*/  STL [R1+0x38d4], R191 ;  /* 0x0038d4bf01007387 */ /* 0x000fe40000100800 */
[----:B------:R-:W-:Y:S02]  /*942a0*/  STL [R1+0x38d0], R252 ;  /* 0x0038d0fc01007387 */ /* 0x000fe40000100800 */
[----:B------:R-:W-:Y:S01]  /*942b0*/  IMAD.MOV.U32 R163, RZ, RZ, R4 ;  /* 0x000000ffffa37224 */ /* 0x000fe200078e0004 */
[----:B------:R-:W-:Y:S01]  /*942c0*/  MOV R162, R5 ;  /* 0x0000000500a27202 */ /* 0x000fe20000000f00 */
[----:B------:R-:W4:Y:S01]  /*942d0*/  LDL.LU R4, [R1+0xbc0] ;  /* 0x000bc00001047983 */ /* 0x000f220000300800 */
[----:B------:R-:W-:-:S02]  /*942e0*/  IMAD.MOV.U32 R160, RZ, RZ, R6 ;  /* 0x000000ffffa07224 */ /* 0x000fc400078e0006 */
[----:B------:R-:W4:Y:S02]  /*942f0*/  LDL.LU R5, [R1+0xbc4] ;  /* 0x000bc40001057983 */ /* 0x000f240000300800 */
[----:B------:R-:W-:Y:S01]  /*94300*/  IMAD.MOV.U32 R149, RZ, RZ, R7 ;  /* 0x000000ffff957224 */ /* 0x000fe200078e0007 */
[----:B------:R-:W4:Y:S01]  /*94310*/  LDL.LU R6, [R1+0xbc8] ;  /* 0x000bc80001067983 */ /* 0x000f220000300800 */
[----:B------:R-:W4:Y:S02]  /*94320*/  LDL.LU R7, [R1+0xbcc] ;  /* 0x000bcc0001077983 */ /* 0x000f240000300800 */
[----:B--2---:R-:W2:Y:S02]  /*94330*/  LDL.LU R244, [R1+0xba0] ;  /* 0x000ba00001f47983 */ /* 0x004ea40000300800 */
[----:B------:R-:W2:Y:S01]  /*94340*/  LDL.LU R245, [R1+0xba4] ;  /* 0x000ba40001f57983 */ /* 0x000ea20000300800 */
[----:B-----5:R-:W2:Y:S01]  /*94350*/  LDL.LU R246, [R1+0xba8] ;  /* 0x000ba80001f67983 */ /* 0x020ea20000300800 */
[----:B------:R-:W2:Y:S02]  /*94360*/  LDL.LU R247, [R1+0xbac] ;  /* 0x000bac0001f77983 */ /* 0x000ea40000300800 */
[----:B------:R-:W5:Y:S02]  /*94370*/  LDL.LU R248, [R1+0xbb0] ;  /* 0x000bb00001f87983 */ /* 0x000f640000300800 */
[----:B------:R-:W5:Y:S01]  /*94380*/  LDL.LU R249, [R1+0xbb4] ;  /* 0x000bb40001f97983 */ /* 0x000f620000300800 */
[----:B------:R-:W5:Y:S01]  /*94390*/  LDL.LU R250, [R1+0xbb8] ;  /* 0x000bb80001fa7983 */ /* 0x000f620000300800 */
[----:B------:R-:W5:Y:S02]  /*943a0*/  LDL.LU R251, [R1+0xbbc] ;  /* 0x000bbc0001fb7983 */ /* 0x000f640000300800 */
[----:B------:R-:W-:Y:S02]  /*943b0*/  STL [R1+0x38ec], R149 ;  /* 0x0038ec9501007387 */ /* 0x000fe40000100800 */
[----:B------:R-:W-:Y:S01]  /*943c0*/  STL [R1+0x38e8], R160 ;  /* 0x0038e8a001007387 */ /* 0x000fe20000100800 */
[----:B------:R-:W-:Y:S01]  /*943d0*/  STL [R1+0x38e4], R162 ;  /* 0x0038e4a201007387 */ /* 0x000fe20000100800 */
[----:B------:R-:W-:Y:S01]  /*943e0*/  STL [R1+0x38e0], R163 ;  /* 0x0038e0a301007387 */ /* 0x000fe20000100800 */
[C---:B---3--:R-:W-:Y:S08]  /*943f0*/  HMMA.1688.F32.TF32 R12, R164.reuse, R158, R12 ;  /* 0x0000009ea40c723c */ /* 0x048ff0000008100c */
[----:B----4-:R-:W-:Y:S11]  /*94400*/  HMMA.1688.F32.TF32 R8, R164, R154, R8 ;  /* 0x0000009aa408723c */ /* 0x010ff60000081008 */
[----:B------:R-:W-:Y:S05]  /*94410*/  @!UPT UIADD3 URZ, URZ, URZ, URZ ;  /* 0x0000003f3f3ff290 */ /* 0x000fea000fffe03f */
[----:B------:R-:W-:Y:S01]  /*94420*/  IMAD.MOV.U32 R144, RZ, RZ, R14 ;  /* 0x000000ffff907224 */ /* 0x000fe200078e000e */
[----:B------:R-:W-:Y:S02]  /*94430*/  MOV R141, R15 ;  /* 0x0000000f008d7202 */ /* 0x000fe40000000f00 */
[----:B------:R-:W-:Y:S01]  /*94440*/  MOV R148, R12 ;  /* 0x0000000c00947202 */ /* 0x000fe20000000f00 */
[----:B------:R-:W-:Y:S01]  /*94450*/  IMAD.MOV.U32 R145, RZ, RZ, R13 ;  /* 0x000000ffff917224 */ /* 0x000fe200078e000d */
[----:B------:R-:W3:Y:S01]  /*94460*/  LDL.LU.64 R14, [R1+0x3938] ;  /* 0x00393800010e7983 */ /* 0x000ee20000300a00 */
[----:B------:R-:W4:Y:S02]  /*94470*/  LDL.LU.64 R12, [R1+0x3930] ;  /* 0x00393000010c7983 */ /* 0x000f240000300a00 */
[----:B------:R1:W-:Y:S02]  /*94480*/  STL.64 [R1+0x38c0], R158 ;  /* 0x0038c09e01007387 */ /* 0x0003e40000100a00 */
[----:B------:R-:W3:Y:S01]  /*94490*/  LDL.LU R156, [R1+0xb90] ;  /* 0x000b9000019c7983 */ /* 0x000ee20000300800 */
[----:B------:R-:W3:Y:S01]  /*944a0*/  LDL.LU R157, [R1+0xb94] ;  /* 0x000b9400019d7983 */ /* 0x000ee20000300800 */
[----:B------:R-:W-:Y:S01]  /*944b0*/  MOV R136, R10 ;  /* 0x0000000a00887202 */ /* 0x000fe20000000f00 */
[----:B------:R-:W-:-:S02]  /*944c0*/  IMAD.MOV.U32 R133, RZ, RZ, R11 ;  /* 0x000000ffff857224 */ /* 0x000fc400078e000b */
[----:B------:R-:W-:Y:S02]  /*944d0*/  IMAD.MOV.U32 R140, RZ, RZ, R8 ;  /* 0x000000ffff8c7224 */ /* 0x000fe400078e0008 */
[----:B------:R-:W-:Y:S01]  /*944e0*/  IMAD.MOV.U32 R137, RZ, RZ, R9 ;  /* 0x000000ffff897224 */ /* 0x000fe200078e0009 */
[----:B-1----:R-:W3:Y:S01]  /*944f0*/  LDL.LU R158, [R1+0xb98] ;  /* 0x000b9800019e7983 */ /* 0x002ee20000300800 */
[----:B------:R-:W3:Y:S02]  /*94500*/  LDL.LU R159, [R1+0xb9c] ;  /* 0x000b9c00019f7983 */ /* 0x000ee40000300800 */
[----:B------:R-:W4:Y:S02]  /*94510*/  LDL.LU.64 R10, [R1+0x3928] ;  /* 0x00392800010a7983 */ /* 0x000f240000300a00 */
[----:B------:R-:W4:Y:S01]  /*94520*/  LDL.LU.64 R8, [R1+0x3920] ;  /* 0x0039200001087983 */ /* 0x000f220000300a00 */
[----:B------:R1:W-:Y:S01]  /*94530*/  STL.64 [R1+0x38c8], R154 ;  /* 0x0038c89a01007387 */ /* 0x0003e20000100a00 */
[----:B------:R-:W4:Y:S02]  /*94540*/  LDL.LU R152, [R1+0xb50] ;  /* 0x000b500001987983 */ /* 0x000f240000300800 */
[----:B------:R-:W4:Y:S01]  /*94550*/  LDL.LU R153, [R1+0xb54] ;  /* 0x000b540001997983 */ /* 0x000f220000300800 */
[----:B-1----:R-:W4:Y:S01]  /*94560*/  LDL.LU R154, [R1+0xb58] ;  /* 0x000b5800019a7983 */ /* 0x002f220000300800 */
[----:B------:R-:W4:Y:S01]  /*94570*/  LDL.LU R155, [R1+0xb5c] ;  /* 0x000b5c00019b7983 */ /* 0x000f220000300800 */
[----:B------:R-:W-:Y:S11]  /*94580*/  HMMA.1688.F32.TF32 R4, R164, R150, R4 ;  /* 0x00000096a404723c */ /* 0x000ff60000081004 */
[----:B------:R-:W-:Y:S11]  /*94590*/  @!UPT UIADD3 URZ, URZ, URZ, URZ ;  /* 0x0000003f3f3ff290 */ /* 0x000ff6000fffe03f */
[----:B------:R-:W-:Y:S02]  /*945a0*/  @!UPT UIADD3 URZ, URZ, URZ, URZ ;  /* 0x0000003f3f3ff290 */ /* 0x000fe4000fffe03f */
[----:B------:R-:W-:Y:S02]  /*945b0*/  IMAD.MOV.U32 R2, RZ, RZ, R6 ;  /* 0x000000ffff027224 */ /* 0x000fe400078e0006 */
[----:B------:R-:W-:Y:S02]  /*945c0*/  IMAD.MOV.U32 R0, RZ, RZ, R7 ;  /* 0x000000ffff007224 */ /* 0x000fe400078e0007 */
[----:B------:R-:W-:Y:S01]  /*945d0*/  IMAD.MOV.U32 R132, RZ, RZ, R4 ;  /* 0x000000ffff847224 */ /* 0x000fe200078e0004 */
[----:B------:R-:W-:Y:S01]  /*945e0*/  MOV R3, R5 ;  /* 0x0000000500037202 */ /* 0x000fe20000000f00 */
[----:B------:R-:W4:Y:S01]  /*945f0*/  LDL.LU.64 R6, [R1+0x3918] ;  /* 0x0039180001067983 */ /* 0x000f220000300a00 */
[----:B------:R-:W4:Y:S01]  /*94600*/  LDL.LU.64 R4, [R1+0x3910] ;  /* 0x0039100001047983 */ /* 0x000f220000300a00 */
[C---:B------:R-:W-:Y:S08]  /*94610*/  HMMA.1688.F32.TF32 R232, R236.reuse, R128, R232 ;  /* 0x00000080ece8723c */ /* 0x040ff000000810e8 */
[----:B------:R-:W-:Y:S08]  /*94620*/  HMMA.1688.F32.TF32 R228, R236, R124, R228 ;  /* 0x0000007cece4723c */ /* 0x000ff000000810e4 */
[C---:B-----5:R-:W-:Y:S08]  /*94630*/  HMMA.1688.F32.TF32 R248, R164.reuse, R146, R248 ;  /* 0x00000092a4f8723c */ /* 0x060ff000000810f8 */
[----:B--2---:R-:W-:Y:S08]  /*94640*/  HMMA.1688.F32.TF32 R244, R164, R142, R244 ;  /* 0x0000008ea4f4723c */ /* 0x004ff000000810f4 */
        /* <DEDUP_REMOVED lines=34> */
[----:B------:R-:W-:Y:S01]  /*94870*/  IMAD.MOV.U32 R162, RZ, RZ, R250 ;  /* 0x000000ffffa27224 */ /* 0x000fe200078e00fa */
[----:B------:R-:W-:-:S02]  /*94880*/  MOV R163, R251 ;  /* 0x000000fb00a37202 */ /* 0x000fc40000000f00 */
[----:B------:R-:W-:Y:S01]  /*94890*/  MOV R149, R248 ;  /* 0x000000f800957202 */ /* 0x000fe20000000f00 */
[----:B------:R-:W-:Y:S01]  /*948a0*/  IMAD.MOV.U32 R160, RZ, RZ, R249 ;  /* 0x000000ffffa07224 */ /* 0x000fe200078e00f9 */
[----:B------:R-:W2:Y:S01]  /*948b0*/  LDL.LU.64 R250, [R1+0x3908] ;  /* 0x0039080001fa7983 */ /* 0x000ea20000300a00 */
[----:B------:R-:W2:Y:S01]  /*948c0*/  LDL.LU.64 R248, [R1+0x3900] ;  /* 0x0039000001f87983 */ /* 0x000ea20000300a00 */
[----:B------:R-:W-:Y:S01]  /*948d0*/  MOV R191, R246 ;  /* 0x000000f600bf7202 */ /* 0x000fe20000000f00 */
[----:B------:R-:W-:Y:S02]  /*948e0*/  IMAD.MOV.U32 R252, RZ, RZ, R247 ;  /* 0x000000fffffc7224 */ /* 0x000fe400078e00f7 */
[----:B------:R-:W-:Y:S02]  /*948f0*/  IMAD.MOV.U32 R188, RZ, RZ, R244 ;  /* 0x000000ffffbc7224 */ /* 0x000fe400078e00f4 */
[----:B------:R-:W-:Y:S01]  /*94900*/  IMAD.MOV.U32 R190, RZ, RZ, R245 ;  /* 0x000000ffffbe7224 */ /* 0x000fe200078e00f5 */
[----:B------:R-:W5:Y:S01]  /*94910*/  LDL.LU.64 R246, [R1+0x38f8] ;  /* 0x0038f80001f67983 */ /* 0x000f620000300a00 */
[----:B------:R-:W5:Y:S03]  /*94920*/  LDL.LU.64 R244, [R1+0x38f0] ;  /* 0x0038f00001f47983 */ /* 0x000f660000300a00 */
[----:B------:R-:W-:Y:S04]  /*94930*/  LDS R240, [R161+0x30080] ;  /* 0x03008000a1f07984 */ /* 0x000fe80000000800 */
[----:B------:R-:W-:Y:S04]  /*94940*/  LDS R242, [R161+0x32080] ;  /* 0x03208000a1f27984 */ /* 0x000fe80000000800 */
[----:B------:R-:W-:Y:S04]  /*94950*/  LDS R241, [R189+0x30080] ;  /* 0x03008000bdf17984 */ /* 0x000fe80000000800 */
[----:B------:R-:W-:Y:S01]  /*94960*/  LDS R243, [R189+0x32080] ;  /* 0x03208000bdf37984 */ /* 0x000fe20000000800 */
[C---:B---3--:R-:W-:Y:S08]  /*94970*/  HMMA.1688.F32.TF32 R156, R164.reuse, R138, R156 ;  /* 0x0000008aa49c723c */ /* 0x048ff0000008109c */
[----:B----4-:R-:W-:Y:S01]  /*94980*/  HMMA.1688.F32.TF32 R152, R164, R134, R152 ;  /* 0x00000086a498723c */ /* 0x010fe20000081098 */
[----:B------:R-:W-:Y:S04]  /*94990*/  LDS R164, [R161+0x38000] ;  /* 0x03800000a1a47984 */ /* 0x000fe80000000800 */
[----:B------:R-:W-:Y:S04]  /*949a0*/  LDS R166, [R161+0x3a000] ;  /* 0x03a00000a1a67984 */ /* 0x000fe80000000800 */
[----:B------:R-:W-:Y:S04]  /*949b0*/  LDS R165, [R189+0x38000] ;  /* 0x03800000bda57984 */ /* 0x000fe80000000800 */
[----:B------:R-:W1:Y:S02]  /*949c0*/  LDS R167, [R189+0x3a000] ;  /* 0x03a00000bda77984 */ /* 0x000e640000000800 */
        /* <DEDUP_REMOVED lines=20> */
[----:B------:R-:W-:Y:S01]  /*94b10*/  STL.64 [R1+0x16b0], R232 ;  /* 0x0016b0e801007387 */ /* 0x000fe20000100a00 */
[----:B------:R-:W-:Y:S05]  /*94b20*/  STL.64 [R1+0x16b8], R234 ;  /* 0x0016b8ea01007387 */ /* 0x000fea0000100a00 */
[----:B------:R-:W-:Y:S02]  /*94b30*/  STL.64 [R1+0x16a0], R164 ;  /* 0x0016a0a401007387 */ /* 0x000fe40000100a00 */
[----:B------:R1:W-:Y:S02]  /*94b40*/  STL.64 [R1+0x16a8], R166 ;  /* 0x0016a8a601007387 */ /* 0x0003e40000100a00 */
[C---:B-1----:R-:W-:Y:S04]  /*94b50*/  HMMA.1688.F32.TF32 R164, R236.reuse, R50, R216 ;  /* 0x00000032eca4723c */ /* 0x042fe800000810d8 */
[----:B------:R-:W-:Y:S01]  /*94b60*/  STL.64 [R1+0x1690], R224 ;  /* 0x001690e001007387 */ /* 0x000fe20000100a00 */
[----:B------:R-:W-:Y:S03]  /*94b70*/  STL.64 [R1+0x1698], R226 ;  /* 0x001698e201007387 */ /* 0x000fe60000100a00 */
[C---:B------:R-:W-:Y:S04]  /*94b80*/  HMMA.1688.F32.TF32 R212, R236.reuse, R46, R212 ;  /* 0x0000002eecd4723c */ /* 0x040fe800000810d4 */
[----:B------:R-:W-:Y:S01]  /*94b90*/  STL.64 [R1+0x1680], R220 ;  /* 0x001680dc01007387 */ /* 0x000fe20000100a00 */
[----:B------:R-:W-:Y:S03]  /*94ba0*/  STL.64 [R1+0x1688], R222 ;  /* 0x001688de01007387 */ /* 0x000fe60000100a00 */
[C---:B------:R-:W-:Y:S07]  /*94bb0*/  HMMA.1688.F32.TF32 R208, R236.reuse, R42, R208 ;  /* 0x0000002aecd0723c */ /* 0x040fee00000810d0 */
[----:B------:R-:W-:Y:S01]  /*94bc0*/  STL.64 [R1+0x1670], R164 ;  /* 0x001670a401007387 */ /* 0x000fe20000100a00 */
[----:B------:R1:W-:Y:S02]  /*94bd0*/  STL.64 [R1+0x1678], R166 ;  /* 0x001678a601007387 */ /* 0x0003e40000100a00 */
[C---:B-1----:R-:W-:Y:S08]  /*94be0*/  HMMA.1688.F32.TF32 R164, R236.reuse, R38, R204 ;  /* 0x00000026eca4723c */ /* 0x042ff000000810cc */
[C---:B------:R-:W-:Y:S08]  /*94bf0*/  HMMA.1688.F32.TF32 R204, R236.reuse, R34, R200 ;  /* 0x00000022eccc723c */ /* 0x040ff000000810c8 */
[C---:B------:R-:W-:Y:S08]  /*94c00*/  HMMA.1688.F32.TF32 R200, R236.reuse, R30, R196 ;  /* 0x0000001eecc8723c */ /* 0x040ff000000810c4 */
[C---:B------:R-:W-:Y:S08]  /*94c10*/  HMMA.1688.F32.TF32 R196, R236.reuse, R26, R192 ;  /* 0x0000001aecc4723c */ /* 0x040ff000000810c0 */
[C---:B------:R-:W-:Y:S01]  /*94c20*/  HMMA.1688.F32.TF32 R184, R236.reuse, R22, R184 ;  /* 0x00000016ecb8723c */ /* 0x040fe200000810b8 */
[----:B------:R-:W-:Y:S01]  /*94c30*/  STL.64 [R1+0x1660], R212 ;  /* 0x001660d401007387 */ /* 0x000fe20000100a00 */
[----:B------:R-:W-:Y:S02]  /*94c40*/  STL.64 [R1+0x1668], R214 ;  /* 0x001668d601007387 */ /* 0x000fe40000100a00 */
[----:B------:R-:W3:Y:S02]  /*94c50*/  LDL.LU R228, [R1+0xf0] ;  /* 0x0000f00001e47983 */ /* 0x000ee40000300800 */
[----:B------:R-:W-:Y:S01]  /*94c60*/  STL.64 [R1+0x1650], R208 ;  /* 0x001650d001007387 */ /* 0x000fe20000100a00 */
[----:B------:R-:W-:Y:S04]  /*94c70*/  STL.64 [R1+0x1658], R210 ;  /* 0x001658d201007387 */ /* 0x000fe80000100a00 */
[----:B------:R-:W-:Y:S01]  /*94c80*/  STL.64 [R1+0x1640], R164 ;  /* 0x001640a401007387 */ /* 0x000fe20000100a00 */
[----:B------:R-:W-:Y:S02]  /*94c90*/  STL.64 [R1+0x1648], R166 ;  /* 0x001648a601007387 */ /* 0x000fe40000100a00 */
[----:B------:R-:W3:Y:S02]  /*94ca0*/  LDL.LU R229, [R1+0xf4] ;  /* 0x0000f40001e57983 */ /* 0x000ee40000300800 */
[----:B------:R-:W3:Y:S01]  /*94cb0*/  LDL.LU R230, [R1+0xf8] ;  /* 0x0000f80001e67983 */ /* 0x000ee20000300800 */
[----:B------:R-:W3:Y:S01]  /*94cc0*/  LDL.LU R231, [R1+0xfc] ;  /* 0x0000fc0001e77983 */ /* 0x000ee20000300800 */
[----:B------:R-:W-:Y:S02]  /*94cd0*/  STL.64 [R1+0x16d0], R204 ;  /* 0x0016d0cc01007387 */ /* 0x000fe40000100a00 */
[----:B------:R-:W-:Y:S02]  /*94ce0*/  STL.64 [R1+0x16d8], R206 ;  /* 0x0016d8ce01007387 */ /* 0x000fe40000100a00 */
[----:B------:R-:W4:Y:S01]  /*94cf0*/  LDL.LU R192, [R1+0x3b0] ;  /* 0x0003b00001c07983 */ /* 0x000f220000300800 */
[----:B------:R-:W-:Y:S01]  /*94d00*/  STL.64 [R1+0x16c0], R200 ;  /* 0x0016c0c801007387 */ /* 0x000fe20000100a00 */
[----:B------:R-:W-:Y:S02]  /*94d10*/  STL.64 [R1+0x16c8], R202 ;  /* 0x0016c8ca01007387 */ /* 0x000fe40000100a00 */
[----:B------:R1:W-:Y:S02]  /*94d20*/  STL.64 [R1+0x1710], R196 ;  /* 0x001710c401007387 */ /* 0x0003e40000100a00 */
[----:B------:R2:W-:Y:S01]  /*94d30*/  STL.64 [R1+0x1718], R198 ;  /* 0x001718c601007387 */ /* 0x0005e20000100a00 */
[----:B------:R-:W4:Y:S01]  /*94d40*/  LDL.LU R193, [R1+0x3b4] ;  /* 0x0003b40001c17983 */ /* 0x000f220000300800 */
[----:B------:R-:W4:Y:S02]  /*94d50*/  LDL.LU R194, [R1+0x3b8] ;  /* 0x0003b80001c27983 */ /* 0x000f240000300800 */
[----:B------:R-:W4:Y:S01]  /*94d60*/  LDL.LU R195, [R1+0x3bc] ;  /* 0x0003bc0001c37983 */ /* 0x000f220000300800 */
[C---:B------:R-:W-:Y:S08]  /*94d70*/  HMMA.1688.F32.TF32 R180, R236.reuse, R18, R180 ;  /* 0x00000012ecb4723c */ /* 0x040ff000000810b4 */
[C---:B------:R-:W-:Y:S08]  /*94d80*/  HMMA.1688.F32.TF32 R176, R236.reuse, R14, R176 ;  /* 0x0000000eecb0723c */ /* 0x040ff000000810b0 */
[C---:B------:R-:W-:Y:S01]  /*94d90*/  HMMA.1688.F32.TF32 R172, R236.reuse, R10, R172 ;  /* 0x0000000aecac723c */ /* 0x040fe200000810ac */
[----:B------:R-:W-:Y:S04]  /*94da0*/  LDS R164, [R161+0x34080] ;  /* 0x03408000a1a47984 */ /* 0x000fe80000000800 */
[----:B------:R-:W-:Y:S04]  /*94db0*/  LDS R166, [R161+0x36080] ;  /* 0x03608000a1a67984 */ /* 0x000fe80000000800 */
[----:B-1----:R-:W3:Y:S01]  /*94dc0*/  LDL.LU R196, [R1+0x430] ;  /* 0x0004300001c47983 */ /* 0x002ee20000300800 */
[----:B------:R1:W-:Y:S02]  /*94dd0*/  STL.64 [R1+0x1700], R184 ;  /* 0x001700b801007387 */ /* 0x0003e40000100a00 */
[----:B------:R1:W-:Y:S02]  /*94de0*/  STL.64 [R1+0x1708], R186 ;  /* 0x001708ba01007387 */ /* 0x0003e40000100a00 */
[----:B------:R-:W3:Y:S01]  /*94df0*/  LDL.LU R197, [R1+0x434] ;  /* 0x0004340001c57983 */ /* 0x000ee20000300800 */
[----:B--2---:R-:W3:Y:S01]  /*94e00*/  LDL.LU R198, [R1+0x438] ;  /* 0x0004380001c67983 */ /* 0x004ee20000300800 */
        /* <DEDUP_REMOVED lines=30> */
[----:B------:R-:W5:Y:S01]  /*94ff0*/  LDL.LU R201, [R1+0x3f4] ;  /* 0x0003f40001c97983 */ /* 0x000f620000300800 */
[----:B------:R-:W5:Y:S01]  /*95000*/  LDL.LU R202, [R1+0x3f8] ;  /* 0x0003f80001ca7983 */ /* 0x000f620000300800 */
[----:B------:R-:W5:Y:S02]  /*95010*/  LDL.LU R203, [R1+0x3fc] ;  /* 0x0003fc0001cb7983 */ /* 0x000f640000300800 */
[----:B-1----:R-:W5:Y:S02]  /*95020*/  LDL.LU R184, [R1+0x3c0] ;  /* 0x0003c00001b87983 */ /* 0x002f640000300800 */
[----:B------:R-:W5:Y:S01]  /*95030*/  LDL.LU R185, [R1+0x3c4] ;  /* 0x0003c40001b97983 */ /* 0x000f620000300800 */
[----:B------:R-:W5:Y:S01]  /*95040*/  LDL.LU R186, [R1+0x3c8] ;  /* 0x0003c80001ba7983 */ /* 0x000f620000300800 */
[----:B------:R-:W5:Y:S02]  /*95050*/  LDL.LU R187, [R1+0x3cc] ;  /* 0x0003cc0001bb7983 */ /* 0x000f640000300800 */
[----:B------:R1:W-:Y:S02]  /*95060*/  STL.64 [R1+0x1750], R180 ;  /* 0x001750b401007387 */ /* 0x0003e40000100a00 */
[----:B------:R1:W-:Y:S01]  /*95070*/  STL.64 [R1+0x1758], R182 ;  /* 0x001758b601007387 */ /* 0x0003e20000100a00 */
[----:B------:R-:W-:Y:S04]  /*95080*/  LDS R165, [R189+0x34080] ;  /* 0x03408000bda57984 */ /* 0x000fe80000000800 */
[----:B------:R-:W2:Y:S04]  /*95090*/  LDS R167, [R189+0x36080] ;  /* 0x03608000bda77984 */ /* 0x000ea80000000800 */
[----:B-1----:R-:W5:Y:S01]  /*950a0*/  LDL.LU R180, [R1+0x3d0] ;  /* 0x0003d00001b47983 */ /* 0x002f620000300800 */
[----:B------:R-:W5:Y:S02]  /*950b0*/  LDL.LU R181, [R1+0x3d4] ;  /* 0x0003d40001b57983 */ /* 0x000f640000300800 */
[----:B------:R-:W5:Y:S02]  /*950c0*/  LDL.LU R182, [R1+0x3d8] ;  /* 0x0003d80001b67983 */ /* 0x000f640000300800 */
[----:B------:R-:W5:Y:S01]  /*950d0*/  LDL.LU R183, [R1+0x3dc] ;  /* 0x0003dc0001b77983 */ /* 0x000f620000300800 */
[----:B------:R1:W-:Y:S01]  /*950e0*/  STL.64 [R1+0x1740], R176 ;  /* 0x001740b001007387 */ /* 0x0003e20000100a00 */
[----:B------:R1:W-:Y:S01]  /*950f0*/  STL.64 [R1+0x1748], R178 ;  /* 0x001748b201007387 */ /* 0x0003e20000100a00 */
[----:B------:R-:W-:Y:S02]  /*95100*/  HMMA.1688.F32.TF32 R236, R236, R6, R168 ;  /* 0x00000006ecec723c */ /* 0x000fe400000810a8 */
[----:B-1----:R-:W5:Y:S01]  /*95110*/  LDL.LU R176, [R1+0x3e0] ;  /* 0x0003e00001b07983 */ /* 0x002f620000300800 */
[----:B------:R-:W5:Y:S02]  /*95120*/  LDL.LU R177, [R1+0x3e4] ;  /* 0x0003e40001b17983 */ /* 0x000f640000300800 */
[----:B------:R-:W5:Y:S02]  /*95130*/  LDL.LU R178, [R1+0x3e8] ;  /* 0x0003e80001b27983 */ /* 0x000f640000300800 */
[----:B------:R-:W5:Y:S01]  /*95140*/  LDL.LU R179, [R1+0x3ec] ;  /* 0x0003ec0001b37983 */ /* 0x000f620000300800 */
[----:B------:R1:W-:Y:S01]  /*95150*/  STL.64 [R1+0x1780], R172 ;  /* 0x001780ac01007387 */ /* 0x0003e20000100a00 */
[----:B------:R1:W-:Y:S03]  /*95160*/  STL.64 [R1+0x1788], R174 ;  /* 0x001788ae01007387 */ /* 0x0003e60000100a00 */
[----:B-1----:R-:W5:Y:S01]  /*95170*/  LDL.LU R172, [R1+0x410] ;  /* 0x0004100001ac7983 */ /* 0x002f620000300800 */
[----:B------:R-:W5:Y:S02]  /*95180*/  LDL.LU R173, [R1+0x414] ;  /* 0x0004140001ad7983 */ /* 0x000f640000300800 */
[----:B------:R-:W5:Y:S02]  /*95190*/  LDL.LU R174, [R1+0x418] ;  /* 0x0004180001ae7983 */ /* 0x000f640000300800 */
[----:B------:R-:W5:Y:S01]  /*951a0*/  LDL.LU R175, [R1+0x41c] ;  /* 0x00041c0001af7983 */ /* 0x000f620000300800 */
[----:B------:R-:W5:Y:S05]  /*951b0*/  LDL.LU R168, [R1+0x440] ;  /* 0x0004400001a87983 */ /* 0x000f6a0000300800 */
[----:B------:R-:W-:Y:S02]  /*951c0*/  STL.64 [R1+0x1770], R236 ;  /* 0x001770ec01007387 */ /* 0x000fe40000100a00 */
[----:B------:R1:W-:Y:S02]  /*951d0*/  STL.64 [R1+0x1778], R238 ;  /* 0x001778ee01007387 */ /* 0x0003e40000100a00 */
[----:B------:R-:W5:Y:S01]  /*951e0*/  LDL.LU R169, [R1+0x444] ;  /* 0x0004440001a97983 */ /* 0x000f620000300800 */
[----:B------:R-:W5:Y:S01]  /*951f0*/  LDL.LU R170, [R1+0x448] ;  /* 0x0004480001aa7983 */ /* 0x000f620000300800 */
[----:B------:R-:W5:Y:S01]  /*95200*/  LDL.LU R171, [R1+0x44c] ;  /* 0x00044c0001ab7983 */ /* 0x000f620000300800 */
[C---:B----4-:R-:W-:Y:S08]  /*95210*/  HMMA.1688.F32.TF32 R192, R240.reuse, R72, R192 ;  /* 0x00000048f0c0723c */ /* 0x050ff000000810c0 */
[C---:B--2---:R-:W-:Y:S08]  /*95220*/  HMMA.1688.F32.TF32 R232, R240.reuse, R128, R232 ;  /* 0x00000080f0e8723c */ /* 0x044ff000000810e8 */
[C---:B------:R-:W-:Y:S08]  /*95230*/  HMMA.1688.F32.TF32 R204, R240.reuse, R120, R204 ;  /* 0x00000078f0cc723c */ /* 0x040ff000000810cc */
[C---:B------:R-:W-:Y:S08]  /*95240*/  HMMA.1688.F32.TF32 R208, R240.reuse, R116, R208 ;  /* 0x00000074f0d0723c */ /* 0x040ff000000810d0 */
[C---:B------:R-:W-:Y:S08]  /*95250*/  HMMA.1688.F32.TF32 R212, R240.reuse, R112, R212 ;  /* 0x00000070f0d4723c */ /* 0x040ff000000810d4 */
[C---:B------:R-:W-:Y:S08]  /*95260*/  HMMA.1688.F32.TF32 R216, R240.reuse, R108, R216 ;  /* 0x0000006cf0d8723c */ /* 0x040ff000000810d8 */
[C---:B---3--:R-:W-:Y:S08]  /*95270*/  HMMA.1688.F32.TF32 R220, R240.reuse, R104, R220 ;  /* 0x00000068f0dc723c */ /* 0x048ff000000810dc */
[C---:B------:R-:W-:Y:S08]  /*95280*/  HMMA.1688.F32.TF32 R224, R240.reuse, R100, R224 ;  /* 0x00000064f0e0723c */ /* 0x040ff000000810e0 */
[C---:B------:R-:W-:Y:S08]  /*95290*/  HMMA.1688.F32.TF32 R196, R240.reuse, R92, R196 ;  /* 0x0000005cf0c4723c */ /* 0x040ff000000810c4 */
[C---:B-----5:R-:W-:Y:S08]  /*952a0*/  HMMA.1688.F32.TF32 R200, R240.reuse, R88, R200 ;  /* 0x00000058f0c8723c */ /* 0x060ff000000810c8 */
[----:B------:R-:W-:Y:S08]  /*952b0*/  HMMA.1688.F32.TF32 R184, R240, R76, R184 ;  /* 0x0000004cf0b8723c */ /* 0x000ff000000810b8 */
[----:B------:R-:W-:Y:S08]  /*952c0*/  HMMA.1688.F32.TF32 R232, R164, R130, R232 ;  /* 0x00000082a4e8723c */ /* 0x000ff000000810e8 */
[C---:B------:R-:W-:Y:S08]  /*952d0*/  HMMA.1688.F32.TF32 R180, R240.reuse, R80, R180 ;  /* 0x00000050f0b4723c */ /* 0x040ff000000810b4 */
[C---:B-1----:R-:W-:Y:S01]  /*952e0*/  HMMA.1688.F32.TF32 R236, R240.reuse, R124, R172 ;  /* 0x0000007cf0ec723c */ /* 0x042fe200000810ac */
[----:B------:R-:W-:Y:S04]  /*952f0*/  LDS R172, [R161+0x38080] ;  /* 0x03808000a1ac7984 */ /* 0x000fe80000000800 */
[----:B------:R-:W-:Y:S04]  /*95300*/  LDS R174, [R161+0x3a080] ;  /* 0x03a08000a1ae7984 */ /* 0x000fe80000000800 */
[----:B------:R-:W-:Y:S04]  /*95310*/  LDS R173, [R189+0x38080] ;  /* 0x03808000bdad7984 */ /* 0x000fe80000000800 */
[----:B------:R-:W1:Y:S01]  /*95320*/  LDS R175, [R189+0x3a080] ;  /* 0x03a08000bdaf7984 */ /* 0x000e620000000800 */
[C---:B------:R-:W-:Y:S08]  /*95330*/  HMMA.1688.F32.TF32 R168, R240.reuse, R96, R168 ;  /* 0x00000060f0a8723c */ /* 0x040ff000000810a8 */
[C---:B------:R-:W-:Y:S08]  /*95340*/  HMMA.1688.F32.TF32 R176, R240.reuse, R84, R176 ;  /* 0x00000054f0b0723c */ /* 0x040ff000000810b0 */
[----:B------:R-:W-:Y:S01]  /*95350*/  HMMA.1688.F32.TF32 R240, R240, R68, R228 ;  /* 0x00000044f0f0723c */ /* 0x000fe200000810e4 */
[----:B------:R-:W-:Y:S04]  /*95360*/  LDS R228, [R161+0x3c080] ;  /* 0x03c08000a1e47984 */ /* 0x000fe80000000800 */
[----:B------:R-:W-:Y:S04]  /*95370*/  LDS R230, [R161+0x3e080] ;  /* 0x03e08000a1e67984 */ /* 0x000fe80000000800 */
[----:B------:R-:W-:Y:S04]  /*95380*/  LDS R229, [R189+0x3c080] ;  /* 0x03c08000bde57984 */ /* 0x000fe80000000800 */
[----:B------:R-:W2:Y:S01]  /*95390*/  LDS R231, [R189+0x3e080] ;  /* 0x03e08000bde77984 */ /* 0x000ea20000000800 */
[C---:B------:R-:W-:Y:S08]  /*953a0*/  HMMA.1688.F32.TF32 R204, R164.reuse, R122, R204 ;  /* 0x0000007aa4cc723c */ /* 0x040ff000000810cc */
[C---:B------:R-:W-:Y:S08]  /*953b0*/  HMMA.1688.F32.TF32 R208, R164.reuse, R118, R208 ;  /* 0x00000076a4d0723c */ /* 0x040ff000000810d0 */
[----:B------:R-:W-:Y:S08]  /*953c0*/  HMMA.1688.F32.TF32 R236, R164, R126, R236 ;  /* 0x0000007ea4ec723c */ /* 0x000ff000000810ec */
[----:B-1----:R-:W-:Y:S08]  /*953d0*/  HMMA.1688.F32.TF32 R232, R172, R64, R232 ;  /* 0x00000040ace8723c */ /* 0x002ff000000810e8 */
        /* <DEDUP_REMOVED lines=14> */
[----:B------:R-:W-:Y:S01]  /*954c0*/  HMMA.1688.F32.TF32 R208, R172, R52, R208 ;  /* 0x00000034acd0723c */ /* 0x000fe200000810d0 */
[----:B------:R-:W-:Y:S04]  /*954d0*/  LDS R164, [R161+0x30100] ;  /* 0x03010000a1a47984 */ /* 0x000fe80000000800 */
[----:B------:R-:W-:Y:S04]  /*954e0*/  LDS R166, [R161+0x32100] ;  /* 0x03210000a1a67984 */ /* 0x000fe80000000800 */
[----:B------:R-:W-:Y:S04]  /*954f0*/  LDS R165, [R189+0x30100] ;  /* 0x03010000bda57984 */ /* 0x000fe80000000800 */
[----:B------:R-:W4:Y:S01]  /*95500*/  LDS R167, [R189+0x32100] ;  /* 0x03210000bda77984 */ /* 0x000f220000000800 */
        /* <DEDUP_REMOVED lines=13> */
[C---:B------:R-:W-:Y:S01]  /*955e0*/  HMMA.1688.F32.TF32 R172, R228.reuse, R62, R236 ;  /* 0x0000003ee4ac723c */ /* 0x040fe200000810ec */
[----:B------:R-:W-:Y:S01]  /*955f0*/  STL.64 [R1+0x1560], R232 ;  /* 0x001560e801007387 */ /* 0x000fe20000100a00 */
[----:B------:R2:W-:Y:S06]  /*95600*/  STL.64 [R1+0x1568], R234 ;  /* 0x001568ea01007387 */ /* 0x0005ec0000100a00 */
[C---:B--2---:R-:W-:Y:S08]  /*95610*/  HMMA.1688.F32.TF32 R232, R228.reuse, R58, R204 ;  /* 0x0000003ae4e8723c */ /* 0x044ff000000810cc */
[C---:B------:R-:W-:Y:S07]  /*95620*/  HMMA.1688.F32.TF32 R204, R228.reuse, R54, R208 ;  /* 0x00000036e4cc723c */ /* 0x040fee00000810d0 */
[----:B------:R-:W-:Y:S01]  /*95630*/  STL.64 [R1+0x1550], R172 ;  /* 0x001550ac01007387 */ /* 0x000fe20000100a00 */
[----:B------:R2:W-:Y:S01]  /*95640*/  STL.64 [R1+0x1558], R174 ;  /* 0x001558ae01007387 */ /* 0x0005e20000100a00 */
[C---:B------:R-:W-:Y:S08]  /*95650*/  HMMA.1688.F32.TF32 R208, R228.reuse, R46, R216 ;  /* 0x0000002ee4d0723c */ /* 0x040ff000000810d8 */
[C---:B--2---:R-:W-:Y:S01]  /*95660*/  HMMA.1688.F32.TF32 R172, R228.reuse, R50, R212 ;  /* 0x00000032e4ac723c */ /* 0x044fe200000810d4 */
[----:B------:R-:W-:Y:S01]  /*95670*/  STL.64 [R1+0x1540], R232 ;  /* 0x001540e801007387 */ /* 0x000fe20000100a00 */
[----:B------:R-:W-:Y:S04]  /*95680*/  STL.64 [R1+0x1548], R234 ;  /* 0x001548ea01007387 */ /* 0x000fe80000100a00 */
[----:B------:R-:W-:Y:S02]  /*95690*/  STL.64 [R1+0x15b0], R204 ;  /* 0x0015b0cc01007387 */ /* 0x000fe40000100a00 */
[----:B------:R2:W-:Y:S02]  /*956a0*/  STL.64 [R1+0x15b8], R206 ;  /* 0x0015b8ce01007387 */ /* 0x0005e40000100a00 */
[C---:B--2---:R-:W-:Y:S11]  /*956b0*/  HMMA.1688.F32.TF32 R204, R228.reuse, R42, R220 ;  /* 0x0000002ae4cc723c */ /* 0x044ff600000810dc */
[----:B------:R-:W-:Y:S02]  /*956c0*/  @!UPT UIADD3 URZ, URZ, URZ, URZ ;  /* 0x0000003f3f3ff290 */ /* 0x000fe4000fffe03f */
[----:B------:R-:W-:Y:S01]  /*956d0*/  STL.64 [R1+0x15a0], R172 ;  /* 0x0015a0ac01007387 */ /* 0x000fe20000100a00 */
[----:B------:R2:W-:Y:S02]  /*956e0*/  STL.64 [R1+0x15a8], R174 ;  /* 0x0015a8ae01007387 */ /* 0x0005e40000100a00 */
[----:B------:R-:W-:Y:S02]  /*956f0*/  STL.64 [R1+0x1590], R208 ;  /* 0x001590d001007387 */ /* 0x000fe40000100a00 */
[----:B------:R-:W-:Y:S01]  /*95700*/  STL.64 [R1+0x1598], R210 ;  /* 0x001598d201007387 */ /* 0x000fe20000100a00 */
[----:B------:R-:W4:Y:S01]  /*95710*/  LDL.LU R232, [R1+0x310] ;  /* 0x0003100001e87983 */ /* 0x000f220000300800 */
[C---:B--2---:R-:W-:Y:S03]  /*95720*/  HMMA.1688.F32.TF32 R172, R228.reuse, R38, R224 ;  /* 0x00000026e4ac723c */ /* 0x044fe600000810e0 */
[----:B------:R-:W-:Y:S01]  /*95730*/  STL.64 [R1+0x1580], R204 ;  /* 0x001580cc01007387 */ /* 0x000fe20000100a00 */
[----:B------:R2:W-:Y:S04]  /*95740*/  STL.64 [R1+0x1588], R206 ;  /* 0x001588ce01007387 */ /* 0x0005e80000100a00 */
[C---:B--2---:R-:W-:Y:S08]  /*95750*/  HMMA.1688.F32.TF32 R204, R228.reuse, R34, R168 ;  /* 0x00000022e4cc723c */ /* 0x044ff000000810a8 */
[C---:B------:R-:W-:Y:S07]  /*95760*/  HMMA.1688.F32.TF32 R168, R228.reuse, R30, R196 ;  /* 0x0000001ee4a8723c */ /* 0x040fee00000810c4 */
[----:B------:R-:W-:Y:S01]  /*95770*/  STL.64 [R1+0x1570], R172 ;  /* 0x001570ac01007387 */ /* 0x000fe20000100a00 */
[----:B------:R-:W-:Y:S02]  /*95780*/  STL.64 [R1+0x1578], R174 ;  /* 0x001578ae01007387 */ /* 0x000fe40000100a00 */
[----:B------:R-:W4:Y:S02]  /*95790*/  LDL.LU R233, [R1+0x314] ;  /* 0x0003140001e97983 */ /* 0x000f240000300800 */
[----:B------:R-:W4:Y:S01]  /*957a0*/  LDL.LU R234, [R1+0x318] ;  /* 0x0003180001ea7983 */ /* 0x000f220000300800 */
[----:B------:R-:W4:Y:S01]  /*957b0*/  LDL.LU R235, [R1+0x31c] ;  /* 0x00031c0001eb7983 */ /* 0x000f220000300800 */
[C---:B------:R-:W-:Y:S08]  /*957c0*/  HMMA.1688.F32.TF32 R180, R228.reuse, R18, R180 ;  /* 0x00000012e4b4723c */ /* 0x040ff000000810b4 */
[C---:B------:R-:W-:Y:S08]  /*957d0*/  HMMA.1688.F32.TF32 R184, R228.reuse, R14, R184 ;  /* 0x0000000ee4b8723c */ /* 0x040ff000000810b8 */
[C---:B------:R-:W-:Y:S01]  /*957e0*/  HMMA.1688.F32.TF32 R192, R228.reuse, R10, R192 ;  /* 0x0000000ae4c0723c */ /* 0x040fe200000810c0 */
[----:B------:R-:W-:Y:S04]  /*957f0*/  LDS R172, [R161+0x34100] ;  /* 0x03410000a1ac7984 */ /* 0x000fe80000000800 */
[----:B------:R-:W-:Y:S04]  /*95800*/  LDS R174, [R161+0x36100] ;  /* 0x03610000a1ae7984 */ /* 0x000fe80000000800 */
[----:B------:R-:W-:Y:S04]  /*95810*/  LDS R173, [R189+0x34100] ;  /* 0x03410000bdad7984 */ /* 0x000fe80000000800 */
[----:B------:R-:W2:Y:S04]  /*95820*/  LDS R175, [R189+0x36100] ;  /* 0x03610000bdaf7984 */ /* 0x000ea80000000800 */
[----:B------:R-:W-:Y:S01]  /*95830*/  STL.64 [R1+0x15c0], R204 ;  /* 0x0015c0cc01007387 */ /* 0x000fe20000100a00 */
[----:B------:R3:W-:Y:S02]  /*95840*/  STL.64 [R1+0x15c8], R206 ;  /* 0x0015c8ce01007387 */ /* 0x0007e40000100a00 */
[----:B------:R-:W4:Y:S02]  /*95850*/  LDL.LU R196, [R1+0x3a0] ;  /* 0x0003a00001c47983 */ /* 0x000f240000300800 */
[----:B------:R-:W-:Y:S01]  /*95860*/  STL.64 [R1+0x15d0], R168 ;  /* 0x0015d0a801007387 */ /* 0x000fe20000100a00 */
[----:B------:R5:W-:Y:S01]  /*95870*/  STL.64 [R1+0x15d8], R170 ;  /* 0x0015d8aa01007387 */ /* 0x000be20000100a00 */
[----:B------:R-:W4:Y:S02]  /*95880*/  LDL.LU R197, [R1+0x3a4] ;  /* 0x0003a40001c57983 */ /* 0x000f240000300800 */
[----:B------:R-:W4:Y:S02]  /*95890*/  LDL.LU R198, [R1+0x3a8] ;  /* 0x0003a80001c67983 */ /* 0x000f240000300800 */
[----:B------:R-:W4:Y:S01]  /*958a0*/  LDL.LU R199, [R1+0x3ac] ;  /* 0x0003ac0001c77983 */ /* 0x000f220000300800 */
[C---:B---3--:R-:W-:Y:S08]  /*958b0*/  HMMA.1688.F32.TF32 R204, R228.reuse, R26, R200 ;  /* 0x0000001ae4cc723c */ /* 0x048ff000000810c8 */
[C---:B-----5:R-:W-:Y:S01]  /*958c0*/  HMMA.1688.F32.TF32 R168, R228.reuse, R22, R176 ;  /* 0x00000016e4a8723c */ /* 0x060fe200000810b0 */
[----:B------:R-:W3:Y:S11]  /*958d0*/  LDL.LU R200, [R1+0x490] ;  /* 0x0004900001c87983 */ /* 0x000ef60000300800 */
[----:B------:R-:W-:Y:S03]  /*958e0*/  @!UPT UIADD3 URZ, URZ, URZ, URZ ;  /* 0x0000003f3f3ff290 */ /* 0x000fe6000fffe03f */
[----:B------:R-:W-:Y:S01]  /*958f0*/  STL.64 [R1+0x1610], R204 ;  /* 0x001610cc01007387 */ /* 0x000fe20000100a00 */
[----:B------:R-:W-:Y:S07]  /*95900*/  STL.64 [R1+0x1618], R206 ;  /* 0x001618ce01007387 */ /* 0x000fee0000100a00 */
[----:B------:R5:W-:Y:S02]  /*95910*/  STL.64 [R1+0x1600], R168 ;  /* 0x001600a801007387 */ /* 0x000be40000100a00 */
[----:B------:R2:W-:Y:S01]  /*95920*/  STL.64 [R1+0x1608], R170 ;  /* 0x001608aa01007387 */ /* 0x0005e20000100a00 */
        /* <DEDUP_REMOVED lines=31> */
[----:B-----5:R-:W5:Y:S01]  /*95b20*/  LDL.LU R168, [R1+0x670] ;  /* 0x0006700001a87983 */ /* 0x020f620000300800 */
[----:B------:R-:W5:Y:S01]  /*95b30*/  LDL.LU R169, [R1+0x674] ;  /* 0x0006740001a97983 */ /* 0x000f620000300800 */
[----:B--2---:R-:W5:Y:S02]  /*95b40*/  LDL.LU R170, [R1+0x678] ;  /* 0x0006780001aa7983 */ /* 0x004f640000300800 */
[----:B------:R-:W5:Y:S02]  /*95b50*/  LDL.LU R171, [R1+0x67c] ;  /* 0x00067c0001ab7983 */ /* 0x000f640000300800 */
[----:B------:R-:W2:Y:S01]  /*95b60*/  LDL.LU R204, [R1+0x480] ;  /* 0x0004800001cc7983 */ /* 0x000ea20000300800 */
[----:B------:R-:W-:Y:S01]  /*95b70*/  HMMA.1688.F32.TF32 R228, R228, R6, R240 ;  /* 0x00000006e4e4723c */ /* 0x000fe200000810f0 */
[----:B------:R-:W2:Y:S01]  /*95b80*/  LDL.LU R205, [R1+0x484] ;  /* 0x0004840001cd7983 */ /* 0x000ea20000300800 */
[----:B------:R-:W2:Y:S02]  /*95b90*/  LDL.LU R206, [R1+0x488] ;  /* 0x0004880001ce7983 */ /* 0x000ea40000300800 */
[----:B------:R-:W2:Y:S02]  /*95ba0*/  LDL.LU R207, [R1+0x48c] ;  /* 0x00048c0001cf7983 */ /* 0x000ea40000300800 */
[----:B------:R1:W-:Y:S01]  /*95bb0*/  STL.64 [R1+0x16f0], R180 ;  /* 0x0016f0b401007387 */ /* 0x0003e20000100a00 */
[----:B------:R1:W-:Y:S04]  /*95bc0*/  STL.64 [R1+0x16f8], R182 ;  /* 0x0016f8b601007387 */ /* 0x0003e80000100a00 */
[----:B-1----:R-:W2:Y:S01]  /*95bd0*/  LDL.LU R180, [R1+0x470] ;  /* 0x0004700001b47983 */ /* 0x002ea20000300800 */
[----:B------:R-:W2:Y:S02]  /*95be0*/  LDL.LU R181, [R1+0x474] ;  /* 0x0004740001b57983 */ /* 0x000ea40000300800 */
[----:B------:R-:W2:Y:S02]  /*95bf0*/  LDL.LU R182, [R1+0x478] ;  /* 0x0004780001b67983 */ /* 0x000ea40000300800 */
[----:B------:R-:W2:Y:S01]  /*95c00*/  LDL.LU R183, [R1+0x47c] ;  /* 0x00047c0001b77983 */ /* 0x000ea20000300800 */
[----:B------:R1:W-:Y:S01]  /*95c10*/  STL.64 [R1+0x16e0], R184 ;  /* 0x0016e0b801007387 */ /* 0x0003e20000100a00 */
[----:B------:R1:W-:Y:S03]  /*95c20*/  STL.64 [R1+0x16e8], R186 ;  /* 0x0016e8ba01007387 */ /* 0x0003e60000100a00 */
        /* <DEDUP_REMOVED lines=10> */
[----:B------:R-:W2:Y:S01]  /*95cd0*/  LDL.LU R240, [R1+0x380] ;  /* 0x0003800001f07983 */ /* 0x000ea20000300800 */
[----:B------:R-:W-:Y:S02]  /*95ce0*/  STL.64 [R1+0x1720], R228 ;  /* 0x001720e401007387 */ /* 0x000fe40000100a00 */
[----:B------:R1:W-:Y:S02]  /*95cf0*/  STL.64 [R1+0x1728], R230 ;  /* 0x001728e601007387 */ /* 0x0003e40000100a00 */
[----:B------:R-:W2:Y:S01]  /*95d00*/  LDL.LU R241, [R1+0x384] ;  /* 0x0003840001f17983 */ /* 0x000ea20000300800 */
[----:B------:R-:W2:Y:S01]  /*95d10*/  LDL.LU R242, [R1+0x388] ;  /* 0x0003880001f27983 */ /* 0x000ea20000300800 */
[----:B------:R-:W2:Y:S01]  /*95d20*/  LDL.LU R243, [R1+0x38c] ;  /* 0x00038c0001f37983 */ /* 0x000ea20000300800 */
[C---:B----4-:R-:W-:Y:S08]  /*95d30*/  HMMA.1688.F32.TF32 R232, R164.reuse, R68, R232 ;  /* 0x00000044a4e8723c */ /* 0x050ff000000810e8 */
[----:B------:R-:W-:Y:S11]  /*95d40*/  HMMA.1688.F32.TF32 R196, R164, R72, R196 ;  /* 0x00000048a4c4723c */ /* 0x000ff600000810c4 */
[----:B------:R-:W-:Y:S05]  /*95d50*/  @!UPT UIADD3 URZ, URZ, URZ, URZ ;  /* 0x0000003f3f3ff290 */ /* 0x000fea000fffe03f */
[----:B------:R-:W-:Y:S08]  /*95d60*/  HMMA.1688.F32.TF32 R232, R172, R70, R232 ;  /* 0x00000046ace8723c */ /* 0x000ff000000810e8 */
[C---:B---3--:R-:W-:Y:S08]  /*95d70*/  HMMA.1688.F32.TF32 R236, R164.reuse, R128, R236 ;  /* 0x00000080a4ec723c */ /* 0x048ff000000810ec */
[C---:B-1----:R-:W-:Y:S01]  /*95d80*/  HMMA.1688.F32.TF32 R228, R164.reuse, R120, R176 ;  /* 0x00000078a4e4723c */ /* 0x042fe200000810b0 */
[----:B------:R-:W-:Y:S04]  /*95d90*/  LDS R176, [R161+0x38100] ;  /* 0x03810000a1b07984 */ /* 0x000fe80000000800 */
[----:B------:R-:W-:Y:S04]  /*95da0*/  LDS R178, [R161+0x3a100] ;  /* 0x03a10000a1b27984 */ /* 0x000fe80000000800 */
[----:B------:R-:W-:Y:S04]  /*95db0*/  LDS R177, [R189+0x38100] ;  /* 0x03810000bdb17984 */ /* 0x000fe80000000800 */
[----:B------:R-:W1:Y:S01]  /*95dc0*/  LDS R179, [R189+0x3a100] ;  /* 0x03a10000bdb37984 */ /* 0x000e620000000800 */
[C---:B------:R-:W-:Y:S08]  /*95dd0*/  HMMA.1688.F32.TF32 R208, R164.reuse, R116, R208 ;  /* 0x00000074a4d0723c */ /* 0x040ff000000810d0 */
[C---:B------:R-:W-:Y:S08]  /*95de0*/  HMMA.1688.F32.TF32 R212, R164.reuse, R112, R212 ;  /* 0x00000070a4d4723c */ /* 0x040ff000000810d4 */
[C---:B------:R-:W-:Y:S08]  /*95df0*/  HMMA.1688.F32.TF32 R216, R164.reuse, R108, R216 ;  /* 0x0000006ca4d8723c */ /* 0x040ff000000810d8 */
[C---:B------:R-:W-:Y:S08]  /*95e00*/  HMMA.1688.F32.TF32 R220, R164.reuse, R104, R220 ;  /* 0x00000068a4dc723c */ /* 0x040ff000000810dc */
[C---:B------:R-:W-:Y:S08]  /*95e10*/  HMMA.1688.F32.TF32 R224, R164.reuse, R100, R224 ;  /* 0x00000064a4e0723c */ /* 0x040ff000000810e0 */
[C---:B-----5:R-:W-:Y:S08]  /*95e20*/  HMMA.1688.F32.TF32 R168, R164.reuse, R96, R168 ;  /* 0x00000060a4a8723c */ /* 0x060ff000000810a8 */
[C---:B------:R-:W-:Y:S08]  /*95e30*/  HMMA.1688.F32.TF32 R200, R164.reuse, R92, R200 ;  /* 0x0000005ca4c8723c */ /* 0x040ff000000810c8 */
[----:B--2---:R-:W-:Y:S08]  /*95e40*/  HMMA.1688.F32.TF32 R204, R164, R88, R204 ;  /* 0x00000058a4cc723c */ /* 0x004ff000000810cc */
[----:B------:R-:W-:Y:S08]  /*95e50*/  HMMA.1688.F32.TF32 R236, R172, R130, R236 ;  /* 0x00000082acec723c */ /* 0x000ff000000810ec */
[C---:B------:R-:W-:Y:S08]  /*95e60*/  HMMA.1688.F32.TF32 R180, R164.reuse, R84, R180 ;  /* 0x00000054a4b4723c */ /* 0x040ff000000810b4 */
[C---:B------:R-:W-:Y:S08]  /*95e70*/  HMMA.1688.F32.TF32 R240, R164.reuse, R124, R240 ;  /* 0x0000007ca4f0723c */ /* 0x040ff000000810f0 */
[C---:B------:R-:W-:Y:S08]  /*95e80*/  HMMA.1688.F32.TF32 R184, R164.reuse, R80, R184 ;  /* 0x00000050a4b8723c */ /* 0x040ff000000810b8 */
[----:B------:R-:W-:Y:S08]  /*95e90*/  HMMA.1688.F32.TF32 R192, R164, R76, R192 ;  /* 0x0000004ca4c0723c */ /* 0x000ff000000810c0 */
[C---:B------:R-:W-:Y:S01]  /*95ea0*/  HMMA.1688.F32.TF32 R164, R172.reuse, R122, R228 ;  /* 0x0000007aaca4723c */ /* 0x040fe200000810e4 */
[----:B------:R-:W-:Y:S04]  /*95eb0*/  LDS R228, [R161+0x3c100] ;  /* 0x03c10000a1e47984 */ /* 0x000fe80000000800 */
[----:B------:R-:W-:Y:S04]  /*95ec0*/  LDS R230, [R161+0x3e100] ;  /* 0x03e10000a1e67984 */ /* 0x000fe80000000800 */
[----:B------:R-:W-:Y:S04]  /*95ed0*/  LDS R229, [R189+0x3c100] ;  /* 0x03c10000bde57984 */ /* 0x000fe80000000800 */
[----:B------:R-:W2:Y:S01]  /*95ee0*/  LDS R231, [R189+0x3e100] ;  /* 0x03e10000bde77984 */ /* 0x000ea20000000800 */
        /* <DEDUP_REMOVED lines=19> */
[----:B------:R-:W4:Y:S01]  /*96020*/  LDS R175, [R189+0x32180] ;  /* 0x03218000bdaf7984 */ /* 0x000f220000000800 */
[----:B------:R-:W-:Y:S08]  /*96030*/  HMMA.1688.F32.TF32 R240, R176, R60, R240 ;  /* 0x0000003cb0f0723c */ /* 0x000ff000000810f0 */
        /* <DEDUP_REMOVED lines=15> */
[----:B------:R-:W-:Y:S01]  /*96130*/  STL.64 [R1+0x14b0], R236 ;  /* 0x0014b0ec01007387 */ /* 0x000fe20000100a00 */
[----:B------:R-:W-:Y:S06]  /*96140*/  STL.64 [R1+0x14b8], R238 ;  /* 0x0014b8ee01007387 */ /* 0x000fec0000100a00 */
        /* <DEDUP_REMOVED lines=8> */
[C---:B------:R-:W-:Y:S08]  /*961d0*/  HMMA.1688.F32.TF32 R168, R228.reuse, R34, R168 ;  /* 0x00000022e4a8723c */ /* 0x040ff000000810a8 */
[C---:B--2---:R-:W-:Y:S08]  /*961e0*/  HMMA.1688.F32.TF32 R164, R228.reuse, R46, R216 ;  /* 0x0000002ee4a4723c */ /* 0x044ff000000810d8 */
[C---:B---3--:R-:W-:Y:S01]  /*961f0*/  HMMA.1688.F32.TF32 R208, R228.reuse, R42, R220 ;  /* 0x0000002ae4d0723c */ /* 0x048fe200000810dc */
[----:B------:R-:W-:Y:S01]  /*96200*/  STL.64 [R1+0x1470], R176 ;  /* 0x001470b001007387 */ /* 0x000fe20000100a00 */
[----:B------:R2:W-:Y:S06]  /*96210*/  STL.64 [R1+0x1478], R178 ;  /* 0x001478b201007387 */ /* 0x0005ec0000100a00 */
[C---:B--2---:R-:W-:Y:S07]  /*96220*/  HMMA.1688.F32.TF32 R176, R228.reuse, R38, R224 ;  /* 0x00000026e4b0723c */ /* 0x044fee00000810e0 */
[----:B------:R-:W-:Y:S01]  /*96230*/  STL.64 [R1+0x1460], R164 ;  /* 0x001460a401007387 */ /* 0x000fe20000100a00 */
[----:B------:R-:W-:Y:S07]  /*96240*/  STL.64 [R1+0x1468], R166 ;  /* 0x001468a601007387 */ /* 0x000fee0000100a00 */
[----:B------:R-:W-:Y:S02]  /*96250*/  STL.64 [R1+0x1450], R208 ;  /* 0x001450d001007387 */ /* 0x000fe40000100a00 */
[----:B------:R-:W-:Y:S01]  /*96260*/  STL.64 [R1+0x1458], R210 ;  /* 0x001458d201007387 */ /* 0x000fe20000100a00 */
        /* <DEDUP_REMOVED lines=8> */
[----:B------:R-:W-:Y:S02]  /*962f0*/  STL.64 [R1+0x14f0], R168 ;  /* 0x0014f0a801007387 */ /* 0x000fe40000100a00 */
[----:B------:R4:W-:Y:S01]  /*96300*/  STL.64 [R1+0x14f8], R170 ;  /* 0x0014f8aa01007387 */ /* 0x0009e20000100a00 */
[C---:B---3--:R-:W-:Y:S08]  /*96310*/  HMMA.1688.F32.TF32 R176, R228.reuse, R30, R200 ;  /* 0x0000001ee4b0723c */ /* 0x048ff000000810c8 */
[C---:B----4-:R-:W-:Y:S11]  /*96320*/  HMMA.1688.F32.TF32 R168, R228.reuse, R26, R204 ;  /* 0x0000001ae4a8723c */ /* 0x050ff600000810cc */
[----:B------:R-:W-:Y:S04]  /*96330*/  @!UPT UIADD3 URZ, URZ, URZ, URZ ;  /* 0x0000003f3f3ff290 */ /* 0x000fe8000fffe03f */
[----:B------:R-:W-:Y:S01]  /*96340*/  STL.64 [R1+0x14e0], R176 ;  /* 0x0014e0b001007387 */ /* 0x000fe20000100a00 */
[----:B------:R3:W-:Y:S07]  /*96350*/  STL.64 [R1+0x14e8], R178 ;  /* 0x0014e8b201007387 */ /* 0x0007ee0000100a00 */
[----:B------:R-:W-:Y:S02]  /*96360*/  STL.64 [R1+0x1530], R168 ;  /* 0x001530a801007387 */ /* 0x000fe40000100a00 */
[----:B------:R4:W-:Y:S01]  /*96370*/  STL.64 [R1+0x1538], R170 ;  /* 0x001538aa01007387 */ /* 0x0009e20000100a00 */
[C---:B---3--:R-:W-:Y:S08]  /*96380*/  HMMA.1688.F32.TF32 R176, R228.reuse, R18, R184 ;  /* 0x00000012e4b0723c */ /* 0x048ff000000810b8 */
[C---:B----4-:R-:W-:Y:S01]  /*96390*/  HMMA.1688.F32.TF32 R168, R228.reuse, R14, R192 ;  /* 0x0000000ee4a8723c */ /* 0x050fe200000810c0 */
[----:B------:R3:W-:Y:S01]  /*963a0*/  STL.64 [R1+0x1520], R180 ;  /* 0x001520b401007387 */ /* 0x0007e20000100a00 */
[----:B------:R4:W-:Y:S03]  /*963b0*/  STL.64 [R1+0x1528], R182 ;  /* 0x001528b601007387 */ /* 0x0009e60000100a00 */
[----:B---3--:R-:W4:Y:S10]  /*963c0*/  LDL.LU R180, [R1+0x600] ;  /* 0x0006000001b47983 */ /* 0x008f340000300800 */
[----:B------:R3:W-:Y:S01]  /*963d0*/  STL.64 [R1+0x15f0], R176 ;  /* 0x0015f0b001007387 */ /* 0x0007e20000100a00 */
[----:B------:R5:W-:Y:S07]  /*963e0*/  STL.64 [R1+0x15f8], R178 ;  /* 0x0015f8b201007387 */ /* 0x000bee0000100a00 */
[----:B------:R2:W-:Y:S02]  /*963f0*/  STL.64 [R1+0x15e0], R168 ;  /* 0x0015e0a801007387 */ /* 0x0005e40000100a00 */
[----:B------:R2:W-:Y:S01]  /*96400*/  STL.64 [R1+0x15e8], R170 ;  /* 0x0015e8aa01007387 */ /* 0x0005e20000100a00 */
[----:B------:R-:W4:Y:S02]  /*96410*/  LDL.LU R181, [R1+0x604] ;  /* 0x0006040001b57983 */ /* 0x000f240000300800 */
[----:B----4-:R-:W4:Y:S02]  /*96420*/  LDL.LU R182, [R1+0x608] ;  /* 0x0006080001b67983 */ /* 0x010f240000300800 */
[----:B------:R-:W4:Y:S01]  /*96430*/  LDL.LU R183, [R1+0x60c] ;  /* 0x00060c0001b77983 */ /* 0x000f220000300800 */
[----:B------:R-:W4:Y:S03]  /*96440*/  LDL.LU R204, [R1+0x610] ;  /* 0x0006100001cc7983 */ /* 0x000f260000300800 */
[----:B------:R-:W4:Y:S01]  /*96450*/  LDL.LU R205, [R1+0x614] ;  /* 0x0006140001cd7983 */ /* 0x000f220000300800 */
[----:B------:R-:W4:Y:S02]  /*96460*/  LDL.LU R206, [R1+0x618] ;  /* 0x0006180001ce7983 */ /* 0x000f240000300800 */
[----:B------:R-:W4:Y:S01]  /*96470*/  LDL.LU R207, [R1+0x61c] ;  /* 0x00061c0001cf7983 */ /* 0x000f220000300800 */
[----:B---3--:R-:W3:Y:S01]  /*96480*/  LDL.LU R176, [R1+0x290] ;  /* 0x0002900001b07983 */ /* 0x008ee20000300800 */
[----:B------:R-:W3:Y:S02]  /*96490*/  LDL.LU R177, [R1+0x294] ;  /* 0x0002940001b17983 */ /* 0x000ee40000300800 */
[----:B-----5:R-:W3:Y:S02]  /*964a0*/  LDL.LU R178, [R1+0x298] ;  /* 0x0002980001b27983 */ /* 0x020ee40000300800 */
        /* <DEDUP_REMOVED lines=29> */
[----:B--2---:R-:W2:Y:S01]  /*96680*/  LDL.LU R168, [R1+0x630] ;  /* 0x0006300001a87983 */ /* 0x004ea20000300800 */
[----:B------:R-:W-:Y:S01]  /*96690*/  HMMA.1688.F32.TF32 R228, R228, R6, R232 ;  /* 0x00000006e4e4723c */ /* 0x000fe200000810e8 */
        /* <DEDUP_REMOVED lines=15> */
[----:B------:R1:W-:Y:S02]  /*96790*/  STL.64 [R1+0x1630], R196 ;  /* 0x001630c401007387 */ /* 0x0003e40000100a00 */
[----:B------:R1:W-:Y:S02]  /*967a0*/  STL.64 [R1+0x1638], R198 ;  /* 0x001638c601007387 */ /* 0x0003e40000100a00 */
        /* <DEDUP_REMOVED lines=11> */
[C---:B------:R-:W-:Y:S08]  /*96860*/  HMMA.1688.F32.TF32 R204, R172.reuse, R88, R204 ;  /* 0x00000058accc723c */ /* 0x040ff000000810cc */
[C---:B---3--:R-:W-:Y:S08]  /*96870*/  HMMA.1688.F32.TF32 R228, R172.reuse, R120, R224 ;  /* 0x00000078ace4723c */ /* 0x048ff000000810e0 */
[C---:B-----5:R-:W-:Y:S08]  /*96880*/  HMMA.1688.F32.TF32 R240, R172.reuse, R124, R240 ;  /* 0x0000007cacf0723c */ /* 0x060ff000000810f0 */
[C---:B------:R-:W-:Y:S08]  /*96890*/  HMMA.1688.F32.TF32 R236, R172.reuse, R128, R236 ;  /* 0x00000080acec723c */ /* 0x040ff000000810ec */
[C---:B------:R-:W-:Y:S01]  /*968a0*/  HMMA.1688.F32.TF32 R224, R172.reuse, R100, R176 ;  /* 0x00000064ace0723c */ /* 0x040fe200000810b0 */
        /* <DEDUP_REMOVED lines=8> */
[C---:B--2---:R-:W-:Y:S08]  /*96930*/  HMMA.1688.F32.TF32 R168, R172.reuse, R96, R168 ;  /* 0x00000060aca8723c */ /* 0x044ff000000810a8 */
[----:B------:R-:W-:Y:S08]  /*96940*/  HMMA.1688.F32.TF32 R200, R172, R92, R200 ;  /* 0x0000005cacc8723c */ /* 0x000ff000000810c8 */
[----:B------:R-:W-:Y:S08]  /*96950*/  HMMA.1688.F32.TF32 R236, R164, R130, R236 ;  /* 0x00000082a4ec723c */ /* 0x000ff000000810ec */
[C---:B------:R-:W-:Y:S08]  /*96960*/  HMMA.1688.F32.TF32 R184, R172.reuse, R80, R184 ;  /* 0x00000050acb8723c */ /* 0x040ff000000810b8 */
[----:B------:R-:W-:Y:S08]  /*96970*/  HMMA.1688.F32.TF32 R192, R172, R76, R192 ;  /* 0x0000004cacc0723c */ /* 0x000ff000000810c0 */
[----:B------:R-:W-:Y:S08]  /*96980*/  HMMA.1688.F32.TF32 R240, R164, R126, R240 ;  /* 0x0000007ea4f0723c */ /* 0x000ff000000810f0 */
[C---:B------:R-:W-:Y:S08]  /*96990*/  HMMA.1688.F32.TF32 R196, R172.reuse, R72, R196 ;  /* 0x00000048acc4723c */ /* 0x040ff000000810c4 */
[----:B------:R-:W-:Y:S08]  /*969a0*/  HMMA.1688.F32.TF32 R232, R172, R68, R232 ;  /* 0x00000044ace8723c */ /* 0x000ff000000810e8 */
[----:B------:R-:W-:Y:S01]  /*969b0*/  HMMA.1688.F32.TF32 R172, R164, R122, R228 ;  /* 0x0000007aa4ac723c */ /* 0x000fe200000810e4 */
[----:B------:R-:W-:Y:S04]  /*969c0*/  LDS R228, [R161+0x3c180] ;  /* 0x03c18000a1e47984 */ /* 0x000fe80000000800 */
[----:B------:R-:W-:Y:S04]  /*969d0*/  LDS R230, [R161+0x3e180] ;  /* 0x03e18000a1e67984 */ /* 0x000fe80000000800 */
[----:B------:R-:W-:Y:S04]  /*969e0*/  LDS R229, [R189+0x3c180] ;  /* 0x03c18000bde57984 */ /* 0x000fe80000000800 */
[----:B------:R-:W2:Y:S01]  /*969f0*/  LDS R231, [R189+0x3e180] ;  /* 0x03e18000bde77984 */ /* 0x000ea20000000800 */
        /* <DEDUP_REMOVED lines=28> */
[----:B--2---:R-:W-:Y:S08]  /*96bc0*/  HMMA.1688.F32.TF32 R236, R228, R66, R236 ;  /* 0x00000042e4ec723c */ /* 0x004ff000000810ec */
[C---:B------:R-:W-:Y:S08]  /*96bd0*/  HMMA.1688.F32.TF32 R180, R176.reuse, R20, R180 ;  /* 0x00000014b0b4723c */ /* 0x040ff000000810b4 */
[C---:B------:R-:W-:Y:S08]  /*96be0*/  HMMA.1688.F32.TF32 R184, R176.reuse, R16, R184 ;  /* 0x00000010b0b8723c */ /* 0x040ff000000810b8 */
[C---:B------:R-:W-:Y:S08]  /*96bf0*/  HMMA.1688.F32.TF32 R192, R176.reuse, R12, R192 ;  /* 0x0000000cb0c0723c */ /* 0x040ff000000810c0 */
[C---:B------:R-:W-:Y:S08]  /*96c00*/  HMMA.1688.F32.TF32 R196, R176.reuse, R8, R196 ;  /* 0x00000008b0c4723c */ /* 0x040ff000000810c4 */
[----:B------:R-:W-:Y:S08]  /*96c10*/  HMMA.1688.F32.TF32 R232, R176, R4, R232 ;  /* 0x00000004b0e8723c */ /* 0x000ff000000810e8 */
[C---:B------:R-:W-:Y:S08]  /*96c20*/  HMMA.1688.F32.TF32 R176, R228.reuse, R62, R240 ;  /* 0x0000003ee4b0723c */ /* 0x040ff000000810f0 */
[C---:B------:R-:W-:Y:S08]  /*96c30*/  HMMA.1688.F32.TF32 R172, R228.reuse, R58, R172 ;  /* 0x0000003ae4ac723c */ /* 0x040ff000000810ac */
[C---:B------:R-:W-:Y:S01]  /*96c40*/  HMMA.1688.F32.TF32 R208, R228.reuse, R54, R208 ;  /* 0x00000036e4d0723c */ /* 0x040fe200000810d0 */
[----:B------:R-:W-:Y:S01]  /*96c50*/  STL.64 [R1+0x13b0], R236 ;  /* 0x0013b0ec01007387 */ /* 0x000fe20000100a00 */
[----:B------:R-:W-:Y:S05]  /*96c60*/  STL.64 [R1+0x13b8], R238 ;  /* 0x0013b8ee01007387 */ /* 0x000fea0000100a00 */
        /* <DEDUP_REMOVED lines=384> */
[C---:B----4-:R-:W-:Y:S01]  /*98470*/  HMMA.1688.F32.TF32 R168, R228.reuse, R22, R180 ;  /* 0x00000016e4a8723c */ /* 0x050fe200000810b4 */
[----:B------:R3:W-:Y:S01]  /*98480*/  STL.64 [R1+0x400], R200 ;  /* 0x000400c801007387 */ /* 0x0007e20000100a00 */
[----:B------:R4:W-:Y:S03]  /*98490*/  STL.64 [R1+0x408], R202 ;  /* 0x000408ca01007387 */ /* 0x0009e60000100a00 */
[----:B---3--:R-:W3:Y:S10]  /*984a0*/  LDL.LU R200, [R1+0x640] ;  /* 0x0006400001c87983 */ /* 0x008ef40000300800 */
[----:B------:R5:W-:Y:S01]  /*984b0*/  STL.64 [R1+0x430], R176 ;  /* 0x000430b001007387 */ /* 0x000be20000100a00 */
[----:B------:R1:W-:Y:S07]  /*984c0*/  STL.64 [R1+0x438], R178 ;  /* 0x000438b201007387 */ /* 0x0003ee0000100a00 */
[----:B------:R1:W-:Y:S02]  /*984d0*/  STL.64 [R1+0x420], R168 ;  /* 0x000420a801007387 */ /* 0x0003e40000100a00 */
[----:B------:R2:W-:Y:S01]  /*984e0*/  STL.64 [R1+0x428], R170 ;  /* 0x000428aa01007387 */ /* 0x0005e20000100a00 */
[----:B------:R-:W3:Y:S01]  /*984f0*/  LDL.LU R201, [R1+0x644] ;  /* 0x0006440001c97983 */ /* 0x000ee20000300800 */
[----:B----4-:R-:W3:Y:S02]  /*98500*/  LDL.LU R202, [R1+0x648] ;  /* 0x0006480001ca7983 */ /* 0x010ee40000300800 */
[----:B------:R-:W3:Y:S01]  /*98510*/  LDL.LU R203, [R1+0x64c] ;  /* 0x00064c0001cb7983 */ /* 0x000ee20000300800 */
[----:B-----5:R-:W4:Y:S01]  /*98520*/  LDL.LU R176, [R1+0x30] ;  /* 0x0000300001b07983 */ /* 0x020f220000300800 */
[----:B------:R-:W4:Y:S02]  /*98530*/  LDL.LU R177, [R1+0x34] ;  /* 0x0000340001b17983 */ /* 0x000f240000300800 */
[----:B-1----:R-:W4:Y:S02]  /*98540*/  LDL.LU R178, [R1+0x38] ;  /* 0x0000380001b27983 */ /* 0x002f240000300800 */
[----:B------:R-:W4:Y:S01]  /*98550*/  LDL.LU R179, [R1+0x3c] ;  /* 0x00003c0001b37983 */ /* 0x000f220000300800 */
[----:B------:R-:W5:Y:S01]  /*98560*/  LDL.LU R216, [R1+0x50] ;  /* 0x0000500001d87983 */ /* 0x000f620000300800 */
[----:B------:R-:W5:Y:S02]  /*98570*/  LDL.LU R217, [R1+0x54] ;  /* 0x0000540001d97983 */ /* 0x000f640000300800 */
[----:B------:R-:W5:Y:S02]  /*98580*/  LDL.LU R218, [R1+0x58] ;  /* 0x0000580001da7983 */ /* 0x000f640000300800 */
[----:B------:R-:W5:Y:S01]  /*98590*/  LDL.LU R219, [R1+0x5c] ;  /* 0x00005c0001db7983 */ /* 0x000f620000300800 */
        /* <DEDUP_REMOVED lines=44> */
[----:B-1----:R-:W2:Y:S01]  /*98860*/  LDL.LU R192, [R1] ;  /* 0x0000000001c07983 */ /* 0x002ea20000300800 */
[----:B------:R-:W2:Y:S02]  /*98870*/  LDL.LU R193, [R1+0x4] ;  /* 0x0000040001c17983 */ /* 0x000ea40000300800 */
[----:B------:R-:W2:Y:S02]  /*98880*/  LDL.LU R194, [R1+0x8] ;  /* 0x0000080001c27983 */ /* 0x000ea40000300800 */
[----:B------:R-:W2:Y:S01]  /*98890*/  LDL.LU R195, [R1+0xc] ;  /* 0x00000c0001c37983 */ /* 0x000ea20000300800 */
[----:B------:R-:W-:Y:S01]  /*988a0*/  STL.64 [R1+0x1310], R196 ;  /* 0x001310c401007387 */ /* 0x000fe20000100a00 */
[----:B------:R1:W-:Y:S02]  /*988b0*/  STL.64 [R1+0x1318], R198 ;  /* 0x001318c601007387 */ /* 0x0003e40000100a00 */
[----:B-1----:R-:W-:Y:S08]  /*988c0*/  HMMA.1688.F32.TF32 R196, R228, R6, R232 ;  /* 0x00000006e4c4723c */ /* 0x002ff000000810e8 */
[C---:B------:R-:W-:Y:S11]  /*988d0*/  HMMA.1688.F32.TF32 R232, R164.reuse, R68, R244 ;  /* 0x00000044a4e8723c */ /* 0x040ff600000810f4 */
[----:B------:R-:W-:Y:S04]  /*988e0*/  @!UPT UIADD3 URZ, URZ, URZ, URZ ;  /* 0x0000003f3f3ff290 */ /* 0x000fe8000fffe03f */
[----:B------:R-:W-:Y:S01]  /*988f0*/  STL.64 [R1+0x1300], R196 ;  /* 0x001300c401007387 */ /* 0x000fe20000100a00 */
[----:B------:R1:W-:Y:S02]  /*98900*/  STL.64 [R1+0x1308], R198 ;  /* 0x001308c601007387 */ /* 0x0003e40000100a00 */
[----:B-1----:R-:W-:Y:S08]  /*98910*/  HMMA.1688.F32.TF32 R196, R164, R72, R248 ;  /* 0x00000048a4c4723c */ /* 0x002ff000000810f8 */
[C---:B------:R-:W-:Y:S11]  /*98920*/  HMMA.1688.F32.TF32 R232, R172.reuse, R70, R232 ;  /* 0x00000046ace8723c */ /* 0x040ff600000810e8 */
[----:B------:R-:W-:Y:S05]  /*98930*/  @!UPT UIADD3 URZ, URZ, URZ, URZ ;  /* 0x0000003f3f3ff290 */ /* 0x000fea000fffe03f */
[----:B------:R-:W-:Y:S01]  /*98940*/  HMMA.1688.F32.TF32 R196, R172, R74, R196 ;  /* 0x0000004aacc4723c */ /* 0x000fe200000810c4 */
[----:B------:R-:W-:Y:S01]  /*98950*/  MOV R248, R188 ;  /* 0x000000bc00f87202 */ /* 0x000fe20000000f00 */
[----:B------:R-:W-:Y:S02]  /*98960*/  IMAD.MOV.U32 R249, RZ, RZ, R190 ;  /* 0x000000fffff97224 */ /* 0x000fe400078e00be */
[----:B------:R-:W-:Y:S01]  /*98970*/  IMAD.MOV.U32 R250, RZ, RZ, R191 ;  /* 0x000000fffffa7224 */ /* 0x000fe200078e00bf */
[----:B------:R-:W-:-:S03]  /*98980*/  MOV R251, R252 ;  /* 0x000000fc00fb7202 */ /* 0x000fc60000000f00 */
[C---:B---3--:R-:W-:Y:S08]  /*98990*/  HMMA.1688.F32.TF32 R200, R164.reuse, R92, R200 ;  /* 0x0000005ca4c8723c */ /* 0x048ff000000810c8 */
[C---:B----4-:R-:W-:Y:S08]  /*989a0*/  HMMA.1688.F32.TF32 R240, R164.reuse, R124, R240 ;  /* 0x0000007ca4f0723c */ /* 0x050ff000000810f0 */
        /* <DEDUP_REMOVED lines=13> */
[C---:B------:R-:W-:Y:S08]  /*98a80*/  HMMA.1688.F32.TF32 R236, R172.reuse, R130, R236 ;  /* 0x00000082acec723c */ /* 0x040ff000000810ec */
[----:B------:R-:W-:Y:S08]  /*98a90*/  HMMA.1688.F32.TF32 R240, R172, R126, R240 ;  /* 0x0000007eacf0723c */ /* 0x000ff000000810f0 */
        /* <DEDUP_REMOVED lines=9> */
[C---:B-1----:R-:W-:Y:S08]  /*98b30*/  HMMA.1688.F32.TF32 R236, R176.reuse, R64, R236 ;  /* 0x00000040b0ec723c */ /* 0x042ff000000810ec */
[----:B------:R-:W-:Y:S08]  /*98b40*/  HMMA.1688.F32.TF32 R240, R176, R60, R240 ;  /* 0x0000003cb0f0723c */ /* 0x000ff000000810f0 */
        /* <DEDUP_REMOVED lines=26> */
[C---:B--2---:R-:W-:Y:S08]  /*98cf0*/  HMMA.1688.F32.TF32 R244, R228.reuse, R66, R236 ;  /* 0x00000042e4f4723c */ /* 0x044ff000000810ec */
[----:B------:R-:W-:Y:S08]  /*98d00*/  HMMA.1688.F32.TF32 R236, R228, R62, R240 ;  /* 0x0000003ee4ec723c */ /* 0x000ff000000810f0 */
[C---:B------:R-:W-:Y:S08]  /*98d10*/  HMMA.1688.F32.TF32 R184, R176.reuse, R16, R184 ;  /* 0x00000010b0b8723c */ /* 0x040ff000000810b8 */
[----:B------:R-:W-:Y:S08]  /*98d20*/  HMMA.1688.F32.TF32 R192, R176, R12, R192 ;  /* 0x0000000cb0c0723c */ /* 0x000ff000000810c0 */
        /* <DEDUP_REMOVED lines=9> */
[C---:B--2---:R-:W-:Y:S05]  /*98dc0*/  HMMA.1688.F32.TF32 R176, R228.reuse, R46, R216 ;  /* 0x0000002ee4b0723c */ /* 0x044fea00000810d8 */
[----:B------:R-:W-:Y:S01]  /*98dd0*/  STL.64 [R1+0x4a0], R164 ;  /* 0x0004a0a401007387 */ /* 0x000fe20000100a00 */
[----:B------:R2:W-:Y:S07]  /*98de0*/  STL.64 [R1+0x4a8], R166 ;  /* 0x0004a8a601007387 */ /* 0x0005ee0000100a00 */
[----:B------:R-:W-:Y:S02]  /*98df0*/  STL.64 [R1+0x4b0], R208 ;  /* 0x0004b0d001007387 */ /* 0x000fe40000100a00 */
[----:B------:R-:W-:Y:S01]  /*98e00*/  STL.64 [R1+0x4b8], R210 ;  /* 0x0004b8d201007387 */ /* 0x000fe20000100a00 */
[C---:B--2---:R-:W-:Y:S08]  /*98e10*/  HMMA.1688.F32.TF32 R164, R228.reuse, R42, R220 ;  /* 0x0000002ae4a4723c */ /* 0x044ff000000810dc */
[C---:B------:R-:W-:Y:S01]  /*98e20*/  HMMA.1688.F32.TF32 R168, R228.reuse, R34, R168 ;  /* 0x00000022e4a8723c */ /* 0x040fe200000810a8 */
[----:B------:R-:W-:Y:S01]  /*98e30*/  STL.64 [R1+0x4c0], R176 ;  /* 0x0004c0b001007387 */ /* 0x000fe20000100a00 */
[----:B------:R2:W-:Y:S06]  /*98e40*/  STL.64 [R1+0x4c8], R178 ;  /* 0x0004c8b201007387 */ /* 0x0005ec0000100a00 */
[----:B--2---:R-:W-:Y:S01]  /*98e50*/  HMMA.1688.F32.TF32 R176, R228, R38, R224 ;  /* 0x00000026e4b0723c */ /* 0x004fe200000810e0 */
[----:B------:R-:W-:-:S02]  /*98e60*/  IMAD.MOV.U32 R244, RZ, RZ, R149 ;  /* 0x000000fffff47224 */ /* 0x000fc400078e0095 */
[----:B------:R-:W2:Y:S04]  /*98e70*/  LDL.LU R149, [R1+0x38ec] ;  /* 0x0038ec0001957983 */ /* 0x000ea80000300800 */
[----:B------:R-:W-:Y:S02]  /*98e80*/  STL.64 [R1+0x4d0], R164 ;  /* 0x0004d0a401007387 */ /* 0x000fe40000100a00 */
[----:B------:R-:W-:Y:S01]  /*98e90*/  STL.64 [R1+0x4d8], R166 ;  /* 0x0004d8a601007387 */ /* 0x000fe20000100a00 */
[----:B------:R-:W-:Y:S01]  /*98ea0*/  MOV R245, R160 ;  /* 0x000000a000f57202 */ /* 0x000fe20000000f00 */
[----:B------:R-:W-:Y:S01]  /*98eb0*/  IMAD.MOV.U32 R246, RZ, RZ, R162 ;  /* 0x000000fffff67224 */ /* 0x000fe200078e00a2 */
[----:B------:R-:W3:Y:S01]  /*98ec0*/  LDL.LU R160, [R1+0x38e8] ;  /* 0x0038e80001a07983 */ /* 0x000ee20000300800 */
[----:B------:R-:W4:Y:S02]  /*98ed0*/  LDL.LU R162, [R1+0x38e4] ;  /* 0x0038e40001a27983 */ /* 0x000f240000300800 */
[----:B------:R-:W-:Y:S01]  /*98ee0*/  IMAD.MOV.U32 R247, RZ, RZ, R163 ;  /* 0x000000fffff77224 */ /* 0x000fe200078e00a3 */
[C---:B------:R-:W-:Y:S01]  /*98ef0*/  HMMA.1688.F32.TF32 R200, R228.reuse, R30, R200 ;  /* 0x0000001ee4c8723c */ /* 0x040fe200000810c8 */
[----:B------:R-:W5:Y:S01]  /*98f00*/  LDL.LU R163, [R1+0x38e0] ;  /* 0x0038e00001a37983 */ /* 0x000f620000300800 */
[----:B------:R-:W2:Y:S02]  /*98f10*/  LDL.LU R188, [R1+0x38dc] ;  /* 0x0038dc0001bc7983 */ /* 0x000ea40000300800 */
[----:B------:R-:W3:Y:S02]  /*98f20*/  LDL.LU R190, [R1+0x38d8] ;  /* 0x0038d80001be7983 */ /* 0x000ee40000300800 */
[----:B------:R-:W4:Y:S01]  /*98f30*/  LDL.LU R191, [R1+0x38d4] ;  /* 0x0038d40001bf7983 */ /* 0x000f220000300800 */
[----:B------:R-:W5:Y:S01]  /*98f40*/  LDL.LU R252, [R1+0x38d0] ;  /* 0x0038d00001fc7983 */ /* 0x000f620000300800 */
[C---:B------:R-:W-:Y:S08]  /*98f50*/  HMMA.1688.F32.TF32 R204, R228.reuse, R26, R204 ;  /* 0x0000001ae4cc723c */ /* 0x040ff000000810cc */
[C---:B------:R-:W-:Y:S08]  /*98f60*/  HMMA.1688.F32.TF32 R180, R228.reuse, R22, R180 ;  /* 0x00000016e4b4723c */ /* 0x040ff000000810b4 */
[C---:B------:R-:W-:Y:S01]  /*98f70*/  HMMA.1688.F32.TF32 R184, R228.reuse, R18, R184 ;  /* 0x00000012e4b8723c */ /* 0x040fe200000810b8 */
[----:B------:R-:W-:Y:S04]  /*98f80*/  LDS R164, [R161+0x34380] ;  /* 0x03438000a1a47984 */ /* 0x000fe80000000800 */
[----:B------:R1:W-:Y:S01]  /*98f90*/  STL.64 [R1+0x4e0], R176 ;  /* 0x0004e0b001007387 */ /* 0x0003e20000100a00 */
[----:B------:R1:W-:Y:S03]  /*98fa0*/  STL.64 [R1+0x4e8], R178 ;  /* 0x0004e8b201007387 */ /* 0x0003e60000100a00 */
[----:B------:R-:W-:Y:S04]  /*98fb0*/  LDS R166, [R161+0x36380] ;  /* 0x03638000a1a67984 */ /* 0x000fe80000000800 */
[----:B------:R-:W-:Y:S04]  /*98fc0*/  LDS R165, [R189+0x34380] ;  /* 0x03438000bda57984 */ /* 0x000fe80000000800 */
[----:B------:R-:W1:Y:S04]  /*98fd0*/  LDS R167, [R189+0x36380] ;  /* 0x03638000bda77984 */ /* 0x000e680000000800 */
[----:B-1----:R-:W5:Y:S01]  /*98fe0*/  LDL.LU R176, [R1+0x760] ;  /* 0x0007600001b07983 */ /* 0x002f620000300800 */
[----:B------:R-:W-:Y:S02]  /*98ff0*/  STL.64 [R1+0x4f0], R168 ;  /* 0x0004f0a801007387 */ /* 0x000fe40000100a00 */
[----:B------:R-:W-:Y:S02]  /*99000*/  STL.64 [R1+0x4f8], R170 ;  /* 0x0004f8aa01007387 */ /* 0x000fe40000100a00 */
        /* <DEDUP_REMOVED lines=35> */
[C---:B-1----:R-:W-:Y:S08]  /*99240*/  HMMA.1688.F32.TF32 R184, R228.reuse, R14, R192 ;  /* 0x0000000ee4b8723c */ /* 0x042ff000000810c0 */
[C---:B------:R-:W-:Y:S01]  /*99250*/  HMMA.1688.F32.TF32 R192, R228.reuse, R10, R196 ;  /* 0x0000000ae4c0723c */ /* 0x040fe200000810c4 */
[----:B------:R-:W-:Y:S11]  /*99260*/  MOV R200, R148 ;  /* 0x0000009400c87202 */ /* 0x000ff60000000f00 */
[----:B------:R-:W-:Y:S03]  /*99270*/  @!UPT UIADD3 URZ, URZ, URZ, URZ ;  /* 0x0000003f3f3ff290 */ /* 0x000fe6000fffe03f */
[----:B------:R-:W-:Y:S01]  /*99280*/  STL.64 [R1+0x600], R184 ;  /* 0x000600b801007387 */ /* 0x000fe20000100a00 */
[----:B------:R1:W-:Y:S02]  /*99290*/  STL.64 [R1+0x608], R186 ;  /* 0x000608ba01007387 */ /* 0x0003e40000100a00 */
[----:B-1----:R-:W-:Y:S01]  /*992a0*/  HMMA.1688.F32.TF32 R184, R228, R6, R232 ;  /* 0x00000006e4b8723c */ /* 0x002fe200000810e8 */
        /* <DEDUP_REMOVED lines=11> */
[----:B------:R-:W-:Y:S01]  /*99360*/  STL.64 [R1+0x620], R192 ;  /* 0x000620c001007387 */ /* 0x000fe20000100a00 */
[----:B------:R1:W-:Y:S01]  /*99370*/  STL.64 [R1+0x628], R194 ;  /* 0x000628c201007387 */ /* 0x0003e20000100a00 */
[C---:B------:R-:W-:Y:S08]  /*99380*/  HMMA.1688.F32.TF32 R200, R172.reuse, R92, R200 ;  /* 0x0000005cacc8723c */ /* 0x040ff000000810c8 */
[C---:B------:R-:W-:Y:S08]  /*99390*/  HMMA.1688.F32.TF32 R204, R172.reuse, R88, R204 ;  /* 0x00000058accc723c */ /* 0x040ff000000810cc */
[C---:B------:R-:W-:Y:S08]  /*993a0*/  HMMA.1688.F32.TF32 R180, R172.reuse, R84, R180 ;  /* 0x00000054acb4723c */ /* 0x040ff000000810b4 */
[C---:B------:R-:W-:Y:S08]  /*993b0*/  HMMA.1688.F32.TF32 R196, R172.reuse, R72, R156 ;  /* 0x00000048acc4723c */ /* 0x040ff0000008109c */
[C---:B------:R-:W-:Y:S08]  /*993c0*/  HMMA.1688.F32.TF32 R232, R172.reuse, R68, R152 ;  /* 0x00000044ace8723c */ /* 0x040ff00000081098 */
[C---:B-1----:R-:W-:Y:S01]  /*993d0*/  HMMA.1688.F32.TF32 R192, R172.reuse, R76, R248 ;  /* 0x0000004cacc0723c */ /* 0x042fe200000810f8 */
[----:B------:R-:W-:Y:S01]  /*993e0*/  STL.64 [R1+0x610], R184 ;  /* 0x000610b801007387 */ /* 0x000fe20000100a00 */
[----:B------:R1:W-:Y:S02]  /*993f0*/  STL.64 [R1+0x618], R186 ;  /* 0x000618ba01007387 */ /* 0x0003e40000100a00 */
[----:B------:R-:W5:Y:S02]  /*99400*/  LDL.LU R156, [R1+0xc80] ;  /* 0x000c8000019c7983 */ /* 0x000f640000300800 */
[----:B------:R-:W5:Y:S01]  /*99410*/  LDL.LU R157, [R1+0xc84] ;  /* 0x000c8400019d7983 */ /* 0x000f620000300800 */
[----:B------:R-:W5:Y:S01]  /*99420*/  LDL.LU R158, [R1+0xc88] ;  /* 0x000c8800019e7983 */ /* 0x000f620000300800 */
[----:B------:R-:W5:Y:S01]  /*99430*/  LDL.LU R159, [R1+0xc8c] ;  /* 0x000c8c00019f7983 */ /* 0x000f620000300800 */
[----:B-1----:R-:W-:Y:S08]  /*99440*/  HMMA.1688.F32.TF32 R184, R172, R80, R244 ;  /* 0x00000050acb8723c */ /* 0x002ff000000810f4 */
[C---:B------:R-:W-:Y:S08]  /*99450*/  HMMA.1688.F32.TF32 R200, R164.reuse, R94, R200 ;  /* 0x0000005ea4c8723c */ /* 0x040ff000000810c8 */
[C---:B------:R-:W-:Y:S08]  /*99460*/  HMMA.1688.F32.TF32 R204, R164.reuse, R90, R204 ;  /* 0x0000005aa4cc723c */ /* 0x040ff000000810cc */
[C---:B------:R-:W-:Y:S08]  /*99470*/  HMMA.1688.F32.TF32 R180, R164.reuse, R86, R180 ;  /* 0x00000056a4b4723c */ /* 0x040ff000000810b4 */
[C---:B------:R-:W-:Y:S08]  /*99480*/  HMMA.1688.F32.TF32 R192, R164.reuse, R78, R192 ;  /* 0x0000004ea4c0723c */ /* 0x040ff000000810c0 */
[C---:B------:R-:W-:Y:S08]  /*99490*/  HMMA.1688.F32.TF32 R196, R164.reuse, R74, R196 ;  /* 0x0000004aa4c4723c */ /* 0x040ff000000810c4 */
[C---:B------:R-:W-:Y:S01]  /*994a0*/  HMMA.1688.F32.TF32 R232, R164.reuse, R70, R232 ;  /* 0x00000046a4e8723c */ /* 0x040fe200000810e8 */
[----:B------:R-:W5:Y:S01]  /*994b0*/  LDL.LU R244, [R1+0xc90] ;  /* 0x000c900001f47983 */ /* 0x000f620000300800 */
[----:B------:R-:W5:Y:S02]  /*994c0*/  LDL.LU R245, [R1+0xc94] ;  /* 0x000c940001f57983 */ /* 0x000f640000300800 */
[----:B------:R-:W5:Y:S02]  /*994d0*/  LDL.LU R246, [R1+0xc98] ;  /* 0x000c980001f67983 */ /* 0x000f640000300800 */
[----:B------:R-:W5:Y:S01]  /*994e0*/  LDL.LU R247, [R1+0xc9c] ;  /* 0x000c9c0001f77983 */ /* 0x000f620000300800 */
[----:B------:R-:W5:Y:S04]  /*994f0*/  LDL.64 R154, [R1+0x1b8] ;  /* 0x0001b800019a7983 */ /* 0x000f680000100a00 */
[----:B------:R-:W5:Y:S01]  /*99500*/  LDL.64 R250, [R1+0x1a8] ;  /* 0x0001a80001fa7983 */ /* 0x000f620000100a00 */
[----:B------:R-:W-:Y:S01]  /*99510*/  HMMA.1688.F32.TF32 R184, R164, R82, R184 ;  /* 0x00000052a4b8723c */ /* 0x000fe200000810b8 */
[----:B--2---:R-:W-:Y:S01]  /*99520*/  IMAD.MOV.U32 R219, RZ, RZ, R188 ;  /* 0x000000ffffdb7224 */ /* 0x004fe200078e00bc */
[----:B---3--:R-:W-:Y:S01]  /*99530*/  MOV R218, R190 ;  /* 0x000000be00da7202 */ /* 0x008fe20000000f00 */
[----:B----4-:R-:W-:-:S02]  /*99540*/  IMAD.MOV.U32 R217, RZ, RZ, R191 ;  /* 0x000000ffffd97224 */ /* 0x010fc400078e00bf */
[----:B-----5:R-:W-:Y:S02]  /*99550*/  IMAD.MOV.U32 R216, RZ, RZ, R252 ;  /* 0x000000ffffd87224 */ /* 0x020fe400078e00fc */
[----:B------:R-:W-:Y:S01]  /*99560*/  IMAD.MOV.U32 R168, RZ, RZ, R163 ;  /* 0x000000ffffa87224 */ /* 0x000fe200078e00a3 */
[----:B------:R-:W-:Y:S01]  /*99570*/  MOV R169, R162 ;  /* 0x000000a200a97202 */ /* 0x000fe20000000f00 */
[----:B------:R-:W-:Y:S02]  /*99580*/  IMAD.MOV.U32 R170, RZ, RZ, R160 ;  /* 0x000000ffffaa7224 */ /* 0x000fe400078e00a0 */
[----:B------:R-:W-:-:S07]  /*99590*/  IMAD.MOV.U32 R171, RZ, RZ, R149 ;  /* 0x000000ffffab7224 */ /* 0x000fce00078e0095 */
        /* <DEDUP_REMOVED lines=19> */
[----:B------:R-:W2:Y:S01]  /*996d0*/  LDS R231, [R189+0x3e380] ;  /* 0x03e38000bde77984 */ /* 0x000ea20000000800 */
[----:B------:R-:W-:Y:S08]  /*996e0*/  HMMA.1688.F32.TF32 R208, R164, R118, R208 ;  /* 0x00000076a4d0723c */ /* 0x000ff000000810d0 */
[C---:B-1----:R-:W-:Y:S08]  /*996f0*/  HMMA.1688.F32.TF32 R236, R176.reuse, R64, R236 ;  /* 0x00000040b0ec723c */ /* 0x042ff000000810ec */
[C---:B------:R-:W-:Y:S08]  /*99700*/  HMMA.1688.F32.TF32 R240, R176.reuse, R60, R240 ;  /* 0x0000003cb0f0723c */ /* 0x040ff000000810f0 */
[----:B------:R-:W-:Y:S08]  /*99710*/  HMMA.1688.F32.TF32 R172, R176, R56, R172 ;  /* 0x00000038b0ac723c */ /* 0x000ff000000810ac */
        /* <DEDUP_REMOVED lines=16> */
[----:B------:R-:W1:Y:S01]  /*99820*/  LDS R167, [R189+0x2e400] ;  /* 0x02e40000bda77984 */ /* 0x000e620000000800 */
[C---:B--2---:R-:W-:Y:S08]  /*99830*/  HMMA.1688.F32.TF32 R236, R228.reuse, R66, R236 ;  /* 0x00000042e4ec723c */ /* 0x044ff000000810ec */
[C---:B------:R-:W-:Y:S08]  /*99840*/  HMMA.1688.F32.TF32 R240, R228.reuse, R62, R240 ;  /* 0x0000003ee4f0723c */ /* 0x040ff000000810f0 */
[----:B------:R-:W-:Y:S08]  /*99850*/  HMMA.1688.F32.TF32 R172, R228, R58, R172 ;  /* 0x0000003ae4ac723c */ /* 0x000ff000000810ac */
[C---:B------:R-:W-:Y:S08]  /*99860*/  HMMA.1688.F32.TF32 R212, R176.reuse, R48, R212 ;  /* 0x00000030b0d4723c */ /* 0x040ff000000810d4 */
[C---:B------:R-:W-:Y:S08]  /*99870*/  HMMA.1688.F32.TF32 R216, R176.reuse, R44, R216 ;  /* 0x0000002cb0d8723c */ /* 0x040ff000000810d8 */
[C---:B------:R-:W-:Y:S08]  /*99880*/  HMMA.1688.F32.TF32 R220, R176.reuse, R40, R220 ;  /* 0x00000028b0dc723c */ /* 0x040ff000000810dc */
[C---:B------:R-:W-:Y:S08]  /*99890*/  HMMA.1688.F32.TF32 R224, R176.reuse, R36, R224 ;  /* 0x00000024b0e0723c */ /* 0x040ff000000810e0 */
[----:B------:R-:W-:Y:S01]  /*998a0*/  HMMA.1688.F32.TF32 R168, R176, R32, R168 ;  /* 0x00000020b0a8723c */ /* 0x000fe200000810a8 */
[----:B------:R-:W2:Y:S07]  /*998b0*/  LDL.64 R178, [R1+0x1c8] ;  /* 0x0001c80001b27983 */ /* 0x000eae0000100a00 */
[C---:B------:R-:W-:Y:S01]  /*998c0*/  HMMA.1688.F32.TF32 R180, R228.reuse, R22, R180 ;  /* 0x00000016e4b4723c */ /* 0x040fe200000810b4 */
[----:B------:R-:W-:Y:S04]  /*998d0*/  LDS R176, [R161+0x34400] ;  /* 0x03440000a1b07984 */ /* 0x000fe80000000800 */
[----:B------:R-:W-:Y:S04]  /*998e0*/  LDS R177, [R189+0x34400] ;  /* 0x03440000bdb17984 */ /* 0x000fe80000000800 */
[----:B------:R3:W-:Y:S01]  /*998f0*/  STL.64 [R1+0x5a0], R236 ;  /* 0x0005a0ec01007387 */ /* 0x0007e20000100a00 */
[----:B------:R4:W-:Y:S03]  /*99900*/  STL.64 [R1+0x5a8], R238 ;  /* 0x0005a8ee01007387 */ /* 0x0009e60000100a00 */
[----:B---3--:R-:W2:Y:S01]  /*99910*/  LDL.LU R236, [R1+0xca0] ;  /* 0x000ca00001ec7983 */ /* 0x008ea20000300800 */
[----:B------:R-:W2:Y:S02]  /*99920*/  LDL.LU R237, [R1+0xca4] ;  /* 0x000ca40001ed7983 */ /* 0x000ea40000300800 */
[----:B----4-:R-:W2:Y:S02]  /*99930*/  LDL.LU R238, [R1+0xca8] ;  /* 0x000ca80001ee7983 */ /* 0x010ea40000300800 */
[----:B------:R-:W2:Y:S01]  /*99940*/  LDL.LU R239, [R1+0xcac] ;  /* 0x000cac0001ef7983 */ /* 0x000ea20000300800 */
[----:B------:R-:W-:Y:S01]  /*99950*/  STL.64 [R1+0x590], R240 ;  /* 0x000590f001007387 */ /* 0x000fe20000100a00 */
[----:B------:R3:W-:Y:S03]  /*99960*/  STL.64 [R1+0x598], R242 ;  /* 0x000598f201007387 */ /* 0x0007e60000100a00 */
[----:B---3--:R-:W3:Y:S01]  /*99970*/  LDL.64 R242, [R1+0x1d8] ;  /* 0x0001d80001f27983 */ /* 0x008ee20000100a00 */
[----:B------:R-:W-:Y:S02]  /*99980*/  STL.64 [R1+0x510], R172 ;  /* 0x000510ac01007387 */ /* 0x000fe40000100a00 */
[----:B------:R4:W-:Y:S02]  /*99990*/  STL.64 [R1+0x518], R174 ;  /* 0x000518ae01007387 */ /* 0x0009e40000100a00 */
[C---:B----4-:R-:W-:Y:S01]  /*999a0*/  HMMA.1688.F32.TF32 R172, R228.reuse, R54, R208 ;  /* 0x00000036e4ac723c */ /* 0x050fe200000810d0 */
[----:B------:R-:W4:Y:S11]  /*999b0*/  LDL.LU R208, [R1+0xcb0] ;  /* 0x000cb00001d07983 */ /* 0x000f360000300800 */
[----:B------:R-:W-:Y:S11]  /*999c0*/  @!UPT UIADD3 URZ, URZ, URZ, URZ ;  /* 0x0000003f3f3ff290 */ /* 0x000ff6000fffe03f */
[----:B------:R-:W-:Y:S01]  /*999d0*/  STL.64 [R1+0x5f0], R172 ;  /* 0x0005f0ac01007387 */ /* 0x000fe20000100a00 */
[----:B------:R5:W-:Y:S02]  /*999e0*/  STL.64 [R1+0x5f8], R174 ;  /* 0x0005f8ae01007387 */ /* 0x000be40000100a00 */
[----:B------:R-:W4:Y:S02]  /*999f0*/  LDL.LU R209, [R1+0xcb4] ;  /* 0x000cb40001d17983 */ /* 0x000f240000300800 */
[----:B------:R-:W4:Y:S01]  /*99a00*/  LDL.LU R210, [R1+0xcb8] ;  /* 0x000cb80001d27983 */ /* 0x000f220000300800 */
[----:B------:R-:W4:Y:S01]  /*99a10*/  LDL.LU R211, [R1+0xcbc] ;  /* 0x000cbc0001d37983 */ /* 0x000f220000300800 */
[C---:B------:R-:W-:Y:S08]  /*99a20*/  HMMA.1688.F32.TF32 R212, R228.reuse, R50, R212 ;  /* 0x00000032e4d4723c */ /* 0x040ff000000810d4 */
[C---:B-----5:R-:W-:Y:S08]  /*99a30*/  HMMA.1688.F32.TF32 R172, R228.reuse, R46, R216 ;  /* 0x0000002ee4ac723c */ /* 0x060ff000000810d8 */
[C---:B------:R-:W-:Y:S07]  /*99a40*/  HMMA.1688.F32.TF32 R216, R228.reuse, R42, R220 ;  /* 0x0000002ae4d8723c */ /* 0x040fee00000810dc */
[----:B------:R-:W-:Y:S01]  /*99a50*/  STL.64 [R1+0x5e0], R212 ;  /* 0x0005e0d401007387 */ /* 0x000fe20000100a00 */
[----:B------:R5:W-:Y:S02]  /*99a60*/  STL.64 [R1+0x5e8], R214 ;  /* 0x0005e8d601007387 */ /* 0x000be40000100a00 */
[----:B-----5:R-:W-:Y:S05]  /*99a70*/  HMMA.1688.F32.TF32 R212, R228, R38, R224 ;  /* 0x00000026e4d4723c */ /* 0x020fea00000810e0 */
[----:B------:R-:W-:Y:S01]  /*99a80*/  STL.64 [R1+0x5d0], R172 ;  /* 0x0005d0ac01007387 */ /* 0x000fe20000100a00 */
[----:B------:R-:W-:Y:S07]  /*99a90*/  STL.64 [R1+0x5d8], R174 ;  /* 0x0005d8ae01007387 */ /* 0x000fee0000100a00 */
[----:B------:R-:W-:Y:S02]  /*99aa0*/  STL.64 [R1+0x5c0], R216 ;  /* 0x0005c0d801007387 */ /* 0x000fe40000100a00 */
[----:B------:R-:W-:Y:S02]  /*99ab0*/  STL.64 [R1+0x5c8], R218 ;  /* 0x0005c8da01007387 */ /* 0x000fe40000100a00 */
[----:B------:R-:W-:-:S02]  /*99ac0*/  IMAD.MOV.U32 R136, RZ, RZ, R154 ;  /* 0x000000ffff887224 */ /* 0x000fc400078e009a */
[----:B------:R-:W-:Y:S01]  /*99ad0*/  IMAD.MOV.U32 R133, RZ, RZ, R155 ;  /* 0x000000ffff857224 */ /* 0x000fe200078e009b */
[----:B-1----:R-:W-:Y:S01]  /*99ae0*/  HMMA.1688.F32.TF32 R224, R164, R250, R156 ;  /* 0x000000faa4e0723c */ /* 0x002fe2000008109c */
[----:B------:R-:W-:Y:S04]  /*99af0*/  LDS R172, [R161+0x30400] ;  /* 0x03040000a1ac7984 */ /* 0x000fe80000000800 */
[----:B------:R-:W-:Y:S04]  /*99b00*/  LDS R174, [R161+0x32400] ;  /* 0x03240000a1ae7984 */ /* 0x000fe80000000800 */
[----:B------:R-:W-:Y:S04]  /*99b10*/  LDS R173, [R189+0x30400] ;  /* 0x03040000bdad7984 */ /* 0x000fe80000000800 */
[----:B------:R-:W1:Y:S04]  /*99b20*/  LDS R175, [R189+0x32400] ;  /* 0x03240000bdaf7984 */ /* 0x000e680000000800 */
[----:B------:R-:W-:Y:S01]  /*99b30*/  STL.64 [R1+0x5b0], R212 ;  /* 0x0005b0d401007387 */ /* 0x000fe20000100a00 */
[----:B------:R5:W-:Y:S02]  /*99b40*/  STL.64 [R1+0x5b8], R214 ;  /* 0x0005b8d601007387 */ /* 0x000be40000100a00 */
[C---:B-----5:R-:W-:Y:S08]  /*99b50*/  HMMA.1688.F32.TF32 R212, R228.reuse, R34, R168 ;  /* 0x00000022e4d4723c */ /* 0x060ff000000810a8 */
[C---:B------:R-:W-:Y:S08]  /*99b60*/  HMMA.1688.F32.TF32 R168, R228.reuse, R30, R200 ;  /* 0x0000001ee4a8723c */ /* 0x040ff000000810c8 */
[C---:B------:R-:W-:Y:S07]  /*99b70*/  HMMA.1688.F32.TF32 R200, R228.reuse, R26, R204 ;  /* 0x0000001ae4c8723c */ /* 0x040fee00000810cc */
[----:B------:R-:W-:Y:S01]  /*99b80*/  STL.64 [R1+0x1170], R212 ;  /* 0x001170d401007387 */ /* 0x000fe20000100a00 */
[----:B------:R-:W-:Y:S07]  /*99b90*/  STL.64 [R1+0x1178], R214 ;  /* 0x001178d601007387 */ /* 0x000fee0000100a00 */
[----:B------:R-:W-:Y:S02]  /*99ba0*/  STL.64 [R1+0x1190], R168 ;  /* 0x001190a801007387 */ /* 0x000fe40000100a00 */
[----:B------:R5:W-:Y:S02]  /*99bb0*/  STL.64 [R1+0x1198], R170 ;  /* 0x001198aa01007387 */ /* 0x000be40000100a00 */
[C---:B-----5:R-:W-:Y:S04]  /*99bc0*/  HMMA.1688.F32.TF32 R168, R228.reuse, R18, R184 ;  /* 0x00000012e4a8723c */ /* 0x060fe800000810b8 */
[----:B------:R-:W-:Y:S01]  /*99bd0*/  STL.64 [R1+0x11c0], R200 ;  /* 0x0011c0c801007387 */ /* 0x000fe20000100a00 */
[----:B------:R-:W-:Y:S03]  /*99be0*/  STL.64 [R1+0x11c8], R202 ;  /* 0x0011c8ca01007387 */ /* 0x000fe60000100a00 */
[C---:B------:R-:W-:Y:S01]  /*99bf0*/  HMMA.1688.F32.TF32 R184, R228.reuse, R14, R192 ;  /* 0x0000000ee4b8723c */ /* 0x040fe200000810c0 */
[----:B------:R-:W-:Y:S01]  /*99c00*/  STL.64 [R1+0x11b0], R180 ;  /* 0x0011b0b401007387 */ /* 0x000fe20000100a00 */
[----:B------:R5:W-:Y:S06]  /*99c10*/  STL.64 [R1+0x11b8], R182 ;  /* 0x0011b8b601007387 */ /* 0x000bec0000100a00 */
[C---:B-----5:R-:W-:Y:S07]  /*99c20*/  HMMA.1688.F32.TF32 R180, R228.reuse, R10, R196 ;  /* 0x0000000ae4b4723c */ /* 0x060fee00000810c4 */
[----:B------:R-:W-:Y:S01]  /*99c30*/  STL.64 [R1+0x1200], R168 ;  /* 0x001200a801007387 */ /* 0x000fe20000100a00 */
[----:B------:R5:W-:Y:S02]  /*99c40*/  STL.64 [R1+0x1208], R170 ;  /* 0x001208aa01007387 */ /* 0x000be40000100a00 */
[----:B-----5:R-:W-:Y:S05]  /*99c50*/  HMMA.1688.F32.TF32 R168, R228, R6, R232 ;  /* 0x00000006e4a8723c */ /* 0x020fea00000810e8 */
[----:B------:R-:W-:Y:S01]  /*99c60*/  STL.64 [R1+0x11f0], R184 ;  /* 0x0011f0b801007387 */ /* 0x000fe20000100a00 */
[----:B------:R-:W-:Y:S07]  /*99c70*/  STL.64 [R1+0x11f8], R186 ;  /* 0x0011f8ba01007387 */ /* 0x000fee0000100a00 */
[----:B------:R-:W-:Y:S02]  /*99c80*/  STL.64 [R1+0x1290], R180 ;  /* 0x001290b401007387 */ /* 0x000fe40000100a00 */
[----:B------:R-:W-:Y:S08]  /*99c90*/  STL.64 [R1+0x1298], R182 ;  /* 0x001298b601007387 */ /* 0x000ff00000100a00 */
[----:B------:R5:W-:Y:S01]  /*99ca0*/  STL.64 [R1+0x1280], R168 ;  /* 0x001280a801007387 */ /* 0x000be20000100a00 */
[----:B------:R1:W-:Y:S01]  /*99cb0*/  STL.64 [R1+0x1288], R170 ;  /* 0x001288aa01007387 */ /* 0x0003e20000100a00 */
[----:B---3--:R-:W-:Y:S01]  /*99cc0*/  MOV R2, R242 ;  /* 0x000000f200027202 */ /* 0x008fe20000000f00 */
[----:B------:R-:W-:Y:S01]  /*99cd0*/  IMAD.MOV.U32 R0, RZ, RZ, R243 ;  /* 0x000000ffff007224 */ /* 0x000fe200078e00f3 */
[C---:B----4-:R-:W-:Y:S08]  /*99ce0*/  HMMA.1688.F32.TF32 R232, R164.reuse, R242, R208 ;  /* 0x000000f2a4e8723c */ /* 0x050ff000000810d0 */
[C---:B------:R-:W-:Y:S01]  /*99cf0*/  HMMA.1688.F32.TF32 R240, R164.reuse, R154, R244 ;  /* 0x0000009aa4f0723c */ /* 0x040fe200000810f4 */
        /* <DEDUP_REMOVED lines=20> */
[----:B------:R-:W3:Y:S01]  /*99e40*/  LDL.64 R154, [R1+0x198] ;  /* 0x00019800019a7983 */ /* 0x000ee20000100a00 */
[----:B------:R-:W4:Y:S02]  /*99e50*/  LDL.LU R212, [R1+0xc60] ;  /* 0x000c600001d47983 */ /* 0x000f240000300800 */
[----:B------:R-:W4:Y:S02]  /*99e60*/  LDL.LU R213, [R1+0xc64] ;  /* 0x000c640001d57983 */ /* 0x000f240000300800 */
[----:B------:R-:W4:Y:S01]  /*99e70*/  LDL.LU R214, [R1+0xc68] ;  /* 0x000c680001d67983 */ /* 0x000f220000300800 */
[----:B------:R-:W4:Y:S01]  /*99e80*/  LDL.LU R215, [R1+0xc6c] ;  /* 0x000c6c0001d77983 */ /* 0x000f220000300800 */
[----:B------:R-:W4:Y:S02]  /*99e90*/  LDL.64 R158, [R1+0x188] ;  /* 0x00018800019e7983 */ /* 0x000f240000100a00 */
[----:B------:R-:W4:Y:S02]  /*99ea0*/  LDL.LU R216, [R1+0xc50] ;  /* 0x000c500001d87983 */ /* 0x000f240000300800 */
[----:B------:R-:W4:Y:S01]  /*99eb0*/  LDL.LU R217, [R1+0xc54] ;  /* 0x000c540001d97983 */ /* 0x000f220000300800 */
[----:B------:R-:W4:Y:S01]  /*99ec0*/  LDL.LU R218, [R1+0xc58] ;  /* 0x000c580001da7983 */ /* 0x000f220000300800 */
[C---:B--2---:R-:W-:Y:S01]  /*99ed0*/  HMMA.1688.F32.TF32 R236, R164.reuse, R178, R236 ;  /* 0x000000b2a4ec723c */ /* 0x044fe200000810ec */
[----:B------:R-:W-:Y:S01]  /*99ee0*/  IMAD.MOV.U32 R132, RZ, RZ, R178 ;  /* 0x000000ffff847224 */ /* 0x000fe200078e00b2 */
[----:B------:R-:W-:Y:S01]  /*99ef0*/  MOV R3, R179 ;  /* 0x000000b300037202 */ /* 0x000fe20000000f00 */
[----:B------:R-:W2:Y:S01]  /*99f00*/  LDL.LU R219, [R1+0xc5c] ;  /* 0x000c5c0001db7983 */ /* 0x000ea20000300800 */
[----:B------:R-:W2:Y:S02]  /*99f10*/  LDL.64 R178, [R1+0x168] ;  /* 0x0001680001b27983 */ /* 0x000ea40000100a00 */
[----:B-----5:R-:W5:Y:S02]  /*99f20*/  LDL.LU R168, [R1+0xd20] ;  /* 0x000d200001a87983 */ /* 0x020f640000300800 */
[----:B------:R-:W5:Y:S01]  /*99f30*/  LDL.LU R169, [R1+0xd24] ;  /* 0x000d240001a97983 */ /* 0x000f620000300800 */
[----:B-1----:R-:W5:Y:S01]  /*99f40*/  LDL.LU R170, [R1+0xd28] ;  /* 0x000d280001aa7983 */ /* 0x002f620000300800 */
[----:B------:R-:W5:Y:S02]  /*99f50*/  LDL.LU R171, [R1+0xd2c] ;  /* 0x000d2c0001ab7983 */ /* 0x000f640000300800 */
[----:B------:R-:W5:Y:S02]  /*99f60*/  LDL.64 R230, [R1+0x158] ;  /* 0x0001580001e67983 */ /* 0x000f640000100a00 */
        /* <DEDUP_REMOVED lines=16> */
[----:B------:R1:W-:Y:S02]  /*9a070*/  STL.64 [R1+0x38a8], R250 ;  /* 0x0038a8fa01007387 */ /* 0x0003e40000100a00 */
[----:B-1----:R-:W5:Y:S01]  /*9a080*/  LDL.64 R250, [R1+0x178] ;  /* 0x0001780001fa7983 */ /* 0x002f620000100a00 */
[----:B---3--:R-:W-:Y:S01]  /*9a090*/  HMMA.1688.F32.TF32 R208, R164, R154, R208 ;  /* 0x0000009aa4d0723c */ /* 0x008fe200000810d0 */
[----:B------:R-:W-:Y:S01]  /*9a0a0*/  MOV R140, R154 ;  /* 0x0000009a008c7202 */ /* 0x000fe20000000f00 */
[----:B------:R-:W-:-:S06]  /*9a0b0*/  IMAD.MOV.U32 R137, RZ, RZ, R155 ;  /* 0x000000ffff897224 */ /* 0x000fcc00078e009b */
[C---:B----4-:R-:W-:Y:S01]  /*9a0c0*/  HMMA.1688.F32.TF32 R212, R164.reuse, R158, R212 ;  /* 0x0000009ea4d4723c */ /* 0x050fe200000810d4 */
[----:B------:R-:W3:Y:S01]  /*9a0d0*/  LDL.LU.64 R154, [R1+0x38c8] ;  /* 0x0038c800019a7983 */ /* 0x000ee20000300a00 */
[----:B------:R-:W-:Y:S01]  /*9a0e0*/  IMAD.MOV.U32 R144, RZ, RZ, R158 ;  /* 0x000000ffff907224 */ /* 0x000fe200078e009e */
[----:B------:R-:W-:Y:S02]  /*9a0f0*/  MOV R141, R159 ;  /* 0x0000009f008d7202 */ /* 0x000fe40000000f00 */
[----:B------:R-:W4:Y:S03]  /*9a100*/  LDL.LU.64 R158, [R1+0x38c0] ;  /* 0x0038c000019e7983 */ /* 0x000f260000300a00 */
[C---:B--2---:R-:W-:Y:S01]  /*9a110*/  HMMA.1688.F32.TF32 R220, R164.reuse, R178, R220 ;  /* 0x000000b2a4dc723c */ /* 0x044fe200000810dc */
[----:B------:R-:W-:Y:S01]  /*9a120*/  MOV R152, R178 ;  /* 0x000000b200987202 */ /* 0x000fe20000000f00 */
[----:B------:R-:W-:Y:S01]  /*9a130*/  IMAD.MOV.U32 R149, RZ, RZ, R179 ;  /* 0x000000ffff957224 */ /* 0x000fe200078e00b3 */
[----:B------:R-:W-:Y:S04]  /*9a140*/  LDS R178, [R161+0x36400] ;  /* 0x03640000a1b27984 */ /* 0x000fe80000000800 */
[----:B------:R-:W1:Y:S01]  /*9a150*/  LDS R179, [R189+0x36400] ;  /* 0x03640000bdb37984 */ /* 0x000e620000000800 */
[----:B-----5:R-:W-:Y:S01]  /*9a160*/  HMMA.1688.F32.TF32 R168, R164, R230, R168 ;  /* 0x000000e6a4a8723c */ /* 0x020fe200000810a8 */
[----:B------:R-:W-:Y:S01]  /*9a170*/  IMAD.MOV.U32 R156, RZ, RZ, R230 ;  /* 0x000000ffff9c7224 */ /* 0x000fe200078e00e6 */
[----:B------:R-:W-:-:S06]  /*9a180*/  MOV R153, R231 ;  /* 0x000000e700997202 */ /* 0x000fcc0000000f00 */
[C---:B------:R-:W-:Y:S08]  /*9a190*/  HMMA.1688.F32.TF32 R200, R164.reuse, R150, R200 ;  /* 0x00000096a4c8723c */ /* 0x040ff000000810c8 */
[C---:B------:R-:W-:Y:S08]  /*9a1a0*/  HMMA.1688.F32.TF32 R192, R164.reuse, R142, R192 ;  /* 0x0000008ea4c0723c */ /* 0x040ff000000810c0 */
[C---:B------:R-:W-:Y:S08]  /*9a1b0*/  HMMA.1688.F32.TF32 R228, R164.reuse, R134, R244 ;  /* 0x00000086a4e4723c */ /* 0x040ff000000810f4 */
[----:B------:R-:W-:Y:S08]  /*9a1c0*/  HMMA.1688.F32.TF32 R204, R164, R146, R204 ;  /* 0x00000092a4cc723c */ /* 0x000ff000000810cc */
[----:B------:R-:W-:Y:S08]  /*9a1d0*/  HMMA.1688.F32.TF32 R232, R172, R128, R232 ;  /* 0x00000080ace8723c */ /* 0x000ff000000810e8 */
        /* <DEDUP_REMOVED lines=13> */
[----:B-1----:R-:W-:Y:S08]  /*9a2b0*/  HMMA.1688.F32.TF32 R232, R176, R130, R232 ;  /* 0x00000082b0e8723c */ /* 0x002ff000000810e8 */
        /* <DEDUP_REMOVED lines=13> */
[----:B------:R-:W-:-:S02]  /*9a390*/  IMAD.MOV.U32 R148, RZ, RZ, R250 ;  /* 0x000000ffff947224 */ /* 0x000fc400078e00fa */
[----:B------:R-:W-:-:S05]  /*9a3a0*/  IMAD.MOV.U32 R145, RZ, RZ, R251 ;  /* 0x000000ffff917224 */ /* 0x000fca00078e00fb */
[C---:B---3--:R-:W-:Y:S08]  /*9a3b0*/  HMMA.1688.F32.TF32 R184, R164.reuse, R154, R184 ;  /* 0x0000009aa4b8723c */ /* 0x048ff000000810b8 */
[----:B----4-:R-:W-:Y:S08]  /*9a3c0*/  HMMA.1688.F32.TF32 R180, R164, R158, R180 ;  /* 0x0000009ea4b4723c */ /* 0x010ff000000810b4 */
[C---:B------:R-:W-:Y:S01]  /*9a3d0*/  HMMA.1688.F32.TF32 R164, R172.reuse, R116, R224 ;  /* 0x00000074aca4723c */ /* 0x040fe200000810e0 */
[----:B------:R-:W-:Y:S04]  /*9a3e0*/  LDS R224, [R161+0x38400] ;  /* 0x03840000a1e07984 */ /* 0x000fe80000000800 */
[----:B------:R-:W-:Y:S04]  /*9a3f0*/  LDS R226, [R161+0x3a400] ;  /* 0x03a40000a1e27984 */ /* 0x000fe80000000800 */
[----:B------:R-:W-:Y:S04]  /*9a400*/  LDS R225, [R189+0x38400] ;  /* 0x03840000bde17984 */ /* 0x000fe80000000800 */
[----:B------:R-:W1:Y:S01]  /*9a410*/  LDS R227, [R189+0x3a400] ;  /* 0x03a40000bde37984 */ /* 0x000e620000000800 */
[C---:B------:R-:W-:Y:S08]  /*9a420*/  HMMA.1688.F32.TF32 R184, R172.reuse, R88, R184 ;  /* 0x00000058acb8723c */ /* 0x040ff000000810b8 */
[----:B------:R-:W-:Y:S01]  /*9a430*/  HMMA.1688.F32.TF32 R180, R172, R92, R180 ;  /* 0x0000005cacb4723c */ /* 0x000fe200000810b4 */
[----:B------:R-:W-:Y:S04]  /*9a440*/  LDS R172, [R161+0x3c400] ;  /* 0x03c40000a1ac7984 */ /* 0x000fe80000000800 */
[----:B------:R-:W-:Y:S04]  /*9a450*/  LDS R174, [R161+0x3e400] ;  /* 0x03e40000a1ae7984 */ /* 0x000fe80000000800 */
[----:B------:R-:W-:Y:S04]  /*9a460*/  LDS R173, [R189+0x3c400] ;  /* 0x03c40000bdad7984 */ /* 0x000fe80000000800 */
[----:B------:R-:W2:Y:S01]  /*9a470*/  LDS R175, [R189+0x3e400] ;  /* 0x03e40000bdaf7984 */ /* 0x000ea20000000800 */
[----:B------:R-:W-:Y:S08]  /*9a480*/  HMMA.1688.F32.TF32 R164, R176, R118, R164 ;  /* 0x00000076b0a4723c */ /* 0x000ff000000810a4 */
[----:B-1----:R-:W-:Y:S08]  /*9a490*/  HMMA.1688.F32.TF32 R232, R224, R64, R232 ;  /* 0x00000040e0e8723c */ /* 0x002ff000000810e8 */
        /* <DEDUP_REMOVED lines=14> */
[C---:B------:R-:W-:Y:S01]  /*9a580*/  HMMA.1688.F32.TF32 R228, R224.reuse, R4, R228 ;  /* 0x00000004e0e4723c */ /* 0x040fe200000810e4 */
[----:B------:R-:W-:Y:S04]  /*9a590*/  STL.64 [R1+0x3890], R158 ;  /* 0x0038909e01007387 */ /* 0x000fe80000100a00 */
[----:B------:R-:W-:Y:S04]  /*9a5a0*/  LDS R176, [R161+0x2c480] ;  /* 0x02c48000a1b07984 */ /* 0x000fe80000000800 */
[----:B------:R-:W-:Y:S04]  /*9a5b0*/  LDS R178, [R161+0x2e480] ;  /* 0x02e48000a1b27984 */ /* 0x000fe80000000800 */
[----:B------:R-:W-:Y:S04]  /*9a5c0*/  LDS R177, [R189+0x2c480] ;  /* 0x02c48000bdb17984 */ /* 0x000fe80000000800 */
[----:B------:R-:W2:Y:S01]  /*9a5d0*/  LDS R179, [R189+0x2e480] ;  /* 0x02e48000bdb37984 */ /* 0x000ea20000000800 */
[C---:B------:R-:W-:Y:S08]  /*9a5e0*/  HMMA.1688.F32.TF32 R180, R224.reuse, R28, R180 ;  /* 0x0000001ce0b4723c */ /* 0x040ff000000810b4 */
[----:B------:R-:W-:Y:S08]  /*9a5f0*/  HMMA.1688.F32.TF32 R184, R224, R24, R184 ;  /* 0x00000018e0b8723c */ /* 0x000ff000000810b8 */
[C---:B--2---:R-:W-:Y:S01]  /*9a600*/  HMMA.1688.F32.TF32 R224, R172.reuse, R66, R232 ;  /* 0x00000042ace0723c */ /* 0x044fe200000810e8 */
[----:B------:R-:W-:Y:S01]  /*9a610*/  STL.64 [R1+0x3898], R154 ;  /* 0x0038989a01007387 */ /* 0x000fe20000100a00 */
[----:B------:R-:W-:Y:S02]  /*9a620*/  STL.64 [R1+0x38a0], R150 ;  /* 0x0038a09601007387 */ /* 0x000fe40000100a00 */
[----:B------:R-:W-:Y:S04]  /*9a630*/  STL.64 [R1+0x38b0], R146 ;  /* 0x0038b09201007387 */ /* 0x000fe80000100a00 */
[C---:B------:R-:W-:Y:S01]  /*9a640*/  HMMA.1688.F32.TF32 R236, R172.reuse, R62, R236 ;  /* 0x0000003eacec723c */ /* 0x040fe200000810ec */
[----:B------:R-:W-:Y:S07]  /*9a650*/  STL.64 [R1+0x38b8], R142 ;  /* 0x0038b88e01007387 */ /* 0x000fee0000100a00 */
[C---:B------:R-:W-:Y:S08]  /*9a660*/  HMMA.1688.F32.TF32 R232, R172.reuse, R58, R240 ;  /* 0x0000003aace8723c */ /* 0x040ff000000810f0 */
[C---:B------:R-:W-:Y:S01]  /*9a670*/  HMMA.1688.F32.TF32 R212, R172.reuse, R46, R212 ;  /* 0x0000002eacd4723c */ /* 0x040fe200000810d4 */
[----:B------:R-:W-:Y:S01]  /*9a680*/  STL.64 [R1+0x580], R224 ;  /* 0x000580e001007387 */ /* 0x000fe20000100a00 */
[----:B------:R2:W-:Y:S06]  /*9a690*/  STL.64 [R1+0x588], R226 ;  /* 0x000588e201007387 */ /* 0x0005ec0000100a00 */
[C---:B--2---:R-:W-:Y:S08]  /*9a6a0*/  HMMA.1688.F32.TF32 R224, R172.reuse, R54, R164 ;  /* 0x00000036ace0723c */ /* 0x044ff000000810a4 */
[C---:B------:R-:W-:Y:S08]  /*9a6b0*/  HMMA.1688.F32.TF32 R164, R172.reuse, R50, R208 ;  /* 0x00000032aca4723c */ /* 0x040ff000000810d0 */
[C---:B------:R-:W-:Y:S01]  /*9a6c0*/  HMMA.1688.F32.TF32 R208, R172.reuse, R42, R216 ;  /* 0x0000002aacd0723c */ /* 0x040fe200000810d8 */
[----:B------:R-:W-:Y:S01]  /*9a6d0*/  STL.64 [R1+0x680], R236 ;  /* 0x000680ec01007387 */ /* 0x000fe20000100a00 */
[----:B------:R-:W-:Y:S02]  /*9a6e0*/  STL.64 [R1+0x688], R238 ;  /* 0x000688ee01007387 */ /* 0x000fe40000100a00 */
[----:B------:R-:W-:Y:S02]  /*9a6f0*/  STL.64 [R1+0x690], R232 ;  /* 0x000690e801007387 */ /* 0x000fe40000100a00 */
[----:B------:R-:W-:Y:S01]  /*9a700*/  STL.64 [R1+0x698], R234 ;  /* 0x000698ea01007387 */ /* 0x000fe20000100a00 */
[----:B------:R-:W-:Y:S01]  /*9a710*/  STL.64 [R1+0x6a0], R224 ;  /* 0x0006a0e001007387 */ /* 0x000fe20000100a00 */
[----:B------:R-:W-:Y:S07]  /*9a720*/  STL.64 [R1+0x6a8], R226 ;  /* 0x0006a8e201007387 */ /* 0x000fee0000100a00 */
[----:B------:R-:W-:Y:S02]  /*9a730*/  STL.64 [R1+0x6c0], R164 ;  /* 0x0006c0a401007387 */ /* 0x000fe40000100a00 */
[----:B------:R2:W-:Y:S01]  /*9a740*/  STL.64 [R1+0x6c8], R166 ;  /* 0x0006c8a601007387 */ /* 0x0005e20000100a00 */
[----:B------:R-:W-:Y:S01]  /*9a750*/  STL.64 [R1+0x6d0], R212 ;  /* 0x0006d0d401007387 */ /* 0x000fe20000100a00 */
[----:B------:R-:W-:Y:S02]  /*9a760*/  STL.64 [R1+0x6d8], R214 ;  /* 0x0006d8d601007387 */ /* 0x000fe40000100a00 */
[----:B------:R-:W3:Y:S02]  /*9a770*/  LDL.LU R244, [R1+0xab0] ;  /* 0x000ab00001f47983 */ /* 0x000ee40000300800 */
[----:B------:R-:W-:Y:S01]  /*9a780*/  STL.64 [R1+0x6e0], R208 ;  /* 0x0006e0d001007387 */ /* 0x000fe20000100a00 */
[----:B------:R4:W-:Y:S01]  /*9a790*/  STL.64 [R1+0x6e8], R210 ;  /* 0x0006e8d201007387 */ /* 0x0009e20000100a00 */
[C---:B--2---:R-:W-:Y:S08]  /*9a7a0*/  HMMA.1688.F32.TF32 R164, R172.reuse, R38, R220 ;  /* 0x00000026aca4723c */ /* 0x044ff000000810dc */
[C---:B----4-:R-:W-:Y:S08]  /*9a7b0*/  HMMA.1688.F32.TF32 R208, R172.reuse, R34, R168 ;  /* 0x00000022acd0723c */ /* 0x050ff000000810a8 */
[C---:B------:R-:W-:Y:S08]  /*9a7c0*/  HMMA.1688.F32.TF32 R168, R172.reuse, R30, R180 ;  /* 0x0000001eaca8723c */ /* 0x040ff000000810b4 */
[C---:B------:R-:W-:Y:S08]  /*9a7d0*/  HMMA.1688.F32.TF32 R184, R172.reuse, R26, R184 ;  /* 0x0000001aacb8723c */ /* 0x040ff000000810b8 */
[----:B------:R-:W-:Y:S01]  /*9a7e0*/  HMMA.1688.F32.TF32 R180, R172, R22, R200 ;  /* 0x00000016acb4723c */ /* 0x000fe200000810c8 */
[----:B------:R-:W-:Y:S01]  /*9a7f0*/  STL.64 [R1+0x710], R164 ;  /* 0x000710a401007387 */ /* 0x000fe20000100a00 */
[----:B------:R-:W-:Y:S02]  /*9a800*/  STL.64 [R1+0x718], R166 ;  /* 0x000718a601007387 */ /* 0x000fe40000100a00 */
[----:B------:R-:W3:Y:S02]  /*9a810*/  LDL.LU R245, [R1+0xab4] ;  /* 0x000ab40001f57983 */ /* 0x000ee40000300800 */
[----:B------:R-:W3:Y:S01]  /*9a820*/  LDL.LU R246, [R1+0xab8] ;  /* 0x000ab80001f67983 */ /* 0x000ee20000300800 */
[----:B------:R-:W3:Y:S01]  /*9a830*/  LDL.LU R247, [R1+0xabc] ;  /* 0x000abc0001f77983 */ /* 0x000ee20000300800 */
[----:B------:R-:W-:Y:S02]  /*9a840*/  STL.64 [R1+0x720], R208 ;  /* 0x000720d001007387 */ /* 0x000fe40000100a00 */
[----:B------:R-:W-:Y:S02]  /*9a850*/  STL.64 [R1+0x728], R210 ;  /* 0x000728d201007387 */ /* 0x000fe40000100a00 */
[----:B------:R-:W-:Y:S01]  /*9a860*/  STL.64 [R1+0x750], R168 ;  /* 0x000750a801007387 */ /* 0x000fe20000100a00 */
[----:B------:R2:W-:Y:S01]  /*9a870*/  STL.64 [R1+0x758], R170 ;  /* 0x000758aa01007387 */ /* 0x0005e20000100a00 */
[----:B------:R-:W-:Y:S01]  /*9a880*/  MOV R222, R152 ;  /* 0x0000009800de7202 */ /* 0x000fe20000000f00 */
[----:B------:R-:W-:-:S02]  /*9a890*/  IMAD.MOV.U32 R218, RZ, RZ, R148 ;  /* 0x000000ffffda7224 */ /* 0x000fc400078e0094 */
[----:B------:R-:W-:Y:S02]  /*9a8a0*/  IMAD.MOV.U32 R223, RZ, RZ, R149 ;  /* 0x000000ffffdf7224 */ /* 0x000fe400078e0095 */
[----:B------:R-:W-:Y:S01]  /*9a8b0*/  IMAD.MOV.U32 R214, RZ, RZ, R144 ;  /* 0x000000ffffd67224 */ /* 0x000fe200078e0090 */
[----:B------:R-:W-:Y:S01]  /*9a8c0*/  MOV R219, R145 ;  /* 0x0000009100db7202 */ /* 0x000fe20000000f00 */
[----:B------:R-:W-:Y:S01]  /*9a8d0*/  IMAD.MOV.U32 R215, RZ, RZ, R141 ;  /* 0x000000ffffd77224 */ /* 0x000fe200078e008d */
[C---:B------:R-:W-:Y:S08]  /*9a8e0*/  HMMA.1688.F32.TF32 R192, R172.reuse, R14, R192 ;  /* 0x0000000eacc0723c */ /* 0x040ff000000810c0 */
[C---:B--2---:R-:W-:Y:S01]  /*9a8f0*/  HMMA.1688.F32.TF32 R168, R172.reuse, R18, R204 ;  /* 0x00000012aca8723c */ /* 0x044fe200000810cc */
[----:B------:R-:W-:Y:S01]  /*9a900*/  STL.64 [R1+0x760], R184 ;  /* 0x000760b801007387 */ /* 0x000fe20000100a00 */
[----:B------:R-:W-:Y:S02]  /*9a910*/  STL.64 [R1+0x768], R186 ;  /* 0x000768ba01007387 */ /* 0x000fe40000100a00 */
[----:B------:R-:W2:Y:S02]  /*9a920*/  LDL.LU R200, [R1+0xaf0] ;  /* 0x000af00001c87983 */ /* 0x000ea40000300800 */
[----:B------:R4:W-:Y:S01]  /*9a930*/  STL.64 [R1+0x10f0], R180 ;  /* 0x0010f0b401007387 */ /* 0x0009e20000100a00 */
[----:B------:R5:W-:Y:S01]  /*9a940*/  STL.64 [R1+0x10f8], R182 ;  /* 0x0010f8b601007387 */ /* 0x000be20000100a00 */
[C---:B------:R-:W-:Y:S08]  /*9a950*/  HMMA.1688.F32.TF32 R196, R172.reuse, R10, R196 ;  /* 0x0000000aacc4723c */ /* 0x040ff000000810c4 */
[----:B------:R-:W-:Y:S01]  /*9a960*/  HMMA.1688.F32.TF32 R228, R172, R6, R228 ;  /* 0x00000006ace4723c */ /* 0x000fe200000810e4 */
[----:B------:R-:W-:Y:S01]  /*9a970*/  MOV R234, R2 ;  /* 0x0000000200ea7202 */ /* 0x000fe20000000f00 */
[----:B------:R-:W-:-:S02]  /*9a980*/  IMAD.MOV.U32 R235, RZ, RZ, R0 ;  /* 0x000000ffffeb7224 */ /* 0x000fc400078e0000 */
[----:B------:R-:W-:Y:S02]  /*9a990*/  IMAD.MOV.U32 R238, RZ, RZ, R132 ;  /* 0x000000ffffee7224 */ /* 0x000fe400078e0084 */
        /* <DEDUP_REMOVED lines=8> */
[----:B------:R5:W-:Y:S02]  /*9aa20*/  STL.64 [R1+0x1118], R170 ;  /* 0x001118aa01007387 */ /* 0x000be40000100a00 */
[----:B------:R-:W2:Y:S02]  /*9aa30*/  LDL.LU R201, [R1+0xaf4] ;  /* 0x000af40001c97983 */ /* 0x000ea40000300800 */
[----:B------:R-:W2:Y:S01]  /*9aa40*/  LDL.LU R202, [R1+0xaf8] ;  /* 0x000af80001ca7983 */ /* 0x000ea20000300800 */
[----:B------:R-:W2:Y:S01]  /*9aa50*/  LDL.LU R203, [R1+0xafc] ;  /* 0x000afc0001cb7983 */ /* 0x000ea20000300800 */
[----:B----4-:R-:W4:Y:S02]  /*9aa60*/  LDL.LU R180, [R1+0xb10] ;  /* 0x000b100001b47983 */ /* 0x010f240000300800 */
[----:B------:R-:W4:Y:S02]  /*9aa70*/  LDL.LU R181, [R1+0xb14] ;  /* 0x000b140001b57983 */ /* 0x000f240000300800 */
[----:B-----5:R-:W4:Y:S01]  /*9aa80*/  LDL.LU R182, [R1+0xb18] ;  /* 0x000b180001b67983 */ /* 0x020f220000300800 */
[----:B------:R-:W4:Y:S01]  /*9aa90*/  LDL.LU R183, [R1+0xb1c] ;  /* 0x000b1c0001b77983 */ /* 0x000f220000300800 */
[----:B------:R-:W-:-:S03]  /*9aaa0*/  IMAD.MOV.U32 R170, RZ, RZ, R156 ;  /* 0x000000ffffaa7224 */ /* 0x000fc600078e009c */
[----:B------:R-:W2:Y:S01]  /*9aab0*/  LDL.LU R156, [R1+0xc00] ;  /* 0x000c0000019c7983 */ /* 0x000ea20000300800 */
[----:B------:R-:W2:Y:S02]  /*9aac0*/  LDL.LU R157, [R1+0xc04] ;  /* 0x000c0400019d7983 */ /* 0x000ea40000300800 */
[----:B------:R-:W2:Y:S02]  /*9aad0*/  LDL.LU R158, [R1+0xc08] ;  /* 0x000c0800019e7983 */ /* 0x000ea40000300800 */
[----:B------:R-:W2:Y:S02]  /*9aae0*/  LDL.LU R159, [R1+0xc0c] ;  /* 0x000c0c00019f7983 */ /* 0x000ea40000300800 */
[----:B------:R-:W-:Y:S01]  /*9aaf0*/  IMAD.MOV.U32 R171, RZ, RZ, R153 ;  /* 0x000000ffffab7224 */ /* 0x000fe200078e0099 */
        /* <DEDUP_REMOVED lines=14> */
[----:B------:R-:W2:Y:S01]  /*9abe0*/  LDL.LU R146, [R1+0xd68] ;  /* 0x000d680001927983 */ /* 0x000ea20000300800 */
[----:B------:R-:W-:Y:S01]  /*9abf0*/  MOV R210, R140 ;  /* 0x0000008c00d27202 */ /* 0x000fe20000000f00 */
        /* <DEDUP_REMOVED lines=17> */
[----:B------:R5:W-:Y:S02]  /*9ad10*/  STL.64 [R1+0x1100], R192 ;  /* 0x001100c001007387 */ /* 0x000be40000100a00 */
[----:B------:R5:W-:Y:S02]  /*9ad20*/  STL.64 [R1+0x1108], R194 ;  /* 0x001108c201007387 */ /* 0x000be40000100a00 */
[----:B-----5:R-:W5:Y:S01]  /*9ad30*/  LDL.LU R192, [R1+0xad0] ;  /* 0x000ad00001c07983 */ /* 0x020f620000300800 */
[----:B------:R-:W5:Y:S02]  /*9ad40*/  LDL.LU R193, [R1+0xad4] ;  /* 0x000ad40001c17983 */ /* 0x000f640000300800 */
[----:B------:R-:W5:Y:S02]  /*9ad50*/  LDL.LU R194, [R1+0xad8] ;  /* 0x000ad80001c27983 */ /* 0x000f640000300800 */
[----:B------:R-:W5:Y:S01]  /*9ad60*/  LDL.LU R195, [R1+0xadc] ;  /* 0x000adc0001c37983 */ /* 0x000f620000300800 */
[----:B------:R1:W-:Y:S01]  /*9ad70*/  STL.64 [R1+0x1130], R196 ;  /* 0x001130c401007387 */ /* 0x0003e20000100a00 */
[----:B------:R1:W-:Y:S03]  /*9ad80*/  STL.64 [R1+0x1138], R198 ;  /* 0x001138c601007387 */ /* 0x0003e60000100a00 */
[----:B-1----:R-:W4:Y:S01]  /*9ad90*/  LDL.LU R196, [R1+0xac0] ;  /* 0x000ac00001c47983 */ /* 0x002f220000300800 */
[----:B------:R-:W4:Y:S02]  /*9ada0*/  LDL.LU R197, [R1+0xac4] ;  /* 0x000ac40001c57983 */ /* 0x000f240000300800 */
[----:B------:R-:W4:Y:S02]  /*9adb0*/  LDL.LU R198, [R1+0xac8] ;  /* 0x000ac80001c67983 */ /* 0x000f240000300800 */
[----:B------:R-:W4:Y:S01]  /*9adc0*/  LDL.LU R199, [R1+0xacc] ;  /* 0x000acc0001c77983 */ /* 0x000f220000300800 */
[----:B------:R-:W4:Y:S01]  /*9add0*/  LDL.LU R172, [R1+0xb40] ;  /* 0x000b400001ac7983 */ /* 0x000f220000300800 */
[----:B------:R1:W-:Y:S02]  /*9ade0*/  STL.64 [R1+0x1120], R228 ;  /* 0x001120e401007387 */ /* 0x0003e40000100a00 */
[----:B------:R1:W-:Y:S02]  /*9adf0*/  STL.64 [R1+0x1128], R230 ;  /* 0x001128e601007387 */ /* 0x0003e40000100a00 */
[----:B------:R-:W4:Y:S01]  /*9ae00*/  LDL.LU R173, [R1+0xb44] ;  /* 0x000b440001ad7983 */ /* 0x000f220000300800 */
[----:B------:R-:W4:Y:S01]  /*9ae10*/  LDL.LU R174, [R1+0xb48] ;  /* 0x000b480001ae7983 */ /* 0x000f220000300800 */
[----:B------:R-:W4:Y:S03]  /*9ae20*/  LDL.LU R175, [R1+0xb4c] ;  /* 0x000b4c0001af7983 */ /* 0x000f260000300800 */
[----:B-1----:R-:W5:Y:S01]  /*9ae30*/  LDL.LU R228, [R1+0xb30] ;  /* 0x000b300001e47983 */ /* 0x002f620000300800 */
[----:B------:R-:W5:Y:S02]  /*9ae40*/  LDL.LU R229, [R1+0xb34] ;  /* 0x000b340001e57983 */ /* 0x000f640000300800 */
[----:B------:R-:W5:Y:S02]  /*9ae50*/  LDL.LU R230, [R1+0xb38] ;  /* 0x000b380001e67983 */ /* 0x000f640000300800 */
[----:B------:R-:W5:Y:S02]  /*9ae60*/  LDL.LU R231, [R1+0xb3c] ;  /* 0x000b3c0001e77983 */ /* 0x000f640000300800 */
[----:B------:R-:W-:Y:S01]  /*9ae70*/  IMAD.MOV.U32 R211, RZ, RZ, R137 ;  /* 0x000000ffffd37224 */ /* 0x000fe200078e0089 */
[C---:B--2---:R-:W-:Y:S08]  /*9ae80*/  HMMA.1688.F32.TF32 R240, R176.reuse, R242, R248 ;  /* 0x000000f2b0f0723c */ /* 0x044ff000000810f8 */
[C---:B------:R-:W-:Y:S08]  /*9ae90*/  HMMA.1688.F32.TF32 R236, R176.reuse, R238, R144 ;  /* 0x000000eeb0ec723c */ /* 0x040ff00000081090 */
[C---:B---3--:R-:W-:Y:S01]  /*9aea0*/  HMMA.1688.F32.TF32 R232, R176.reuse, R234, R140 ;  /* 0x000000eab0e8723c */ /* 0x048fe2000008108c */
[----:B------:R-:W2:Y:S01]  /*9aeb0*/  LDL.LU.64 R142, [R1+0x38b8] ;  /* 0x0038b800018e7983 */ /* 0x000ea20000300a00 */
[----:B------:R-:W3:Y:S02]  /*9aec0*/  LDL.LU.64 R146, [R1+0x38b0] ;  /* 0x0038b00001927983 */ /* 0x000ee40000300a00 */
[----:B------:R-:W2:Y:S04]  /*9aed0*/  LDL.LU.64 R250, [R1+0x38a8] ;  /* 0x0038a80001fa7983 */ /* 0x000ea80000300a00 */
[C---:B------:R-:W-:Y:S01]  /*9aee0*/  HMMA.1688.F32.TF32 R208, R176.reuse, R210, R148 ;  /* 0x000000d2b0d0723c */ /* 0x040fe20000081094 */
[----:B------:R-:W3:Y:S07]  /*9aef0*/  LDL.LU.64 R150, [R1+0x38a0] ;  /* 0x0038a00001967983 */ /* 0x000eee0000300a00 */
[C---:B------:R-:W-:Y:S01]  /*9af00*/  HMMA.1688.F32.TF32 R212, R176.reuse, R214, R152 ;  /* 0x000000d6b0d4723c */ /* 0x040fe20000081098 */
[----:B------:R-:W3:Y:S07]  /*9af10*/  LDL.LU.64 R154, [R1+0x3898] ;  /* 0x00389800019a7983 */ /* 0x000eee0000300a00 */
[----:B------:R-:W-:Y:S01]  /*9af20*/  HMMA.1688.F32.TF32 R216, R176, R218, R156 ;  /* 0x000000dab0d8723c */ /* 0x000fe2000008109c */
[----:B------:R-:W3:Y:S07]  /*9af30*/  LDL.LU.64 R158, [R1+0x3890] ;  /* 0x00389000019e7983 */ /* 0x000eee0000300a00 */
[C---:B------:R-:W-:Y:S08]  /*9af40*/  HMMA.1688.F32.TF32 R236, R164.reuse, R124, R236 ;  /* 0x0000007ca4ec723c */ /* 0x040ff000000810ec */
[----:B------:R-:W-:Y:S08]  /*9af50*/  HMMA.1688.F32.TF32 R232, R164, R128, R232 ;  /* 0x00000080a4e8723c */ /* 0x000ff000000810e8 */
[C---:B----4-:R-:W-:Y:S01]  /*9af60*/  HMMA.1688.F32.TF32 R220, R176.reuse, R222, R172 ;  /* 0x000000deb0dc723c */ /* 0x050fe200000810ac */
[----:B------:R-:W-:Y:S04]  /*9af70*/  LDS R172, [R161+0x34480] ;  /* 0x03448000a1ac7984 */ /* 0x000fe80000000800 */
[----:B------:R-:W-:Y:S04]  /*9af80*/  LDS R174, [R161+0x36480] ;  /* 0x03648000a1ae7984 */ /* 0x000fe80000000800 */
[----:B------:R-:W-:Y:S04]  /*9af90*/  LDS R173, [R189+0x34480] ;  /* 0x03448000bdad7984 */ /* 0x000fe80000000800 */
[----:B------:R-:W1:Y:S01]  /*9afa0*/  LDS R175, [R189+0x36480] ;  /* 0x03648000bdaf7984 */ /* 0x000e620000000800 */
[C---:B------:R-:W-:Y:S08]  /*9afb0*/  HMMA.1688.F32.TF32 R196, R176.reuse, R138, R196 ;  /* 0x0000008ab0c4723c */ /* 0x040ff000000810c4 */
[C---:B-----5:R-:W-:Y:S08]  /*9afc0*/  HMMA.1688.F32.TF32 R168, R176.reuse, R170, R228 ;  /* 0x000000aab0a8723c */ /* 0x060ff000000810e4 */
        /* <DEDUP_REMOVED lines=20> */
[C---:B---3--:R-:W-:Y:S08]  /*9b110*/  HMMA.1688.F32.TF32 R180, R176.reuse, R158, R180 ;  /* 0x0000009eb0b4723c */ /* 0x048ff000000810b4 */
        /* <DEDUP_REMOVED lines=17> */
[----:B------:R-:W2:Y:S01]  /*9b230*/  LDS R167, [R189+0x3e480] ;  /* 0x03e48000bda77984 */ /* 0x000ea20000000800 */
[C---:B-1----:R-:W-:Y:S08]  /*9b240*/  HMMA.1688.F32.TF32 R232, R224.reuse, R64, R232 ;  /* 0x00000040e0e8723c */ /* 0x042ff000000810e8 */
[----:B------:R-:W-:Y:S08]  /*9b250*/  HMMA.1688.F32.TF32 R236, R224, R60, R236 ;  /* 0x0000003ce0ec723c */ /* 0x000ff000000810ec */
        /* <DEDUP_REMOVED lines=8> */
[----:B------:R1:W-:Y:S02]  /*9b2e0*/  STL.64 [R1+0x3888], R154 ;  /* 0x0038889a01007387 */ /* 0x0003e40000100a00 */
[----:B------:R-:W3:Y:S02]  /*9b2f0*/  LDL.LU R244, [R1+0xa70] ;  /* 0x000a700001f47983 */ /* 0x000ee40000300800 */
[----:B------:R-:W3:Y:S01]  /*9b300*/  LDL.LU R245, [R1+0xa74] ;  /* 0x000a740001f57983 */ /* 0x000ee20000300800 */
[----:B------:R-:W3:Y:S01]  /*9b310*/  LDL.LU R246, [R1+0xa78] ;  /* 0x000a780001f67983 */ /* 0x000ee20000300800 */
[----:B------:R-:W3:Y:S02]  /*9b320*/  LDL.LU R247, [R1+0xa7c] ;  /* 0x000a7c0001f77983 */ /* 0x000ee40000300800 */
[----:B------:R-:W4:Y:S02]  /*9b330*/  LDL.LU R152, [R1+0xa80] ;  /* 0x000a800001987983 */ /* 0x000f240000300800 */
[----:B------:R-:W4:Y:S01]  /*9b340*/  LDL.LU R153, [R1+0xa84] ;  /* 0x000a840001997983 */ /* 0x000f220000300800 */
[----:B------:R-:W-:Y:S08]  /*9b350*/  HMMA.1688.F32.TF32 R208, R224, R48, R208 ;  /* 0x00000030e0d0723c */ /* 0x000ff000000810d0 */
[C---:B--2---:R-:W-:Y:S08]  /*9b360*/  HMMA.1688.F32.TF32 R232, R164.reuse, R66, R232 ;  /* 0x00000042a4e8723c */ /* 0x044ff000000810e8 */
[----:B------:R-:W-:Y:S08]  /*9b370*/  HMMA.1688.F32.TF32 R236, R164, R62, R236 ;  /* 0x0000003ea4ec723c */ /* 0x000ff000000810ec */
[C---:B------:R-:W-:Y:S08]  /*9b380*/  HMMA.1688.F32.TF32 R176, R224.reuse, R52, R176 ;  /* 0x00000034e0b0723c */ /* 0x040ff000000810b0 */
[C---:B------:R-:W-:Y:S01]  /*9b390*/  HMMA.1688.F32.TF32 R212, R224.reuse, R44, R212 ;  /* 0x0000002ce0d4723c */ /* 0x040fe200000810d4 */
[----:B-1----:R-:W4:Y:S01]  /*9b3a0*/  LDL.LU R154, [R1+0xa88] ;  /* 0x000a8800019a7983 */ /* 0x002f220000300800 */
[----:B------:R-:W4:Y:S06]  /*9b3b0*/  LDL.LU R155, [R1+0xa8c] ;  /* 0x000a8c00019b7983 */ /* 0x000f2c0000300800 */
        /* <DEDUP_REMOVED lines=10> */
[----:B------:R-:W2:Y:S04]  /*9b460*/  LDL.64 R158, [R1+0x1b8] ;  /* 0x0001b800019e7983 */ /* 0x000ea80000100a00 */
[----:B------:R-:W5:Y:S04]  /*9b470*/  LDL.64 R226, [R1+0x1c8] ;  /* 0x0001c80001e27983 */ /* 0x000f680000100a00 */
[----:B------:R-:W-:Y:S04]  /*9b480*/  LDS R172, [R161+0x2c500] ;  /* 0x02c50000a1ac7984 */ /* 0x000fe80000000800 */
[----:B------:R-:W-:Y:S04]  /*9b490*/  LDS R174, [R161+0x2e500] ;  /* 0x02e50000a1ae7984 */ /* 0x000fe80000000800 */
[----:B------:R-:W-:Y:S04]  /*9b4a0*/  LDS R173, [R189+0x2c500] ;  /* 0x02c50000bdad7984 */ /* 0x000fe80000000800 */
[----:B------:R1:W-:Y:S01]  /*9b4b0*/  STL.64 [R1+0x10a0], R232 ;  /* 0x0010a0e801007387 */ /* 0x0003e20000100a00 */
[----:B------:R1:W-:Y:S01]  /*9b4c0*/  STL.64 [R1+0x10a8], R234 ;  /* 0x0010a8ea01007387 */ /* 0x0003e20000100a00 */
[C---:B------:R-:W-:Y:S02]  /*9b4d0*/  HMMA.1688.F32.TF32 R240, R164.reuse, R58, R240 ;  /* 0x0000003aa4f0723c */ /* 0x040fe400000810f0 */
[----:B------:R-:W2:Y:S04]  /*9b4e0*/  LDS R175, [R189+0x2e500] ;  /* 0x02e50000bdaf7984 */ /* 0x000ea80000000800 */
[----:B-1----:R-:W3:Y:S01]  /*9b4f0*/  LDL.LU R232, [R1+0xaa0] ;  /* 0x000aa00001e87983 */ /* 0x002ee20000300800 */
[----:B------:R-:W3:Y:S02]  /*9b500*/  LDL.LU R233, [R1+0xaa4] ;  /* 0x000aa40001e97983 */ /* 0x000ee40000300800 */
[----:B------:R-:W3:Y:S02]  /*9b510*/  LDL.LU R234, [R1+0xaa8] ;  /* 0x000aa80001ea7983 */ /* 0x000ee40000300800 */
[----:B------:R-:W3:Y:S01]  /*9b520*/  LDL.LU R235, [R1+0xaac] ;  /* 0x000aac0001eb7983 */ /* 0x000ee20000300800 */
[----:B------:R1:W-:Y:S01]  /*9b530*/  STL.64 [R1+0x1090], R236 ;  /* 0x001090ec01007387 */ /* 0x0003e20000100a00 */
[----:B------:R1:W-:Y:S03]  /*9b540*/  STL.64 [R1+0x1098], R238 ;  /* 0x001098ee01007387 */ /* 0x0003e60000100a00 */
[----:B-1----:R-:W3:Y:S01]  /*9b550*/  LDL.LU R236, [R1+0xa90] ;  /* 0x000a900001ec7983 */ /* 0x002ee20000300800 */
[----:B------:R-:W3:Y:S02]  /*9b560*/  LDL.LU R237, [R1+0xa94] ;  /* 0x000a940001ed7983 */ /* 0x000ee40000300800 */
[----:B------:R-:W3:Y:S02]  /*9b570*/  LDL.LU R238, [R1+0xa98] ;  /* 0x000a980001ee7983 */ /* 0x000ee40000300800 */
[----:B------:R-:W3:Y:S02]  /*9b580*/  LDL.LU R239, [R1+0xa9c] ;  /* 0x000a9c0001ef7983 */ /* 0x000ee40000300800 */
[----:B------:R-:W-:Y:S01]  /*9b590*/  STL.64 [R1+0x1080], R240 ;  /* 0x001080f001007387 */ /* 0x000fe20000100a00 */
[----:B------:R1:W-:Y:S03]  /*9b5a0*/  STL.64 [R1+0x1088], R242 ;  /* 0x001088f201007387 */ /* 0x0003e60000100a00 */
[----:B-1----:R-:W4:Y:S01]  /*9b5b0*/  LDL.64 R242, [R1+0x1d8] ;  /* 0x0001d80001f27983 */ /* 0x002f220000100a00 */
[C---:B------:R-:W-:Y:S08]  /*9b5c0*/  HMMA.1688.F32.TF32 R176, R164.reuse, R54, R176 ;  /* 0x00000036a4b0723c */ /* 0x040ff000000810b0 */
[C---:B------:R-:W-:Y:S08]  /*9b5d0*/  HMMA.1688.F32.TF32 R208, R164.reuse, R50, R208 ;  /* 0x00000032a4d0723c */ /* 0x040ff000000810d0 */
[C---:B------:R-:W-:Y:S07]  /*9b5e0*/  HMMA.1688.F32.TF32 R168, R164.reuse, R34, R168 ;  /* 0x00000022a4a8723c */ /* 0x040fee00000810a8 */
[----:B------:R-:W-:Y:S01]  /*9b5f0*/  STL.64 [R1+0x1070], R176 ;  /* 0x001070b001007387 */ /* 0x000fe20000100a00 */
[----:B------:R1:W-:Y:S07]  /*9b600*/  STL.64 [R1+0x1078], R178 ;  /* 0x001078b201007387 */ /* 0x0003ee0000100a00 */
[----:B------:R-:W-:Y:S02]  /*9b610*/  STL.64 [R1+0x1060], R208 ;  /* 0x001060d001007387 */ /* 0x000fe40000100a00 */
[----:B------:R1:W-:Y:S02]  /*9b620*/  STL.64 [R1+0x1068], R210 ;  /* 0x001068d201007387 */ /* 0x0003e40000100a00 */
[C---:B-1----:R-:W-:Y:S08]  /*9b630*/  HMMA.1688.F32.TF32 R176, R164.reuse, R46, R212 ;  /* 0x0000002ea4b0723c */ /* 0x042ff000000810d4 */
[C---:B------:R-:W-:Y:S08]  /*9b640*/  HMMA.1688.F32.TF32 R212, R164.reuse, R42, R216 ;  /* 0x0000002aa4d4723c */ /* 0x040ff000000810d8 */
[C---:B------:R-:W-:Y:S07]  /*9b650*/  HMMA.1688.F32.TF32 R208, R164.reuse, R38, R220 ;  /* 0x00000026a4d0723c */ /* 0x040fee00000810dc */
[----:B------:R-:W-:Y:S01]  /*9b660*/  STL.64 [R1+0x1050], R176 ;  /* 0x001050b001007387 */ /* 0x000fe20000100a00 */
[----:B------:R-:W-:Y:S07]  /*9b670*/  STL.64 [R1+0x1058], R178 ;  /* 0x001058b201007387 */ /* 0x000fee0000100a00 */
[----:B------:R-:W-:Y:S02]  /*9b680*/  STL.64 [R1+0x830], R212 ;  /* 0x000830d401007387 */ /* 0x000fe40000100a00 */
[----:B------:R-:W-:Y:S06]  /*9b690*/  STL.64 [R1+0x838], R214 ;  /* 0x000838d601007387 */ /* 0x000fec0000100a00 */
[----:B------:R-:W-:Y:S01]  /*9b6a0*/  STL.64 [R1+0x1040], R208 ;  /* 0x001040d001007387 */ /* 0x000fe20000100a00 */
[----:B------:R1:W-:Y:S02]  /*9b6b0*/  STL.64 [R1+0x1048], R210 ;  /* 0x001048d201007387 */ /* 0x0003e40000100a00 */
[----:B------:R-:W-:Y:S02]  /*9b6c0*/  STL.64 [R1+0x1030], R168 ;  /* 0x001030a801007387 */ /* 0x000fe40000100a00 */
[----:B------:R1:W-:Y:S02]  /*9b6d0*/  STL.64 [R1+0x1038], R170 ;  /* 0x001038aa01007387 */ /* 0x0003e40000100a00 */
[----:B------:R-:W-:Y:S01]  /*9b6e0*/  IMAD.MOV.U32 R140, RZ, RZ, R250 ;  /* 0x000000ffff8c7224 */ /* 0x000fe200078e00fa */
[----:B------:R-:W-:Y:S01]  /*9b6f0*/  MOV R137, R251 ;  /* 0x000000fb00897202 */ /* 0x000fe20000000f00 */
[----:B------:R-:W-:Y:S04]  /*9b700*/  LDS R176, [R161+0x30500] ;  /* 0x03050000a1b07984 */ /* 0x000fe80000000800 */
[----:B------:R-:W-:Y:S04]  /*9b710*/  LDS R178, [R161+0x32500] ;  /* 0x03250000a1b27984 */ /* 0x000fe80000000800 */
[----:B------:R-:W-:Y:S04]  /*9b720*/  LDS R177, [R189+0x30500] ;  /* 0x03050000bdb17984 */ /* 0x000fe80000000800 */
[----:B------:R-:W2:Y:S01]  /*9b730*/  LDS R179, [R189+0x32500] ;  /* 0x03250000bdb37984 */ /* 0x000ea20000000800 */
[C---:B-1----:R-:W-:Y:S08]  /*9b740*/  HMMA.1688.F32.TF32 R208, R164.reuse, R30, R180 ;  /* 0x0000001ea4d0723c */ /* 0x042ff000000810b4 */
[C---:B------:R-:W-:Y:S08]  /*9b750*/  HMMA.1688.F32.TF32 R180, R164.reuse, R26, R184 ;  /* 0x0000001aa4b4723c */ /* 0x040ff000000810b8 */
[C---:B------:R-:W-:Y:S08]  /*9b760*/  HMMA.1688.F32.TF32 R168, R164.reuse, R22, R200 ;  /* 0x00000016a4a8723c */ /* 0x040ff000000810c8 */
[C---:B------:R-:W-:Y:S01]  /*9b770*/  HMMA.1688.F32.TF32 R184, R164.reuse, R18, R204 ;  /* 0x00000012a4b8723c */ /* 0x040fe200000810cc */
[----:B------:R-:W-:Y:S01]  /*9b780*/  STL.64 [R1+0x1020], R208 ;  /* 0x001020d001007387 */ /* 0x000fe20000100a00 */
[----:B------:R-:W-:Y:S05]  /*9b790*/  STL.64 [R1+0x1028], R210 ;  /* 0x001028d201007387 */ /* 0x000fea0000100a00 */
[----:B------:R-:W-:Y:S02]  /*9b7a0*/  STL.64 [R1+0x1010], R180 ;  /* 0x001010b401007387 */ /* 0x000fe40000100a00 */
[----:B------:R1:W-:Y:S06]  /*9b7b0*/  STL.64 [R1+0x1018], R182 ;  /* 0x001018b601007387 */ /* 0x0003ec0000100a00 */
[----:B------:R-:W-:Y:S01]  /*9b7c0*/  STL.64 [R1+0x8a0], R168 ;  /* 0x0008a0a801007387 */ /* 0x000fe20000100a00 */
[----:B------:R1:W-:Y:S02]  /*9b7d0*/  STL.64 [R1+0x8a8], R170 ;  /* 0x0008a8aa01007387 */ /* 0x0003e40000100a00 */
[C---:B-1----:R-:W-:Y:S08]  /*9b7e0*/  HMMA.1688.F32.TF32 R180, R164.reuse, R14, R192 ;  /* 0x0000000ea4b4723c */ /* 0x042ff000000810c0 */
[C---:B------:R-:W-:Y:S08]  /*9b7f0*/  HMMA.1688.F32.TF32 R168, R164.reuse, R10, R196 ;  /* 0x0000000aa4a8723c */ /* 0x040ff000000810c4 */
[----:B------:R-:W-:Y:S01]  /*9b800*/  HMMA.1688.F32.TF32 R164, R164, R6, R228 ;  /* 0x00000006a4a4723c */ /* 0x000fe200000810e4 */
[----:B------:R1:W-:Y:S01]  /*9b810*/  STL.64 [R1+0x10c0], R184 ;  /* 0x0010c0b801007387 */ /* 0x0003e20000100a00 */
[----:B------:R1:W-:Y:S05]  /*9b820*/  STL.64 [R1+0x10c8], R186 ;  /* 0x0010c8ba01007387 */ /* 0x0003ea0000100a00 */
[----:B------:R-:W-:Y:S01]  /*9b830*/  STL.64 [R1+0x10b0], R180 ;  /* 0x0010b0b401007387 */ /* 0x000fe20000100a00 */
[----:B------:R-:W-:Y:S07]  /*9b840*/  STL.64 [R1+0x10b8], R182 ;  /* 0x0010b8b601007387 */ /* 0x000fee0000100a00 */
[----:B------:R-:W-:Y:S02]  /*9b850*/  STL.64 [R1+0x10e0], R168 ;  /* 0x0010e0a801007387 */ /* 0x000fe40000100a00 */
[----:B------:R-:W-:Y:S06]  /*9b860*/  STL.64 [R1+0x10e8], R170 ;  /* 0x0010e8aa01007387 */ /* 0x000fec0000100a00 */
[----:B------:R-:W-:Y:S01]  /*9b870*/  STL.64 [R1+0x10d0], R164 ;  /* 0x0010d0a401007387 */ /* 0x000fe20000100a00 */
[----:B------:R1:W-:Y:S03]  /*9b880*/  STL.64 [R1+0x10d8], R166 ;  /* 0x0010d8a601007387 */ /* 0x0003e60000100a00 */
[----:B------:R-:W-:Y:S04]  /*9b890*/  LDS R168, [R161+0x34500] ;  /* 0x03450000a1a87984 */ /* 0x000fe80000000800 */
[----:B------:R-:W-:Y:S01]  /*9b8a0*/  LDS R169, [R189+0x34500] ;  /* 0x03450000bda97984 */ /* 0x000fe20000000800 */
[----:B-----5:R-:W-:-:S02]  /*9b8b0*/  IMAD.MOV.U32 R132, RZ, RZ, R226 ;  /* 0x000000ffff847224 */ /* 0x020fc400078e00e2 */
[----:B------:R-:W-:Y:S01]  /*9b8c0*/  IMAD.MOV.U32 R3, RZ, RZ, R227 ;  /* 0x000000ffff037224 */ /* 0x000fe200078e00e3 */
[----:B--2---:R-:W-:Y:S01]  /*9b8d0*/  MOV R136, R158 ;  /* 0x0000009e00887202 */ /* 0x004fe20000000f00 */
[----:B------:R-:W-:Y:S01]  /*9b8e0*/  IMAD.MOV.U32 R133, RZ, RZ, R159 ;  /* 0x000000ffff857224 */ /* 0x000fe200078e009f */
[C---:B---3--:R-:W-:Y:S08]  /*9b8f0*/  HMMA.1688.F32.TF32 R236, R172.reuse, R226, R236 ;  /* 0x000000e2acec723c */ /* 0x048ff000000810ec */
[C---:B------:R-:W-:Y:S01]  /*9b900*/  HMMA.1688.F32.TF32 R224, R172.reuse, R250, R244 ;  /* 0x000000faace0723c */ /* 0x040fe200000810f4 */
        /* <DEDUP_REMOVED lines=17> */
[----:B------:R-:W2:Y:S01]  /*9ba20*/  LDL.LU R209, [R1+0xa64] ;  /* 0x000a640001d17983 */ /* 0x000ea20000300800 */
[C---:B----4-:R-:W-:Y:S01]  /*9ba30*/  HMMA.1688.F32.TF32 R232, R172.reuse, R242, R232 ;  /* 0x000000f2ace8723c */ /* 0x050fe200000810e8 */
[----:B------:R-:W-:Y:S01]  /*9ba40*/  IMAD.MOV.U32 R2, RZ, RZ, R242 ;  /* 0x000000ffff027224 */ /* 0x000fe200078e00f2 */
[----:B------:R-:W-:Y:S01]  /*9ba50*/  MOV R0, R243 ;  /* 0x000000f300007202 */ /* 0x000fe20000000f00 */
[----:B------:R-:W2:Y:S05]  /*9ba60*/  LDL.LU R210, [R1+0xa68] ;  /* 0x000a680001d27983 */ /* 0x000eaa0000300800 */
[C---:B------:R-:W-:Y:S01]  /*9ba70*/  HMMA.1688.F32.TF32 R240, R172.reuse, R158, R152 ;  /* 0x0000009eacf0723c */ /* 0x040fe20000081098 */
[----:B------:R-:W2:Y:S02]  /*9ba80*/  LDL.LU R211, [R1+0xa6c] ;  /* 0x000a6c0001d37983 */ /* 0x000ea40000300800 */
[----:B------:R-:W2:Y:S01]  /*9ba90*/  LDL.64 R154, [R1+0x198] ;  /* 0x00019800019a7983 */ /* 0x000ea20000100a00 */
[----:B------:R-:W4:Y:S01]  /*9baa0*/  LDL.LU R212, [R1+0xa50] ;  /* 0x000a500001d47983 */ /* 0x000f220000300800 */
[----:B------:R-:W4:Y:S02]  /*9bab0*/  LDL.LU R213, [R1+0xa54] ;  /* 0x000a540001d57983 */ /* 0x000f240000300800 */
[----:B------:R-:W4:Y:S02]  /*9bac0*/  LDL.LU R214, [R1+0xa58] ;  /* 0x000a580001d67983 */ /* 0x000f240000300800 */
[----:B------:R-:W4:Y:S01]  /*9bad0*/  LDL.LU R215, [R1+0xa5c] ;  /* 0x000a5c0001d77983 */ /* 0x000f220000300800 */
[----:B------:R-:W4:Y:S04]  /*9bae0*/  LDL.64 R158, [R1+0x188] ;  /* 0x00018800019e7983 */ /* 0x000f280000100a00 */
[----:B------:R-:W3:Y:S01]  /*9baf0*/  LDL.64 R166, [R1+0x178] ;  /* 0x0001780001a67983 */ /* 0x000ee20000100a00 */
[----:B------:R-:W3:Y:S02]  /*9bb00*/  LDL.LU R220, [R1+0xa20] ;  /* 0x000a200001dc7983 */ /* 0x000ee40000300800 */
[----:B------:R-:W3:Y:S02]  /*9bb10*/  LDL.LU R221, [R1+0xa24] ;  /* 0x000a240001dd7983 */ /* 0x000ee40000300800 */
[----:B------:R-:W3:Y:S01]  /*9bb20*/  LDL.LU R222, [R1+0xa28] ;  /* 0x000a280001de7983 */ /* 0x000ee20000300800 */
[----:B------:R-:W3:Y:S01]  /*9bb30*/  LDL.LU R223, [R1+0xa2c] ;  /* 0x000a2c0001df7983 */ /* 0x000ee20000300800 */
[----:B------:R-:W3:Y:S02]  /*9bb40*/  LDL.64 R170, [R1+0x168] ;  /* 0x0001680001aa7983 */ /* 0x000ee40000100a00 */
[----:B------:R-:W5:Y:S02]  /*9bb50*/  LDL.LU R228, [R1+0xa10] ;  /* 0x000a100001e47983 */ /* 0x000f640000300800 */
[----:B------:R-:W5:Y:S01]  /*9bb60*/  LDL.LU R229, [R1+0xa14] ;  /* 0x000a140001e57983 */ /* 0x000f620000300800 */
[----:B------:R-:W5:Y:S01]  /*9bb70*/  LDL.LU R230, [R1+0xa18] ;  /* 0x000a180001e67983 */ /* 0x000f620000300800 */
        /* <DEDUP_REMOVED lines=17> */
[----:B------:R-:W5:Y:S01]  /*9bc90*/  LDL.LU R251, [R1+0x9ac] ;  /* 0x0009ac0001fb7983 */ /* 0x000f620000300800 */
[----:B--2---:R-:W-:Y:S01]  /*9bca0*/  HMMA.1688.F32.TF32 R208, R172, R154, R208 ;  /* 0x0000009aacd0723c */ /* 0x004fe200000810d0 */
[----:B------:R-:W-:-:S02]  /*9bcb0*/  IMAD.MOV.U32 R144, RZ, RZ, R154 ;  /* 0x000000ffff907224 */ /* 0x000fc400078e009a */
[----:B------:R-:W-:-:S05]  /*9bcc0*/  IMAD.MOV.U32 R141, RZ, RZ, R155 ;  /* 0x000000ffff8d7224 */ /* 0x000fca00078e009b */
[C---:B----4-:R-:W-:Y:S01]  /*9bcd0*/  HMMA.1688.F32.TF32 R212, R172.reuse, R158, R212 ;  /* 0x0000009eacd4723c */ /* 0x050fe200000810d4 */
[----:B------:R-:W2:Y:S01]  /*9bce0*/  LDL.LU.64 R154, [R1+0x3888] ;  /* 0x00388800019a7983 */ /* 0x000ea20000300a00 */
[----:B------:R-:W-:Y:S01]  /*9bcf0*/  MOV R148, R158 ;  /* 0x0000009e00947202 */ /* 0x000fe20000000f00 */
[----:B------:R-:W-:Y:S02]  /*9bd00*/  IMAD.MOV.U32 R145, RZ, RZ, R159 ;  /* 0x000000ffff917224 */ /* 0x000fe400078e009f */
[----:B------:R-:W4:Y:S03]  /*9bd10*/  LDL.LU.64 R158, [R1+0x3880] ;  /* 0x00388000019e7983 */ /* 0x000f260000300a00 */
[C---:B---3--:R-:W-:Y:S01]  /*9bd20*/  HMMA.1688.F32.TF32 R220, R172.reuse, R170, R220 ;  /* 0x000000aaacdc723c */ /* 0x048fe200000810dc */
[----:B------:R-:W-:Y:S02]  /*9bd30*/  IMAD.MOV.U32 R156, RZ, RZ, R170 ;  /* 0x000000ffff9c7224 */ /* 0x000fe400078e00aa */
[----:B------:R-:W-:Y:S01]  /*9bd40*/  IMAD.MOV.U32 R153, RZ, RZ, R171 ;  /* 0x000000ffff997224 */ /* 0x000fe200078e00ab */
[----:B------:R-:W-:Y:S04]  /*9bd50*/  LDS R170, [R161+0x36500] ;  /* 0x03650000a1aa7984 */ /* 0x000fe80000000800 */
[----:B------:R-:W1:Y:S01]  /*9bd60*/  LDS R171, [R189+0x36500] ;  /* 0x03650000bdab7984 */ /* 0x000e620000000800 */
[----:B------:R-:W-:Y:S01]  /*9bd70*/  HMMA.1688.F32.TF32 R216, R172, R166, R216 ;  /* 0x000000a6acd8723c */ /* 0x000fe200000810d8 */
[----:B------:R-:W-:Y:S01]  /*9bd80*/  IMAD.MOV.U32 R152, RZ, RZ, R166 ;  /* 0x000000ffff987224 */ /* 0x000fe200078e00a6 */
[----:B------:R-:W-:-:S06]  /*9bd90*/  MOV R149, R167 ;  /* 0x000000a700957202 */ /* 0x000fcc0000000f00 */
[----:B-----5:R-:W-:Y:S01]  /*9bda0*/  HMMA.1688.F32.TF32 R164, R172, R198, R228 ;  /* 0x000000c6aca4723c */ /* 0x020fe200000810e4 */
[----:B------:R-:W-:Y:S01]  /*9bdb0*/  MOV R160, R198 ;  /* 0x000000c600a07202 */ /* 0x000fe20000000f00 */
[----:B------:R-:W-:-:S06]  /*9bdc0*/  IMAD.MOV.U32 R157, RZ, RZ, R199 ;  /* 0x000000ffff9d7224 */ /* 0x000fcc00078e00c7 */
        /* <DEDUP_REMOVED lines=65> */
[----:B------:R-:W3:Y:S01]  /*9c1e0*/  LDS R171, [R189+0x2e580] ;  /* 0x02e58000bdab7984 */ /* 0x000ee20000000800 */
[C---:B------:R-:W-:Y:S08]  /*9c1f0*/  HMMA.1688.F32.TF32 R180, R224.reuse, R28, R180 ;  /* 0x0000001ce0b4723c */ /* 0x040ff000000810b4 */
[----:B------:R-:W-:Y:S08]  /*9c200*/  HMMA.1688.F32.TF32 R184, R224, R24, R184 ;  /* 0x00000018e0b8723c */ /* 0x000ff000000810b8 */
[C---:B--2---:R-:W-:Y:S01]  /*9c210*/  HMMA.1688.F32.TF32 R224, R176.reuse, R66, R232 ;  /* 0x00000042b0e0723c */ /* 0x044fe200000810e8 */
[----:B------:R-:W-:Y:S01]  /*9c220*/  STL.64 [R1+0x3858], R154 ;  /* 0x0038589a01007387 */ /* 0x000fe20000100a00 */
[----:B------:R-:W-:Y:S02]  /*9c230*/  STL.64 [R1+0x3860], R150 ;  /* 0x0038609601007387 */ /* 0x000fe40000100a00 */
[----:B------:R-:W-:Y:S02]  /*9c240*/  STL.64 [R1+0x3868], R146 ;  /* 0x0038689201007387 */ /* 0x000fe40000100a00 */
[----:B------:R-:W-:Y:S01]  /*9c250*/  STL.64 [R1+0x3870], R142 ;  /* 0x0038708e01007387 */ /* 0x000fe20000100a00 */
[----:B------:R-:W-:Y:S01]  /*9c260*/  STL.64 [R1+0x3878], R138 ;  /* 0x0038788a01007387 */ /* 0x000fe20000100a00 */
[----:B------:R-:W-:Y:S02]  /*9c270*/  STL [R1+0x378c], R66 ;  /* 0x00378c4201007387 */ /* 0x000fe40000100800 */
[----:B------:R-:W-:Y:S11]  /*9c280*/  STL [R1+0x3788], R67 ;  /* 0x0037884301007387 */ /* 0x000ff60000100800 */
[----:B------:R-:W-:Y:S02]  /*9c290*/  @!UPT UIADD3 URZ, URZ, URZ, URZ ;  /* 0x0000003f3f3ff290 */ /* 0x000fe4000fffe03f */
[----:B------:R-:W-:Y:S01]  /*9c2a0*/  STL.64 [R1+0x9c0], R224 ;  /* 0x0009c0e001007387 */ /* 0x000fe20000100a00 */
[----:B------:R2:W-:Y:S02]  /*9c2b0*/  STL.64 [R1+0x9c8], R226 ;  /* 0x0009c8e201007387 */ /* 0x0005e40000100a00 */
[C---:B--2---:R-:W-:Y:S01]  /*9c2c0*/  HMMA.1688.F32.TF32 R224, R176.reuse, R62, R236 ;  /* 0x0000003eb0e0723c */ /* 0x044fe200000810ec */
[----:B------:R-:W-:Y:S01]  /*9c2d0*/  STL [R1+0x3794], R62 ;  /* 0x0037943e01007387 */ /* 0x000fe20000100800 */
[----:B------:R-:W-:Y:S06]  /*9c2e0*/  STL [R1+0x3790], R63 ;  /* 0x0037903f01007387 */ /* 0x000fec0000100800 */
[C---:B------:R-:W-:Y:S11]  /*9c2f0*/  HMMA.1688.F32.TF32 R172, R176.reuse, R54, R172 ;  /* 0x00000036b0ac723c */ /* 0x040ff600000810ac */
[----:B------:R-:W-:Y:S04]  /*9c300*/  @!UPT UIADD3 URZ, URZ, URZ, URZ ;  /* 0x0000003f3f3ff290 */ /* 0x000fe8000fffe03f */
[----:B------:R-:W-:Y:S01]  /*9c310*/  STL.64 [R1+0x9b0], R224 ;  /* 0x0009b0e001007387 */ /* 0x000fe20000100a00 */
[----:B------:R2:W-:Y:S02]  /*9c320*/  STL.64 [R1+0x9b8], R226 ;  /* 0x0009b8e201007387 */ /* 0x0005e40000100a00 */
[C---:B--2---:R-:W-:Y:S01]  /*9c330*/  HMMA.1688.F32.TF32 R224, R176.reuse, R58, R240 ;  /* 0x0000003ab0e0723c */ /* 0x044fe200000810f0 */
[----:B------:R-:W-:Y:S01]  /*9c340*/  STL [R1+0x379c], R58 ;  /* 0x00379c3a01007387 */ /* 0x000fe20000100800 */
[----:B------:R-:W-:Y:S11]  /*9c350*/  STL [R1+0x3798], R59 ;  /* 0x0037983b01007387 */ /* 0x000ff60000100800 */
[----:B------:R-:W-:Y:S10]  /*9c360*/  @!UPT UIADD3 URZ, URZ, URZ, URZ ;  /* 0x0000003f3f3ff290 */ /* 0x000ff4000fffe03f */
[----:B------:R-:W-:Y:S01]  /*9c370*/  STL.64 [R1+0x9a0], R224 ;  /* 0x0009a0e001007387 */ /* 0x000fe20000100a00 */
[----:B------:R-:W-:Y:S02]  /*9c380*/  STL.64 [R1+0x9a8], R226 ;  /* 0x0009a8e201007387 */ /* 0x000fe40000100a00 */
[----:B------:R-:W-:Y:S02]  /*9c390*/  STL [R1+0x37a4], R54 ;  /* 0x0037a43601007387 */ /* 0x000fe40000100800 */
[----:B------:R-:W-:Y:S01]  /*9c3a0*/  STL [R1+0x37a0], R55 ;  /* 0x0037a03701007387 */ /* 0x000fe20000100800 */
[----:B------:R-:W-:Y:S01]  /*9c3b0*/  STL.64 [R1+0xeb0], R172 ;  /* 0x000eb0ac01007387 */ /* 0x000fe20000100a00 */
[----:B------:R2:W-:Y:S02]  /*9c3c0*/  STL.64 [R1+0xeb8], R174 ;  /* 0x000eb8ae01007387 */ /* 0x0005e40000100a00 */
[C---:B--2---:R-:W-:Y:S01]  /*9c3d0*/  HMMA.1688.F32.TF32 R172, R176.reuse, R50, R208 ;  /* 0x00000032b0ac723c */ /* 0x044fe200000810d0 */
[----:B------:R-:W-:Y:S01]  /*9c3e0*/  STL [R1+0x37ac], R50 ;  /* 0x0037ac3201007387 */ /* 0x000fe20000100800 */
[----:B------:R-:W-:Y:S11]  /*9c3f0*/  STL [R1+0x37a8], R51 ;  /* 0x0037a83301007387 */ /* 0x000ff60000100800 */
[----:B------:R-:W-:Y:S10]  /*9c400*/  @!UPT UIADD3 URZ, URZ, URZ, URZ ;  /* 0x0000003f3f3ff290 */ /* 0x000ff4000fffe03f */
        /* <DEDUP_REMOVED lines=15> */
[----:B--2---:R-:W-:Y:S01]  /*9c500*/  HMMA.1688.F32.TF32 R172, R176, R38, R220 ;  /* 0x00000026b0ac723c */ /* 0x004fe200000810dc */
        /* <DEDUP_REMOVED lines=9> */
[----:B------:R-:W-:Y:S01]  /*9c5a0*/  IMAD.MOV.U32 R222, RZ, RZ, R156 ;  /* 0x000000ffffde7224 */ /* 0x000fe200078e009c */
[----:B------:R-:W-:Y:S01]  /*9c5b0*/  MOV R218, R152 ;  /* 0x0000009800da7202 */ /* 0x000fe20000000f00 */
[----:B------:R-:W-:-:S02]  /*9c5c0*/  IMAD.MOV.U32 R223, RZ, RZ, R153 ;  /* 0x000000ffffdf7224 */ /* 0x000fc400078e0099 */
[----:B------:R-:W-:Y:S01]  /*9c5d0*/  IMAD.MOV.U32 R210, RZ, RZ, R144 ;  /* 0x000000ffffd27224 */ /* 0x000fe200078e0090 */
[----:B------:R-:W-:Y:S02]  /*9c5e0*/  MOV R215, R145 ;  /* 0x0000009100d77202 */ /* 0x000fe40000000f00 */
[----:B------:R-:W-:Y:S01]  /*9c5f0*/  MOV R226, R140 ;  /* 0x0000008c00e27202 */ /* 0x000fe20000000f00 */
[----:B------:R-:W-:Y:S02]  /*9c600*/  IMAD.MOV.U32 R211, RZ, RZ, R141 ;  /* 0x000000ffffd37224 */ /* 0x000fe400078e008d */
[----:B------:R-:W-:Y:S02]  /*9c610*/  IMAD.MOV.U32 R242, RZ, RZ, R136 ;  /* 0x000000fffff27224 */ /* 0x000fe400078e0088 */
[----:B------:R-:W-:Y:S02]  /*9c620*/  IMAD.MOV.U32 R227, RZ, RZ, R137 ;  /* 0x000000ffffe37224 */ /* 0x000fe400078e0089 */
[----:B------:R-:W-:-:S02]  /*9c630*/  IMAD.MOV.U32 R214, RZ, RZ, R148 ;  /* 0x000000ffffd67224 */ /* 0x000fc400078e0094 */
[----:B------:R-:W-:Y:S01]  /*9c640*/  IMAD.MOV.U32 R219, RZ, RZ, R149 ;  /* 0x000000ffffdb7224 */ /* 0x000fe200078e0095 */
[C---:B--2---:R-:W-:Y:S01]  /*9c650*/  HMMA.1688.F32.TF32 R164, R176.reuse, R30, R180 ;  /* 0x0000001eb0a4723c */ /* 0x044fe200000810b4 */
[----:B------:R-:W-:Y:S01]  /*9c660*/  STL [R1+0x37d4], R30 ;  /* 0x0037d41e01007387 */ /* 0x000fe20000100800 */
[----:B------:R-:W-:Y:S06]  /*9c670*/  STL [R1+0x37d0], R31 ;  /* 0x0037d01f01007387 */ /* 0x000fec0000100800 */
[C---:B------:R-:W-:Y:S08]  /*9c680*/  HMMA.1688.F32.TF32 R192, R176.reuse, R14, R192 ;  /* 0x0000000eb0c0723c */ /* 0x040ff000000810c0 */
[C---:B------:R-:W-:Y:S08]  /*9c690*/  HMMA.1688.F32.TF32 R196, R176.reuse, R10, R196 ;  /* 0x0000000ab0c4723c */ /* 0x040ff000000810c4 */
[----:B------:R-:W-:Y:S01]  /*9c6a0*/  HMMA.1688.F32.TF32 R228, R176, R6, R228 ;  /* 0x00000006b0e4723c */ /* 0x000fe200000810e4 */
[----:B------:R-:W-:Y:S01]  /*9c6b0*/  MOV R234, R2 ;  /* 0x0000000200ea7202 */ /* 0x000fe20000000f00 */
[----:B------:R-:W-:-:S02]  /*9c6c0*/  IMAD.MOV.U32 R235, RZ, RZ, R0 ;  /* 0x000000ffffeb7224 */ /* 0x000fc400078e0000 */
        /* <DEDUP_REMOVED lines=9> */
[C---:B---3--:R-:W-:Y:S01]  /*9c760*/  HMMA.1688.F32.TF32 R164, R176.reuse, R26, R184 ;  /* 0x0000001ab0a4723c */ /* 0x048fe200000810b8 */
[----:B------:R-:W-:Y:S01]  /*9c770*/  STL [R1+0x37dc], R26 ;  /* 0x0037dc1a01007387 */ /* 0x000fe20000100800 */
[----:B------:R-:W-:Y:S11]  /*9c780*/  STL [R1+0x37d8], R27 ;  /* 0x0037d81b01007387 */ /* 0x000ff60000100800 */
[----:B------:R-:W-:Y:S10]  /*9c790*/  @!UPT UIADD3 URZ, URZ, URZ, URZ ;  /* 0x0000003f3f3ff290 */ /* 0x000ff4000fffe03f */
        /* <DEDUP_REMOVED lines=8> */
[----:B------:R-:W4:Y:S01]  /*9c820*/  LDL.LU R244, [R1+0x8b0] ;  /* 0x0008b00001f47983 */ /* 0x000f220000300800 */
[----:B---3--:R-:W-:Y:S11]  /*9c830*/  HMMA.1688.F32.TF32 R164, R176, R18, R204 ;  /* 0x00000012b0a4723c */ /* 0x008ff600000810cc */
[----:B------:R-:W-:Y:S11]  /*9c840*/  @!UPT UIADD3 URZ, URZ, URZ, URZ ;  /* 0x0000003f3f3ff290 */ /* 0x000ff6000fffe03f */
[----:B------:R-:W-:Y:S01]  /*9c850*/  @!UPT UIADD3 URZ, URZ, URZ, URZ ;  /* 0x0000003f3f3ff290 */ /* 0x000fe2000fffe03f */
[----:B------:R-:W-:Y:S01]  /*9c860*/  STL.64 [R1+0xf80], R164 ;  /* 0x000f80a401007387 */ /* 0x000fe20000100a00 */
[----:B------:R3:W-:Y:S02]  /*9c870*/  STL.64 [R1+0xf88], R166 ;  /* 0x000f88a601007387 */ /* 0x0007e40000100a00 */
[----:B------:R-:W4:Y:S02]  /*9c880*/  LDL.LU R245, [R1+0x8b4] ;  /* 0x0008b40001f57983 */ /* 0x000f240000300800 */
[----:B------:R-:W4:Y:S01]  /*9c890*/  LDL.LU R246, [R1+0x8b8] ;  /* 0x0008b80001f67983 */ /* 0x000f220000300800 */
[----:B------:R-:W4:Y:S01]  /*9c8a0*/  LDL.LU R247, [R1+0x8bc] ;  /* 0x0008bc0001f77983 */ /* 0x000f220000300800 */
        /* <DEDUP_REMOVED lines=20> */
[----:B---3--:R-:W-:-:S03]  /*9c9f0*/  MOV R167, R157 ;  /* 0x0000009d00a77202 */ /* 0x008fc60000000f00 */
[----:B------:R-:W3:Y:S01]  /*9ca00*/  LDL.LU R156, [R1+0x940] ;  /* 0x00094000019c7983 */ /* 0x000ee20000300800 */
[----:B------:R-:W3:Y:S03]  /*9ca10*/  LDL.LU R157, [R1+0x944] ;  /* 0x00094400019d7983 */ /* 0x000ee60000300800 */
        /* <DEDUP_REMOVED lines=22> */
[----:B------:R-:W-:Y:S02]  /*9cb80*/  STL [R1+0x37ec], R18 ;  /* 0x0037ec1201007387 */ /* 0x000fe40000100800 */
[----:B------:R-:W-:Y:S01]  /*9cb90*/  STL [R1+0x37e8], R19 ;  /* 0x0037e81301007387 */ /* 0x000fe20000100800 */
[----:B------:R5:W-:Y:S01]  /*9cba0*/  STL.64 [R1+0xf70], R192 ;  /* 0x000f70c001007387 */ /* 0x000be20000100a00 */
[----:B------:R5:W-:Y:S03]  /*9cbb0*/  STL.64 [R1+0xf78], R194 ;  /* 0x000f78c201007387 */ /* 0x000be60000100a00 */
[----:B-----5:R-:W5:Y:S01]  /*9cbc0*/  LDL.LU R192, [R1+0x8c0] ;  /* 0x0008c00001c07983 */ /* 0x020f620000300800 */
[----:B------:R-:W5:Y:S02]  /*9cbd0*/  LDL.LU R193, [R1+0x8c4] ;  /* 0x0008c40001c17983 */ /* 0x000f640000300800 */
[----:B------:R-:W5:Y:S02]  /*9cbe0*/  LDL.LU R194, [R1+0x8c8] ;  /* 0x0008c80001c27983 */ /* 0x000f640000300800 */
[----:B------:R-:W5:Y:S01]  /*9cbf0*/  LDL.LU R195, [R1+0x8cc] ;  /* 0x0008cc0001c37983 */ /* 0x000f620000300800 */
[----:B------:R-:W-:Y:S01]  /*9cc00*/  STL [R1+0x37f4], R14 ;  /* 0x0037f40e01007387 */ /* 0x000fe20000100800 */
[----:B------:R-:W-:Y:S02]  /*9cc10*/  STL [R1+0x37f0], R15 ;  /* 0x0037f00f01007387 */ /* 0x000fe40000100800 */
[----:B------:R1:W-:Y:S02]  /*9cc20*/  STL.64 [R1+0x1000], R196 ;  /* 0x001000c401007387 */ /* 0x0003e40000100a00 */
[----:B------:R1:W-:Y:S02]  /*9cc30*/  STL.64 [R1+0x1008], R198 ;  /* 0x001008c601007387 */ /* 0x0003e40000100a00 */
[----:B-1----:R-:W5:Y:S01]  /*9cc40*/  LDL.LU R196, [R1+0x910] ;  /* 0x0009100001c47983 */ /* 0x002f620000300800 */
[----:B------:R-:W5:Y:S02]  /*9cc50*/  LDL.LU R197, [R1+0x914] ;  /* 0x0009140001c57983 */ /* 0x000f640000300800 */
[----:B------:R-:W5:Y:S02]  /*9cc60*/  LDL.LU R198, [R1+0x918] ;  /* 0x0009180001c67983 */ /* 0x000f640000300800 */
[----:B------:R-:W5:Y:S01]  /*9cc70*/  LDL.LU R199, [R1+0x91c] ;  /* 0x00091c0001c77983 */ /* 0x000f620000300800 */
[----:B------:R-:W-:Y:S01]  /*9cc80*/  STL [R1+0x37fc], R10 ;  /* 0x0037fc0a01007387 */ /* 0x000fe20000100800 */
[----:B------:R-:W-:Y:S02]  /*9cc90*/  STL [R1+0x37f8], R11 ;  /* 0x0037f80b01007387 */ /* 0x000fe40000100800 */
[----:B------:R-:W5:Y:S02]  /*9cca0*/  LDL.LU R176, [R1+0x930] ;  /* 0x0009300001b07983 */ /* 0x000f640000300800 */
[----:B------:R1:W-:Y:S01]  /*9ccb0*/  STL.64 [R1+0xff0], R228 ;  /* 0x000ff0e401007387 */ /* 0x0003e20000100a00 */
[----:B------:R1:W-:Y:S01]  /*9ccc0*/  STL.64 [R1+0xff8], R230 ;  /* 0x000ff8e601007387 */ /* 0x0003e20000100a00 */
[----:B------:R-:W5:Y:S02]  /*9ccd0*/  LDL.LU R177, [R1+0x934] ;  /* 0x0009340001b17983 */ /* 0x000f640000300800 */
[----:B------:R-:W5:Y:S02]  /*9cce0*/  LDL.LU R178, [R1+0x938] ;  /* 0x0009380001b27983 */ /* 0x000f640000300800 */
[----:B------:R-:W5:Y:S01]  /*9ccf0*/  LDL.LU R179, [R1+0x93c] ;  /* 0x00093c0001b37983 */ /* 0x000f620000300800 */
[----:B-1----:R-:W5:Y:S01]  /*9cd00*/  LDL.LU R228, [R1+0x920] ;  /* 0x0009200001e47983 */ /* 0x002f620000300800 */
[----:B------:R-:W5:Y:S02]  /*9cd10*/  LDL.LU R229, [R1+0x924] ;  /* 0x0009240001e57983 */ /* 0x000f640000300800 */
[----:B------:R-:W5:Y:S02]  /*9cd20*/  LDL.LU R230, [R1+0x928] ;  /* 0x0009280001e67983 */ /* 0x000f640000300800 */
[----:B------:R-:W5:Y:S01]  /*9cd30*/  LDL.LU R231, [R1+0x92c] ;  /* 0x00092c0001e77983 */ /* 0x000f620000300800 */
[----:B------:R-:W-:Y:S01]  /*9cd40*/  STL [R1+0x3804], R6 ;  /* 0x0038040601007387 */ /* 0x000fe20000100800 */
[----:B------:R-:W-:Y:S01]  /*9cd50*/  STL [R1+0x3800], R7 ;  /* 0x0038000701007387 */ /* 0x000fe20000100800 */
[C---:B---3--:R-:W-:Y:S08]  /*9cd60*/  HMMA.1688.F32.TF32 R212, R168.reuse, R214, R156 ;  /* 0x000000d6a8d4723c */ /* 0x048ff0000008109c */
[C---:B------:R-:W-:Y:S08]  /*9cd70*/  HMMA.1688.F32.TF32 R208, R168.reuse, R210, R152 ;  /* 0x000000d2a8d0723c */ /* 0x040ff00000081098 */
[C---:B------:R-:W-:Y:S08]  /*9cd80*/  HMMA.1688.F32.TF32 R240, R168.reuse, R242, R144 ;  /* 0x000000f2a8f0723c */ /* 0x040ff00000081090 */
[C---:B--2---:R-:W-:Y:S08]  /*9cd90*/  HMMA.1688.F32.TF32 R236, R168.reuse, R238, R140 ;  /* 0x000000eea8ec723c */ /* 0x044ff0000008108c */
[C---:B----4-:R-:W-:Y:S08]  /*9cda0*/  HMMA.1688.F32.TF32 R232, R168.reuse, R234, R136 ;  /* 0x000000eaa8e8723c */ /* 0x050ff00000081088 */
[C---:B------:R-:W-:Y:S01]  /*9cdb0*/  HMMA.1688.F32.TF32 R224, R168.reuse, R226, R148 ;  /* 0x000000e2a8e0723c */ /* 0x040fe20000081094 */
[----:B------:R-:W2:Y:S01]  /*9cdc0*/  LDL.LU.64 R138, [R1+0x3878] ;  /* 0x00387800018a7983 */ /* 0x000ea20000300a00 */
[----:B------:R-:W3:Y:S02]  /*9cdd0*/  LDL.LU.64 R142, [R1+0x3870] ;  /* 0x00387000018e7983 */ /* 0x000ee40000300a00 */
[----:B------:R-:W4:Y:S01]  /*9cde0*/  LDL.LU.64 R146, [R1+0x3868] ;  /* 0x0038680001927983 */ /* 0x000f220000300a00 */
[----:B------:R-:W3:Y:S01]  /*9cdf0*/  LDL.LU.64 R150, [R1+0x3860] ;  /* 0x0038600001967983 */ /* 0x000ee20000300a00 */
[----:B------:R-:W3:Y:S02]  /*9ce00*/  LDL.LU.64 R154, [R1+0x3858] ;  /* 0x00385800019a7983 */ /* 0x000ee40000300a00 */
[----:B------:R-:W3:Y:S02]  /*9ce10*/  LDL.LU.64 R158, [R1+0x3850] ;  /* 0x00385000019e7983 */ /* 0x000ee40000300a00 */
[----:B------:R-:W-:Y:S01]  /*9ce20*/  IMAD.MOV.U32 R166, RZ, RZ, R160 ;  /* 0x000000ffffa67224 */ /* 0x000fe200078e00a0 */
[C---:B-----5:R-:W-:Y:S01]  /*9ce30*/  HMMA.1688.F32.TF32 R216, R168.reuse, R218, R176 ;  /* 0x000000daa8d8723c */ /* 0x060fe200000810b0 */
        /* <DEDUP_REMOVED lines=19> */
[----:B------:R-:W-:Y:S01]  /*9cf70*/  STL [R1+0x380c], R128 ;  /* 0x00380c8001007387 */ /* 0x000fe20000100800 */
[----:B------:R-:W-:Y:S06]  /*9cf80*/  STL [R1+0x3808], R129 ;  /* 0x0038088101007387 */ /* 0x000fec0000100800 */
[C---:B------:R-:W-:Y:S08]  /*9cf90*/  HMMA.1688.F32.TF32 R216, R176.reuse, R106, R216 ;  /* 0x0000006ab0d8723c */ /* 0x040ff000000810d8 */
[C---:B------:R-:W-:Y:S08]  /*9cfa0*/  HMMA.1688.F32.TF32 R236, R176.reuse, R126, R236 ;  /* 0x0000007eb0ec723c */ /* 0x040ff000000810ec */
[C---:B------:R-:W-:Y:S08]  /*9cfb0*/  HMMA.1688.F32.TF32 R232, R176.reuse, R130, R232 ;  /* 0x00000082b0e8723c */ /* 0x040ff000000810e8 */
[C---:B------:R-:W-:Y:S08]  /*9cfc0*/  HMMA.1688.F32.TF32 R240, R176.reuse, R122, R240 ;  /* 0x0000007ab0f0723c */ /* 0x040ff000000810f0 */
[C---:B------:R-:W-:Y:S08]  /*9cfd0*/  HMMA.1688.F32.TF32 R220, R176.reuse, R102, R220 ;  /* 0x00000066b0dc723c */ /* 0x040ff000000810dc */
[----:B------:R-:W-:Y:S01]  /*9cfe0*/  HMMA.1688.F32.TF32 R228, R176, R70, R228 ;  /* 0x00000046b0e4723c */ /* 0x000fe200000810e4 */
        /* <DEDUP_REMOVED lines=16> */
[C---:B--2---:R-:W-:Y:S08]  /*9d0f0*/  HMMA.1688.F32.TF32 R196, R168.reuse, R138, R244 ;  /* 0x0000008aa8c4723c */ /* 0x044ff000000810f4 */
[C---:B---3--:R-:W-:Y:S08]  /*9d100*/  HMMA.1688.F32.TF32 R200, R168.reuse, R158, R200 ;  /* 0x0000009ea8c8723c */ /* 0x048ff000000810c8 */
[C---:B------:R-:W-:Y:S08]  /*9d110*/  HMMA.1688.F32.TF32 R204, R168.reuse, R154, R204 ;  /* 0x0000009aa8cc723c */ /* 0x040ff000000810cc */
[C---:B------:R-:W-:Y:S08]  /*9d120*/  HMMA.1688.F32.TF32 R180, R168.reuse, R150, R180 ;  /* 0x00000096a8b4723c */ /* 0x040ff000000810b4 */
[C---:B----4-:R-:W-:Y:S08]  /*9d130*/  HMMA.1688.F32.TF32 R184, R168.reuse, R146, R184 ;  /* 0x00000092a8b8723c */ /* 0x050ff000000810b8 */
[----:B------:R-:W-:Y:S08]  /*9d140*/  HMMA.1688.F32.TF32 R192, R168, R142, R192 ;  /* 0x0000008ea8c0723c */ /* 0x000ff000000810c0 */
[----:B------:R-:W-:Y:S01]  /*9d150*/  HMMA.1688.F32.TF32 R168, R172, R116, R224 ;  /* 0x00000074aca8723c */ /* 0x000fe200000810e0 */
[----:B------:R-:W-:Y:S04]  /*9d160*/  LDS R224, [R161+0x38580] ;  /* 0x03858000a1e07984 */ /* 0x000fe80000000800 */
[----:B------:R-:W-:Y:S04]  /*9d170*/  LDS R226, [R161+0x3a580] ;  /* 0x03a58000a1e27984 */ /* 0x000fe80000000800 */
[----:B------:R-:W-:Y:S04]  /*9d180*/  LDS R225, [R189+0x38580] ;  /* 0x03858000bde17984 */ /* 0x000fe80000000800 */
[----:B------:R-:W1:Y:S11]  /*9d190*/  LDS R227, [R189+0x3a580] ;  /* 0x03a58000bde37984 */ /* 0x000e760000000800 */
[----:B------:R-:W-:Y:S08]  /*9d1a0*/  HMMA.1688.F32.TF32 R168, R176, R118, R168 ;  /* 0x00000076b0a8723c */ /* 0x000ff000000810a8 */
[C---:B------:R-:W-:Y:S08]  /*9d1b0*/  HMMA.1688.F32.TF32 R200, R172.reuse, R92, R200 ;  /* 0x0000005cacc8723c */ /* 0x040ff000000810c8 */
[----:B------:R-:W-:Y:S08]  /*9d1c0*/  HMMA.1688.F32.TF32 R204, R172, R88, R204 ;  /* 0x00000058accc723c */ /* 0x000ff000000810cc */
[C---:B-1----:R-:W-:Y:S08]  /*9d1d0*/  HMMA.1688.F32.TF32 R168, R224.reuse, R52, R168 ;  /* 0x00000034e0a8723c */ /* 0x042ff000000810a8 */
[----:B------:R-:W-:Y:S08]  /*9d1e0*/  HMMA.1688.F32.TF32 R164, R224, R32, R164 ;  /* 0x00000020e0a4723c */ /* 0x000ff000000810a4 */
[C---:B------:R-:W-:Y:S08]  /*9d1f0*/  HMMA.1688.F32.TF32 R200, R176.reuse, R94, R200 ;  /* 0x0000005eb0c8723c */ /* 0x040ff000000810c8 */
[----:B------:R-:W-:Y:S08]  /*9d200*/  HMMA.1688.F32.TF32 R204, R176, R90, R204 ;  /* 0x0000005ab0cc723c */ /* 0x000ff000000810cc */
[----:B------:R-:W-:Y:S01]  /*9d210*/  HMMA.1688.F32.TF32 R180, R172, R84, R180 ;  /* 0x00000054acb4723c */ /* 0x000fe200000810b4 */
[----:B------:R-:W-:Y:S01]  /*9d220*/  IMAD.MOV.U32 R50, RZ, RZ, R168 ;  /* 0x000000ffff327224 */ /* 0x000fe200078e00a8 */
[----:B------:R-:W-:Y:S01]  /*9d230*/  MOV R51, R169 ;  /* 0x000000a900337202 */ /* 0x000fe20000000f00 */
[----:B------:R-:W-:-:S02]  /*9d240*/  IMAD.MOV.U32 R54, RZ, RZ, R170 ;  /* 0x000000ffff367224 */ /* 0x000fc400078e00aa */
[----:B------:R-:W-:-:S03]  /*9d250*/  IMAD.MOV.U32 R55, RZ, RZ, R171 ;  /* 0x000000ffff377224 */ /* 0x000fc600078e00ab */
[----:B------:R-:W-:Y:S01]  /*9d260*/  HMMA.1688.F32.TF32 R168, R224, R48, R208 ;  /* 0x00000030e0a8723c */ /* 0x000fe200000810d0 */
[----:B------:R-:W-:Y:S02]  /*9d270*/  IMAD.MOV.U32 R10, RZ, RZ, R164 ;  /* 0x000000ffff0a7224 */ /* 0x000fe400078e00a4 */
[----:B------:R-:W-:Y:S01]  /*9d280*/  IMAD.MOV.U32 R11, RZ, RZ, R165 ;  /* 0x000000ffff0b7224 */ /* 0x000fe200078e00a5 */
[----:B------:R-:W-:Y:S01]  /*9d290*/  MOV R14, R166 ;  /* 0x000000a6000e7202 */ /* 0x000fe20000000f00 */
[----:B------:R-:W-:-:S03]  /*9d2a0*/  IMAD.MOV.U32 R15, RZ, RZ, R167 ;  /* 0x000000ffff0f7224 */ /* 0x000fc600078e00a7 */
[----:B------:R-:W-:Y:S08]  /*9d2b0*/  HMMA.1688.F32.TF32 R164, R224, R28, R200 ;  /* 0x0000001ce0a4723c */ /* 0x000ff000000810c8 */
[C---:B------:R-:W-:Y:S08]  /*9d2c0*/  HMMA.1688.F32.TF32 R184, R172.reuse, R80, R184 ;  /* 0x00000050acb8723c */ /* 0x040ff000000810b8 */
[C---:B------:R-:W-:Y:S08]  /*9d2d0*/  HMMA.1688.F32.TF32 R192, R172.reuse, R76, R192 ;  /* 0x0000004cacc0723c */ /* 0x040ff000000810c0 */
[----:B------:R-:W-:Y:S08]  /*9d2e0*/  HMMA.1688.F32.TF32 R196, R172, R72, R196 ;  /* 0x00000048acc4723c */ /* 0x000ff000000810c4 */
[----:B------:R-:W-:Y:S08]  /*9d2f0*/  HMMA.1688.F32.TF32 R180, R176, R86, R180 ;  /* 0x00000056b0b4723c */ /* 0x000ff000000810b4 */
[----:B------:R-:W-:Y:S01]  /*9d300*/  HMMA.1688.F32.TF32 R244, R224, R64, R232 ;  /* 0x00000040e0f4723c */ /* 0x000fe200000810e8 */
[----:B------:R-:W-:Y:S04]  /*9d310*/  LDS R172, [R161+0x2c600] ;  /* 0x02c60000a1ac7984 */ /* 0x000fe80000000800 */
[----:B------:R-:W-:Y:S04]  /*9d320*/  LDS R174, [R161+0x2e600] ;  /* 0x02e60000a1ae7984 */ /* 0x000fe80000000800 */
[----:B------:R-:W-:Y:S04]  /*9d330*/  LDS R173, [R189+0x2c600] ;  /* 0x02c60000bdad7984 */ /* 0x000fe80000000800 */
[----:B------:R-:W1:Y:S04]  /*9d340*/  LDS R175, [R189+0x2e600] ;  /* 0x02e60000bdaf7984 */ /* 0x000e680000000800 */
[----:B------:R-:W-:Y:S04]  /*9d350*/  LDS R208, [R161+0x34600] ;  /* 0x03460000a1d07984 */ /* 0x000fe80000000800 */
[----:B------:R-:W-:Y:S01]  /*9d360*/  LDS R209, [R189+0x34600] ;  /* 0x03460000bdd17984 */ /* 0x000fe20000000800 */
[----:B------:R-:W-:Y:S01]  /*9d370*/  MOV R42, R168 ;  /* 0x000000a8002a7202 */ /* 0x000fe20000000f00 */
[----:B------:R-:W-:-:S02]  /*9d380*/  IMAD.MOV.U32 R43, RZ, RZ, R169 ;  /* 0x000000ffff2b7224 */ /* 0x000fc400078e00a9 */
[----:B------:R-:W-:Y:S01]  /*9d390*/  IMAD.MOV.U32 R46, RZ, RZ, R170 ;  /* 0x000000ffff2e7224 */ /* 0x000fe200078e00aa */
[----:B------:R-:W-:Y:S02]  /*9d3a0*/  MOV R47, R171 ;  /* 0x000000ab002f7202 */ /* 0x000fe40000000f00 */
[----:B------:R-:W-:Y:S01]  /*9d3b0*/  HMMA.1688.F32.TF32 R168, R224, R44, R212 ;  /* 0x0000002ce0a8723c */ /* 0x000fe200000810d4 */
[----:B------:R-:W-:Y:S01]  /*9d3c0*/  IMAD.MOV.U32 R128, RZ, RZ, R164 ;  /* 0x000000ffff807224 */ /* 0x000fe200078e00a4 */
[----:B------:R-:W-:Y:S01]  /*9d3d0*/  MOV R129, R165 ;  /* 0x000000a500817202 */ /* 0x000fe20000000f00 */
[----:B------:R-:W-:Y:S02]  /*9d3e0*/  IMAD.MOV.U32 R6, RZ, RZ, R166 ;  /* 0x000000ffff067224 */ /* 0x000fe400078e00a6 */
[----:B------:R-:W-:-:S03]  /*9d3f0*/  IMAD.MOV.U32 R7, RZ, RZ, R167 ;  /* 0x000000ffff077224 */ /* 0x000fc600078e00a7 */
[----:B------:R-:W-:Y:S08]  /*9d400*/  HMMA.1688.F32.TF32 R164, R224, R24, R204 ;  /* 0x00000018e0a4723c */ /* 0x000ff000000810cc */
[C---:B------:R-:W-:Y:S08]  /*9d410*/  HMMA.1688.F32.TF32 R184, R176.reuse, R82, R184 ;  /* 0x00000052b0b8723c */ /* 0x040ff000000810b8 */
[C---:B------:R-:W-:Y:S08]  /*9d420*/  HMMA.1688.F32.TF32 R192, R176.reuse, R78, R192 ;  /* 0x0000004eb0c0723c */ /* 0x040ff000000810c0 */
[----:B------:R-:W-:Y:S08]  /*9d430*/  HMMA.1688.F32.TF32 R196, R176, R74, R196 ;  /* 0x0000004ab0c4723c */ /* 0x000ff000000810c4 */
[----:B------:R-:W-:Y:S01]  /*9d440*/  HMMA.1688.F32.TF32 R176, R224, R60, R236 ;  /* 0x0000003ce0b0723c */ /* 0x000fe200000810ec */
[----:B------:R-:W2:Y:S01]  /*9d450*/  LDL.LU R236, [R1+0x840] ;  /* 0x0008400001ec7983 */ /* 0x000ea20000300800 */
[----:B------:R-:W2:Y:S02]  /*9d460*/  LDL.LU R237, [R1+0x844] ;  /* 0x0008440001ed7983 */ /* 0x000ea40000300800 */
[----:B------:R-:W2:Y:S02]  /*9d470*/  LDL.LU R238, [R1+0x848] ;  /* 0x0008480001ee7983 */ /* 0x000ea40000300800 */
[----:B------:R-:W2:Y:S02]  /*9d480*/  LDL.LU R239, [R1+0x84c] ;  /* 0x00084c0001ef7983 */ /* 0x000ea40000300800 */
[----:B------:R-:W-:-:S02]  /*9d490*/  IMAD.MOV.U32 R34, RZ, RZ, R168 ;  /* 0x000000ffff227224 */ /* 0x000fc400078e00a8 */
[----:B------:R-:W-:Y:S01]  /*9d4a0*/  IMAD.MOV.U32 R35, RZ, RZ, R169 ;  /* 0x000000ffff237224 */ /* 0x000fe200078e00a9 */
[----:B------:R-:W-:Y:S01]  /*9d4b0*/  MOV R38, R170 ;  /* 0x000000aa00267202 */ /* 0x000fe20000000f00 */
[----:B------:R-:W-:Y:S02]  /*9d4c0*/  IMAD.MOV.U32 R39, RZ, RZ, R171 ;  /* 0x000000ffff277224 */ /* 0x000fe400078e00ab */
[----:B------:R-:W-:Y:S01]  /*9d4d0*/  HMMA.1688.F32.TF32 R168, R224, R40, R216 ;  /* 0x00000028e0a8723c */ /* 0x000fe200000810d8 */
[----:B------:R-:W-:Y:S01]  /*9d4e0*/  MOV R120, R164 ;  /* 0x000000a400787202 */ /* 0x000fe20000000f00 */
[----:B------:R-:W-:Y:S02]  /*9d4f0*/  IMAD.MOV.U32 R121, RZ, RZ, R165 ;  /* 0x000000ffff797224 */ /* 0x000fe400078e00a5 */
[----:B------:R-:W-:Y:S01]  /*9d500*/  IMAD.MOV.U32 R124, RZ, RZ, R166 ;  /* 0x000000ffff7c7224 */ /* 0x000fe200078e00a6 */
[----:B------:R-:W-:-:S03]  /*9d510*/  MOV R125, R167 ;  /* 0x000000a7007d7202 */ /* 0x000fc60000000f00 */
[C---:B------:R-:W-:Y:S02]  /*9d520*/  HMMA.1688.F32.TF32 R164, R224.reuse, R20, R180 ;  /* 0x00000014e0a4723c */ /* 0x040fe400000810b4 */
[----:B------:R-:W-:Y:S01]  /*9d530*/  MOV R66, R176 ;  /* 0x000000b000427202 */ /* 0x000fe20000000f00 */
[----:B------:R-:W-:Y:S02]  /*9d540*/  IMAD.MOV.U32 R67, RZ, RZ, R177 ;  /* 0x000000ffff437224 */ /* 0x000fe400078e00b1 */
[----:B------:R-:W-:Y:S01]  /*9d550*/  IMAD.MOV.U32 R2, RZ, RZ, R178 ;  /* 0x000000ffff027224 */ /* 0x000fe200078e00b2 */
[----:B------:R-:W-:Y:S02]  /*9d560*/  MOV R162, R179 ;  /* 0x000000b300a27202 */ /* 0x000fe40000000f00 */
[----:B------:R-:W-:Y:S08]  /*9d570*/  HMMA.1688.F32.TF32 R176, R224, R56, R240 ;  /* 0x00000038e0b0723c */ /* 0x000ff000000810f0 */
[----:B------:R-:W-:Y:S01]  /*9d580*/  IMAD.MOV.U32 R26, RZ, RZ, R168 ;  /* 0x000000ffff1a7224 */ /* 0x000fe200078e00a8 */
[----:B------:R-:W-:Y:S01]  /*9d590*/  MOV R27, R169 ;  /* 0x000000a9001b7202 */ /* 0x000fe20000000f00 */
[----:B------:R-:W-:-:S02]  /*9d5a0*/  IMAD.MOV.U32 R30, RZ, RZ, R170 ;  /* 0x000000ffff1e7224 */ /* 0x000fc400078e00aa */
[----:B------:R-:W-:Y:S02]  /*9d5b0*/  IMAD.MOV.U32 R31, RZ, RZ, R171 ;  /* 0x000000ffff1f7224 */ /* 0x000fe400078e00ab */
[----:B------:R-:W-:Y:S01]  /*9d5c0*/  HMMA.1688.F32.TF32 R168, R224, R36, R220 ;  /* 0x00000024e0a8723c */ /* 0x000fe200000810dc */
        /* <DEDUP_REMOVED lines=8> */
[----:B------:R-:W2:Y:S01]  /*9d650*/  LDL.64 R206, [R1+0x1d8] ;  /* 0x0001d80001ce7983 */ /* 0x000ea20000100a00 */
[----:B------:R-:W1:Y:S02]  /*9d660*/  LDL.LU R232, [R1+0x870] ;  /* 0x0008700001e87983 */ /* 0x000e640000300800 */
[----:B------:R-:W1:Y:S02]  /*9d670*/  LDL.LU R233, [R1+0x874] ;  /* 0x0008740001e97983 */ /* 0x000e640000300800 */
[----:B------:R-:W1:Y:S01]  /*9d680*/  LDL.LU R234, [R1+0x878] ;  /* 0x0008780001ea7983 */ /* 0x000e620000300800 */
[----:B------:R-:W1:Y:S01]  /*9d690*/  LDL.LU R235, [R1+0x87c] ;  /* 0x00087c0001eb7983 */ /* 0x000e620000300800 */
[----:B------:R-:W1:Y:S01]  /*9d6a0*/  LDL.64 R202, [R1+0x1c8] ;  /* 0x0001c80001ca7983 */ /* 0x000e620000100a00 */
[----:B------:R-:W-:Y:S01]  /*9d6b0*/  MOV R116, R166 ;  /* 0x000000a600747202 */ /* 0x000fe20000000f00 */
[----:B------:R-:W-:-:S02]  /*9d6c0*/  IMAD.MOV.U32 R117, RZ, RZ, R167 ;  /* 0x000000ffff757224 */ /* 0x000fc400078e00a7 */
[----:B------:R-:W3:Y:S01]  /*9d6d0*/  LDL.64 R166, [R1+0x1b8] ;  /* 0x0001b80001a67983 */ /* 0x000ee20000100a00 */
[----:B------:R-:W5:Y:S02]  /*9d6e0*/  LDL.LU R216, [R1+0x850] ;  /* 0x0008500001d87983 */ /* 0x000f640000300800 */
[----:B------:R-:W5:Y:S02]  /*9d6f0*/  LDL.LU R217, [R1+0x854] ;  /* 0x0008540001d97983 */ /* 0x000f640000300800 */
[----:B------:R-:W5:Y:S01]  /*9d700*/  LDL.LU R218, [R1+0x858] ;  /* 0x0008580001da7983 */ /* 0x000f620000300800 */
[----:B------:R-:W5:Y:S01]  /*9d710*/  LDL.LU R219, [R1+0x85c] ;  /* 0x00085c0001db7983 */ /* 0x000f620000300800 */
[----:B------:R-:W5:Y:S02]  /*9d720*/  LDL.64 R214, [R1+0x1a8] ;  /* 0x0001a80001d67983 */ /* 0x000f640000100a00 */
[----:B------:R-:W2:Y:S02]  /*9d730*/  LDL.64 R210, [R1+0x198] ;  /* 0x0001980001d27983 */ /* 0x000ea40000100a00 */
[----:B------:R-:W2:Y:S01]  /*9d740*/  LDL.LU R240, [R1+0x820] ;  /* 0x0008200001f07983 */ /* 0x000ea20000300800 */
[----:B------:R-:W2:Y:S01]  /*9d750*/  LDL.LU R241, [R1+0x824] ;  /* 0x0008240001f17983 */ /* 0x000ea20000300800 */
[----:B------:R-:W2:Y:S01]  /*9d760*/  LDL.LU R242, [R1+0x828] ;  /* 0x0008280001f27983 */ /* 0x000ea20000300800 */
[----:B------:R-:W-:Y:S01]  /*9d770*/  MOV R62, R178 ;  /* 0x000000b2003e7202 */ /* 0x000fe20000000f00 */
[----:B------:R-:W-:Y:S01]  /*9d780*/  IMAD.MOV.U32 R63, RZ, RZ, R179 ;  /* 0x000000ffff3f7224 */ /* 0x000fe200078e00b3 */
[----:B------:R-:W2:Y:S01]  /*9d790*/  LDL.LU R243, [R1+0x82c] ;  /* 0x00082c0001f37983 */ /* 0x000ea20000300800 */
[----:B------:R-:W2:Y:S01]  /*9d7a0*/  LDL.64 R178, [R1+0x188] ;  /* 0x0001880001b27983 */ /* 0x000ea20000100a00 */
[C---:B------:R-:W-:Y:S08]  /*9d7b0*/  HMMA.1688.F32.TF32 R184, R224.reuse, R16, R184 ;  /* 0x00000010e0b8723c */ /* 0x040ff000000810b8 */
[----:B------:R-:W-:Y:S01]  /*9d7c0*/  HMMA.1688.F32.TF32 R248, R224, R8, R196 ;  /* 0x00000008e0f8723c */ /* 0x000fe200000810c4 */
[----:B------:R-:W-:Y:S01]  /*9d7d0*/  IMAD.MOV.U32 R163, RZ, RZ, R244 ;  /* 0x000000ffffa37224 */ /* 0x000fe200078e00f4 */
[----:B------:R-:W-:Y:S01]  /*9d7e0*/  MOV R190, R245 ;  /* 0x000000f500be7202 */ /* 0x000fe20000000f00 */
[----:B------:R-:W-:-:S02]  /*9d7f0*/  IMAD.MOV.U32 R191, RZ, RZ, R246 ;  /* 0x000000ffffbf7224 */ /* 0x000fc400078e00f6 */
[----:B------:R-:W-:-:S03]  /*9d800*/  IMAD.MOV.U32 R188, RZ, RZ, R247 ;  /* 0x000000ffffbc7224 */ /* 0x000fc600078e00f7 */
[----:B------:R-:W-:Y:S01]  /*9d810*/  HMMA.1688.F32.TF32 R244, R224, R4, R228 ;  /* 0x00000004e0f4723c */ /* 0x000fe200000810e4 */
[----:B------:R-:W-:Y:S02]  /*9d820*/  IMAD.MOV.U32 R112, RZ, RZ, R164 ;  /* 0x000000ffff707224 */ /* 0x000fe400078e00a4 */
[----:B------:R-:W-:-:S05]  /*9d830*/  IMAD.MOV.U32 R113, RZ, RZ, R165 ;  /* 0x000000ffff717224 */ /* 0x000fca00078e00a5 */
[----:B------:R-:W-:Y:S01]  /*9d840*/  IMAD.MOV.U32 R104, RZ, RZ, R184 ;  /* 0x000000ffff687224 */ /* 0x000fe200078e00b8 */
[----:B------:R-:W-:Y:S01]  /*9d850*/  MOV R105, R185 ;  /* 0x000000b900697202 */ /* 0x000fe20000000f00 */
[----:B------:R-:W-:Y:S02]  /*9d860*/  IMAD.MOV.U32 R108, RZ, RZ, R186 ;  /* 0x000000ffff6c7224 */ /* 0x000fe400078e00ba */
[----:B------:R-:W-:-:S03]  /*9d870*/  IMAD.MOV.U32 R109, RZ, RZ, R187 ;  /* 0x000000ffff6d7224 */ /* 0x000fc600078e00bb */
[----:B------:R-:W-:Y:S01]  /*9d880*/  STL.64 [R1+0x3698], R250 ;  /* 0x003698fa01007387 */ /* 0x000fe20000100a00 */
[----:B------:R-:W-:Y:S01]  /*9d890*/  HMMA.1688.F32.TF32 R184, R224, R12, R192 ;  /* 0x0000000ce0b8723c */ /* 0x000fe200000810c0 */
[----:B------:R-:W-:Y:S06]  /*9d8a0*/  STL.64 [R1+0x3690], R248 ;  /* 0x003690f801007387 */ /* 0x000fec0000100a00 */
[----:B------:R1:W-:Y:S01]  /*9d8b0*/  STL.64 [R1+0x36a8], R246 ;  /* 0x0036a8f601007387 */ /* 0x0003e20000100a00 */
[----:B------:R1:W-:Y:S01]  /*9d8c0*/  STL.64 [R1+0x36a0], R244 ;  /* 0x0036a0f401007387 */ /* 0x0003e20000100a00 */
[----:B------:R-:W2:Y:S02]  /*9d8d0*/  LDL.LU R200, [R1+0x7a0] ;  /* 0x0007a00001c87983 */ /* 0x000ea40000300800 */
[----:B------:R-:W2:Y:S02]  /*9d8e0*/  LDL.LU R201, [R1+0x7a4] ;  /* 0x0007a40001c97983 */ /* 0x000ea40000300800 */
[----:B------:R-:W-:-:S02]  /*9d8f0*/  IMAD.MOV.U32 R58, RZ, RZ, R176 ;  /* 0x000000ffff3a7224 */ /* 0x000fc400078e00b0 */
[----:B------:R-:W-:-:S09]  /*9d900*/  IMAD.MOV.U32 R59, RZ, RZ, R177 ;  /* 0x000000ffff3b7224 */ /* 0x000fd200078e00b1 */
[----:B------:R-:W-:Y:S01]  /*9d910*/  MOV R96, R184 ;  /* 0x000000b800607202 */ /* 0x000fe20000000f00 */
[----:B------:R-:W-:Y:S02]  /*9d920*/  IMAD.MOV.U32 R97, RZ, RZ, R185 ;  /* 0x000000ffff617224 */ /* 0x000fe400078e00b9 */
[----:B------:R-:W-:Y:S01]  /*9d930*/  IMAD.MOV.U32 R100, RZ, RZ, R186 ;  /* 0x000000ffff647224 */ /* 0x000fe200078e00ba */
[----:B------:R-:W-:Y:S01]  /*9d940*/  MOV R101, R187 ;  /* 0x000000bb00657202 */ /* 0x000fe20000000f00 */
[C---:B-1----:R-:W-:Y:S01]  /*9d950*/  HMMA.1688.F32.TF32 R232, R172.reuse, R202, R232 ;  /* 0x000000caace8723c */ /* 0x042fe200000810e8 */
[----:B------:R-:W-:Y:S01]  /*9d960*/  MOV R160, R202 ;  /* 0x000000ca00a07202 */ /* 0x000fe20000000f00 */
[----:B------:R-:W-:Y:S01]  /*9d970*/  IMAD.MOV.U32 R153, RZ, RZ, R203 ;  /* 0x000000ffff997224 */ /* 0x000fe200078e00cb */
[----:B------:R-:W4:Y:S01]  /*9d980*/  LDL.LU R202, [R1+0x7a8] ;  /* 0x0007a80001ca7983 */ /* 0x000f220000300800 */
[----:B------:R-:W4:Y:S02]  /*9d990*/  LDL.LU R203, [R1+0x7ac] ;  /* 0x0007ac0001cb7983 */ /* 0x000f240000300800 */
[----:B------:R-:W4:Y:S02]  /*9d9a0*/  LDL.LU R164, [R1+0x800] ;  /* 0x0008000001a47983 */ /* 0x000f240000300800 */
[C---:B---3--:R-:W-:Y:S01]  /*9d9b0*/  HMMA.1688.F32.TF32 R220, R172.reuse, R166, R220 ;  /* 0x000000a6acdc723c */ /* 0x048fe200000810dc */
[----:B------:R-:W-:Y:S01]  /*9d9c0*/  IMAD.MOV.U32 R144, RZ, RZ, R166 ;  /* 0x000000ffff907224 */ /* 0x000fe200078e00a6 */
[----:B------:R-:W3:Y:S01]  /*9d9d0*/  LDL.LU R165, [R1+0x804] ;  /* 0x0008040001a57983 */ /* 0x000ee20000300800 */
[----:B------:R-:W-:Y:S01]  /*9d9e0*/  MOV R141, R167 ;  /* 0x000000a7008d7202 */ /* 0x000fe20000000f00 */
[----:B------:R-:W3:Y:S02]  /*9d9f0*/  LDL.LU R166, [R1+0x808] ;  /* 0x0008080001a67983 */ /* 0x000ee40000300800 */
[----:B------:R-:W3:Y:S01]  /*9da00*/  LDL.LU R167, [R1+0x80c] ;  /* 0x00080c0001a77983 */ /* 0x000ee20000300800 */
[----:B------:R-:W3:Y:S01]  /*9da10*/  LDL.LU R212, [R1+0x810] ;  /* 0x0008100001d47983 */ /* 0x000ee20000300800 */
[----:B-----5:R-:W-:Y:S01]  /*9da20*/  HMMA.1688.F32.TF32 R216, R172, R214, R216 ;  /* 0x000000d6acd8723c */ /* 0x020fe200000810d8 */
[----:B------:R-:W-:-:S02]  /*9da30*/  IMAD.MOV.U32 R148, RZ, RZ, R214 ;  /* 0x000000ffff947224 */ /* 0x000fc400078e00d6 */
[----:B------:R-:W3:Y:S02]  /*9da40*/  LDL.LU R213, [R1+0x814] ;  /* 0x0008140001d57983 */ /* 0x000ee40000300800 */
[----:B------:R-:W-:Y:S01]  /*9da50*/  IMAD.MOV.U32 R145, RZ, RZ, R215 ;  /* 0x000000ffff917224 */ /* 0x000fe200078e00d7 */
[----:B------:R-:W3:Y:S02]  /*9da60*/  LDL.LU R214, [R1+0x818] ;  /* 0x0008180001d67983 */ /* 0x000ee40000300800 */
[C---:B--2---:R-:W-:Y:S01]  /*9da70*/  HMMA.1688.F32.TF32 R236, R172.reuse, R210, R236 ;  /* 0x000000d2acec723c */ /* 0x044fe200000810ec */
[----:B------:R-:W-:Y:S01]  /*9da80*/  MOV R0, R210 ;  /* 0x000000d200007202 */ /* 0x000fe20000000f00 */
[----:B------:R-:W-:Y:S01]  /*9da90*/  IMAD.MOV.U32 R252, RZ, RZ, R211 ;  /* 0x000000fffffc7224 */ /* 0x000fe200078e00d3 */
[----:B------:R-:W3:Y:S01]  /*9daa0*/  LDL.LU R215, [R1+0x81c] ;  /* 0x00081c0001d77983 */ /* 0x000ee20000300800 */
[----:B------:R-:W2:Y:S02]  /*9dab0*/  LDL.64 R246, [R1+0x178] ;  /* 0x0001780001f67983 */ /* 0x000ea40000100a00 */
[----:B------:R-:W5:Y:S02]  /*9dac0*/  LDL.64 R210, [R1+0x168] ;  /* 0x0001680001d27983 */ /* 0x000f640000100a00 */
[----:B------:R-:W2:Y:S01]  /*9dad0*/  LDL.LU R176, [R1+0x7f0] ;  /* 0x0007f00001b07983 */ /* 0x000ea20000300800 */
[C---:B------:R-:W-:Y:S01]  /*9dae0*/  HMMA.1688.F32.TF32 R240, R172.reuse, R178, R240 ;  /* 0x000000b2acf0723c */ /* 0x040fe200000810f0 */
[----:B------:R-:W-:Y:S01]  /*9daf0*/  IMAD.MOV.U32 R140, RZ, RZ, R178 ;  /* 0x000000ffff8c7224 */ /* 0x000fe200078e00b2 */
[----:B------:R-:W2:Y:S01]  /*9db00*/  LDL.LU R177, [R1+0x7f4] ;  /* 0x0007f40001b17983 */ /* 0x000ea20000300800 */
[----:B------:R-:W-:Y:S01]  /*9db10*/  MOV R137, R179 ;  /* 0x000000b300897202 */ /* 0x000fe20000000f00 */
[----:B------:R-:W2:Y:S02]  /*9db20*/  LDL.LU R178, [R1+0x7f8] ;  /* 0x0007f80001b27983 */ /* 0x000ea40000300800 */
[----:B------:R-:W2:Y:S02]  /*9db30*/  LDL.LU R179, [R1+0x7fc] ;  /* 0x0007fc0001b37983 */ /* 0x000ea40000300800 */
[----:B------:R-:W-:Y:S01]  /*9db40*/  HMMA.1688.F32.TF32 R228, R172, R206, R180 ;  /* 0x000000ceace4723c */ /* 0x000fe200000810b4 */
[----:B------:R-:W2:Y:S01]  /*9db50*/  LDL.64 R226, [R1+0x158] ;  /* 0x0001580001e27983 */ /* 0x000ea20000100a00 */
        /* <DEDUP_REMOVED lines=17> */
[----:B------:R-:W-:-:S02]  /*9dc70*/  IMAD.MOV.U32 R152, RZ, RZ, R206 ;  /* 0x000000ffff987224 */ /* 0x000fc400078e00ce */
        /* <DEDUP_REMOVED lines=8> */
[----:B------:R-:W-:Y:S02]  /*9dd00*/  STL.64 [R1+0x36b8], R158 ;  /* 0x0036b89e01007387 */ /* 0x000fe40000100a00 */
[----:B------:R-:W-:Y:S01]  /*9dd10*/  IMAD.MOV.U32 R244, RZ, RZ, R104 ;  /* 0x000000fffff47224 */ /* 0x000fe200078e0068 */
[----:B------:R-:W-:-:S02]  /*9dd20*/  MOV R245, R105 ;  /* 0x0000006900f57202 */ /* 0x000fc40000000f00 */
[----:B------:R-:W-:Y:S01]  /*9dd30*/  MOV R18, R168 ;  /* 0x000000a800127202 */ /* 0x000fe20000000f00 */
[----:B------:R-:W-:Y:S02]  /*9dd40*/  IMAD.MOV.U32 R19, RZ, RZ, R169 ;  /* 0x000000ffff137224 */ /* 0x000fe400078e00a9 */
[----:B------:R-:W-:Y:S01]  /*9dd50*/  IMAD.MOV.U32 R22, RZ, RZ, R170 ;  /* 0x000000ffff167224 */ /* 0x000fe200078e00aa */
[----:B------:R-:W-:Y:S01]  /*9dd60*/  MOV R23, R171 ;  /* 0x000000ab00177202 */ /* 0x000fe20000000f00 */
[----:B------:R-:W-:Y:S04]  /*9dd70*/  LDS R168, [R161+0x30600] ;  /* 0x03060000a1a87984 */ /* 0x000fe80000000800 */
[----:B------:R-:W-:Y:S04]  /*9dd80*/  LDS R170, [R161+0x32600] ;  /* 0x03260000a1aa7984 */ /* 0x000fe80000000800 */
[----:B------:R-:W-:Y:S04]  /*9dd90*/  LDS R169, [R189+0x30600] ;  /* 0x03060000bda97984 */ /* 0x000fe80000000800 */
[----:B------:R-:W1:Y:S01]  /*9dda0*/  LDS R171, [R189+0x32600] ;  /* 0x03260000bdab7984 */ /* 0x000e620000000800 */
[----:B-----5:R-:W-:Y:S01]  /*9ddb0*/  MOV R157, R210 ;  /* 0x000000d2009d7202 */ /* 0x020fe20000000f00 */
[----:B------:R-:W-:-:S05]  /*9ddc0*/  IMAD.MOV.U32 R156, RZ, RZ, R211 ;  /* 0x000000ffff9c7224 */ /* 0x000fca00078e00d3 */
[----:B------:R5:W-:Y:S01]  /*9ddd0*/  STL.64 [R1+0x36b0], R156 ;  /* 0x0036b09c01007387 */ /* 0x000be20000100a00 */
[----:B------:R-:W-:Y:S02]  /*9dde0*/  STL.64 [R1+0x36c8], R154 ;  /* 0x0036c89a01007387 */ /* 0x000fe40000100a00 */
[----:B------:R1:W-:Y:S02]  /*9ddf0*/  STL.64 [R1+0x36c0], R152 ;  /* 0x0036c09801007387 */ /* 0x0003e40000100a00 */
[----:B------:R-:W-:Y:S01]  /*9de00*/  STL.64 [R1+0x36d8], R150 ;  /* 0x0036d89601007387 */ /* 0x000fe20000100a00 */
[----:B------:R1:W-:Y:S01]  /*9de10*/  STL.64 [R1+0x36d0], R148 ;  /* 0x0036d09401007387 */ /* 0x0003e20000100a00 */
[----:B--2---:R-:W-:Y:S02]  /*9de20*/  IMAD.MOV.U32 R136, RZ, RZ, R246 ;  /* 0x000000ffff887224 */ /* 0x004fe400078e00f6 */
[----:B------:R-:W-:Y:S02]  /*9de30*/  STL.64 [R1+0x36e8], R146 ;  /* 0x0036e89201007387 */ /* 0x000fe40000100a00 */
[----:B------:R2:W-:Y:S02]  /*9de40*/  STL.64 [R1+0x36e0], R144 ;  /* 0x0036e09001007387 */ /* 0x0005e40000100a00 */
[----:B------:R-:W-:-:S02]  /*9de50*/  IMAD.MOV.U32 R132, RZ, RZ, R247 ;  /* 0x000000ffff847224 */ /* 0x000fc400078e00f7 */
[----:B------:R-:W-:Y:S01]  /*9de60*/  IMAD.MOV.U32 R133, RZ, RZ, R226 ;  /* 0x000000ffff857224 */ /* 0x000fe200078e00e2 */
[----:B------:R-:W-:Y:S01]  /*9de70*/  STL.64 [R1+0x36f8], R142 ;  /* 0x0036f88e01007387 */ /* 0x000fe20000100a00 */
[----:B------:R1:W-:Y:S02]  /*9de80*/  STL.64 [R1+0x36f0], R140 ;  /* 0x0036f08c01007387 */ /* 0x0003e40000100a00 */
[----:B------:R-:W-:Y:S01]  /*9de90*/  STL.64 [R1+0x3708], R138 ;  /* 0x0037088a01007387 */ /* 0x000fe20000100a00 */
[C---:B------:R-:W-:Y:S01]  /*9dea0*/  HMMA.1688.F32.TF32 R176, R172.reuse, R226, R176 ;  /* 0x000000e2acb0723c */ /* 0x040fe200000810b0 */
[----:B------:R-:W-:Y:S01]  /*9deb0*/  MOV R3, R227 ;  /* 0x000000e300037202 */ /* 0x000fe20000000f00 */
[----:B------:R1:W-:Y:S01]  /*9dec0*/  STL.64 [R1+0x3700], R136 ;  /* 0x0037008801007387 */ /* 0x0003e20000100a00 */
[----:B------:R-:W-:Y:S02]  /*9ded0*/  STL.64 [R1+0x3718], R134 ;  /* 0x0037188601007387 */ /* 0x000fe40000100a00 */
[----:B------:R1:W-:Y:S03]  /*9dee0*/  STL.64 [R1+0x3710], R132 ;  /* 0x0037108401007387 */ /* 0x0003e60000100a00 */
[C---:B---3--:R-:W-:Y:S08]  /*9def0*/  HMMA.1688.F32.TF32 R212, R172.reuse, R246, R212 ;  /* 0x000000f6acd4723c */ /* 0x048ff000000810d4 */
[----:B----4-:R-:W-:Y:S01]  /*9df00*/  HMMA.1688.F32.TF32 R224, R172, R134, R248 ;  /* 0x00000086ace0723c */ /* 0x010fe200000810f8 */
[----:B------:R-:W-:-:S06]  /*9df10*/  IMAD.MOV.U32 R246, RZ, RZ, R108 ;  /* 0x000000fffff67224 */ /* 0x000fcc00078e006c */
[----:B------:R-:W-:Y:S01]  /*9df20*/  IMAD.MOV.U32 R248, RZ, RZ, R96 ;  /* 0x000000fffff87224 */ /* 0x000fe200078e0060 */
[----:B------:R-:W-:Y:S01]  /*9df30*/  MOV R250, R100 ;  /* 0x0000006400fa7202 */ /* 0x000fe20000000f00 */
[----:B------:R-:W-:Y:S01]  /*9df40*/  IMAD.MOV.U32 R251, RZ, RZ, R101 ;  /* 0x000000fffffb7224 */ /* 0x000fe200078e0065 */
[----:B------:R-:W3:Y:S01]  /*9df50*/  LDL.LU R96, [R1+0x384c] ;  /* 0x00384c0001607983 */ /* 0x000ee20000300800 */
[----:B------:R-:W-:Y:S02]  /*9df60*/  IMAD.MOV.U32 R249, RZ, RZ, R97 ;  /* 0x000000fffff97224 */ /* 0x000fe400078e0061 */
[----:B------:R-:W3:Y:S02]  /*9df70*/  LDL.LU R97, [R1+0x3848] ;  /* 0x0038480001617983 */ /* 0x000ee40000300800 */
[----:B------:R-:W4:Y:S01]  /*9df80*/  LDL.LU R100, [R1+0x3844] ;  /* 0x0038440001647983 */ /* 0x000f220000300800 */
[----:B------:R-:W4:Y:S01]  /*9df90*/  LDL.LU R101, [R1+0x3840] ;  /* 0x0038400001657983 */ /* 0x000f220000300800 */
[----:B------:R-:W-:Y:S02]  /*9dfa0*/  STL.64 [R1+0x3728], R250 ;  /* 0x003728fa01007387 */ /* 0x000fe40000100a00 */
[----:B------:R1:W-:Y:S02]  /*9dfb0*/  STL.64 [R1+0x3720], R248 ;  /* 0x003720f801007387 */ /* 0x0003e40000100a00 */
[----:B------:R-:W-:Y:S01]  /*9dfc0*/  IMAD.MOV.U32 R247, RZ, RZ, R109 ;  /* 0x000000fffff77224 */ /* 0x000fe200078e006d */
[----:B------:R-:W4:Y:S01]  /*9dfd0*/  LDL.LU R104, [R1+0x383c] ;  /* 0x00383c0001687983 */ /* 0x000f220000300800 */
[----:B------:R-:W4:Y:S02]  /*9dfe0*/  LDL.LU R105, [R1+0x3838] ;  /* 0x0038380001697983 */ /* 0x000f240000300800 */
[----:B------:R-:W4:Y:S02]  /*9dff0*/  LDL.LU R108, [R1+0x3834] ;  /* 0x00383400016c7983 */ /* 0x000f240000300800 */
[----:B------:R-:W4:Y:S01]  /*9e000*/  LDL.LU R109, [R1+0x3830] ;  /* 0x00383000016d7983 */ /* 0x000f220000300800 */
[C---:B------:R-:W-:Y:S01]  /*9e010*/  HMMA.1688.F32.TF32 R180, R172.reuse, R158, R180 ;  /* 0x0000009eacb4723c */ /* 0x040fe200000810b4 */
[----:B------:R-:W-:Y:S01]  /*9e020*/  STL.64 [R1+0x3738], R246 ;  /* 0x003738f601007387 */ /* 0x000fe20000100a00 */
[----:B------:R2:W-:Y:S01]  /*9e030*/  STL.64 [R1+0x3730], R244 ;  /* 0x003730f401007387 */ /* 0x0005e20000100a00 */
[----:B-----5:R-:W-:Y:S01]  /*9e040*/  MOV R156, R112 ;  /* 0x00000070009c7202 */ /* 0x020fe20000000f00 */
[----:B------:R-:W-:Y:S01]  /*9e050*/  IMAD.MOV.U32 R157, RZ, RZ, R113 ;  /* 0x000000ffff9d7224 */ /* 0x000fe200078e0071 */
[----:B------:R-:W5:Y:S01]  /*9e060*/  LDL.LU R112, [R1+0x382c] ;  /* 0x00382c0001707983 */ /* 0x000f620000300800 */
[----:B------:R-:W5:Y:S02]  /*9e070*/  LDL.LU R113, [R1+0x3828] ;  /* 0x0038280001717983 */ /* 0x000f640000300800 */
[----:B------:R-:W-:Y:S01]  /*9e080*/  IMAD.MOV.U32 R158, RZ, RZ, R116 ;  /* 0x000000ffff9e7224 */ /* 0x000fe200078e0074 */
[----:B------:R-:W-:Y:S01]  /*9e090*/  MOV R159, R117 ;  /* 0x00000075009f7202 */ /* 0x000fe20000000f00 */
[----:B------:R-:W5:Y:S01]  /*9e0a0*/  LDL.LU R116, [R1+0x3824] ;  /* 0x0038240001747983 */ /* 0x000f620000300800 */
[----:B------:R-:W5:Y:S01]  /*9e0b0*/  LDL.LU R117, [R1+0x3820] ;  /* 0x0038200001757983 */ /* 0x000f620000300800 */
[----:B------:R-:W-:Y:S01]  /*9e0c0*/  HMMA.1688.F32.TF32 R184, R172, R154, R184 ;  /* 0x0000009aacb8723c */ /* 0x000fe200000810b8 */
[----:B-1----:R-:W-:Y:S01]  /*9e0d0*/  IMAD.MOV.U32 R152, RZ, RZ, R120 ;  /* 0x000000ffff987224 */ /* 0x002fe200078e0078 */
[----:B------:R-:W-:Y:S01]  /*9e0e0*/  STL.64 [R1+0x3748], R158 ;  /* 0x0037489e01007387 */ /* 0x000fe20000100a00 */
[----:B------:R1:W-:Y:S02]  /*9e0f0*/  STL.64 [R1+0x3740], R156 ;  /* 0x0037409c01007387 */ /* 0x0003e40000100a00 */
[----:B------:R-:W5:Y:S02]  /*9e100*/  LDL.LU R120, [R1+0x381c] ;  /* 0x00381c0001787983 */ /* 0x000f640000300800 */
[----:B------:R-:W-:Y:S01]  /*9e110*/  IMAD.MOV.U32 R153, RZ, RZ, R121 ;  /* 0x000000ffff997224 */ /* 0x000fe200078e0079 */
[----:B------:R-:W-:Y:S01]  /*9e120*/  MOV R154, R124 ;  /* 0x0000007c009a7202 */ /* 0x000fe20000000f00 */
[----:B------:R-:W-:Y:S01]  /*9e130*/  IMAD.MOV.U32 R155, RZ, RZ, R125 ;  /* 0x000000ffff9b7224 */ /* 0x000fe200078e007d */
[----:B------:R-:W5:Y:S01]  /*9e140*/  LDL.LU R121, [R1+0x3818] ;  /* 0x0038180001797983 */ /* 0x000f620000300800 */
[----:B------:R-:W5:Y:S02]  /*9e150*/  LDL.LU R124, [R1+0x3814] ;  /* 0x00381400017c7983 */ /* 0x000f640000300800 */
[----:B------:R-:W5:Y:S02]  /*9e160*/  LDL.LU R125, [R1+0x3810] ;  /* 0x00381000017d7983 */ /* 0x000f640000300800 */
[----:B------:R-:W-:Y:S01]  /*9e170*/  IMAD.MOV.U32 R148, RZ, RZ, R128 ;  /* 0x000000ffff947224 */ /* 0x000fe200078e0080 */
[----:B------:R-:W-:Y:S01]  /*9e180*/  STL.64 [R1+0x3758], R154 ;  /* 0x0037589a01007387 */ /* 0x000fe20000100a00 */
[----:B------:R1:W-:Y:S02]  /*9e190*/  STL.64 [R1+0x3750], R152 ;  /* 0x0037509801007387 */ /* 0x0003e40000100a00 */
[----:B------:R-:W5:Y:S01]  /*9e1a0*/  LDL.LU R128, [R1+0x380c] ;  /* 0x00380c0001807983 */ /* 0x000f620000300800 */
[----:B------:R-:W-:-:S02]  /*9e1b0*/  MOV R149, R129 ;  /* 0x0000008100957202 */ /* 0x000fc40000000f00 */
[----:B------:R-:W5:Y:S01]  /*9e1c0*/  LDL.LU R129, [R1+0x3808] ;  /* 0x0038080001817983 */ /* 0x000f620000300800 */
[----:B------:R-:W-:Y:S01]  /*9e1d0*/  HMMA.1688.F32.TF32 R192, R172, R150, R192 ;  /* 0x00000096acc0723c */ /* 0x000fe200000810c0 */
[----:B--2---:R-:W-:-:S06]  /*9e1e0*/  MOV R144, R10 ;  /* 0x0000000a00907202 */ /* 0x004fcc0000000f00 */
[----:B------:R-:W-:Y:S02]  /*9e1f0*/  IMAD.MOV.U32 R150, RZ, RZ, R6 ;  /* 0x000000ffff967224 */ /* 0x000fe400078e0006 */
[----:B------:R-:W-:Y:S01]  /*9e200*/  IMAD.MOV.U32 R151, RZ, RZ, R7 ;  /* 0x000000ffff977224 */ /* 0x000fe200078e0007 */
[----:B------:R-:W2:Y:S01]  /*9e210*/  LDL.LU R6, [R1+0x3804] ;  /* 0x0038040001067983 */ /* 0x000ea20000300800 */
[----:B------:R-:W2:Y:S01]  /*9e220*/  LDL.LU R7, [R1+0x3800] ;  /* 0x0038000001077983 */ /* 0x000ea20000300800 */
[----:B------:R-:W-:Y:S02]  /*9e230*/  HMMA.1688.F32.TF32 R196, R172, R146, R196 ;  /* 0x00000092acc4723c */ /* 0x000fe400000810c4 */
[----:B------:R-:W-:Y:S01]  /*9e240*/  STL.64 [R1+0x3768], R150 ;  /* 0x0037689601007387 */ /* 0x000fe20000100a00 */
[----:B------:R1:W-:Y:S02]  /*9e250*/  STL.64 [R1+0x3760], R148 ;  /* 0x0037609401007387 */ /* 0x0003e40000100a00 */
[----:B------:R-:W2:Y:S02]  /*9e260*/  LDL.LU R10, [R1+0x37fc] ;  /* 0x0037fc00010a7983 */ /* 0x000ea40000300800 */
[----:B------:R-:W-:-:S02]  /*9e270*/  IMAD.MOV.U32 R145, RZ, RZ, R11 ;  /* 0x000000ffff917224 */ /* 0x000fc400078e000b */
[----:B------:R-:W2:Y:S01]  /*9e280*/  LDL.LU R11, [R1+0x37f8] ;  /* 0x0037f800010b7983 */ /* 0x000ea20000300800 */
[----:B------:R-:W-:Y:S02]  /*9e290*/  IMAD.MOV.U32 R146, RZ, RZ, R14 ;  /* 0x000000ffff927224 */ /* 0x000fe400078e000e */
[----:B------:R-:W2:Y:S01]  /*9e2a0*/  LDL.LU R14, [R1+0x37f4] ;  /* 0x0037f400010e7983 */ /* 0x000ea20000300800 */
[----:B------:R-:W-:Y:S01]  /*9e2b0*/  MOV R147, R15 ;  /* 0x0000000f00937202 */ /* 0x000fe20000000f00 */
[----:B------:R-:W-:Y:S01]  /*9e2c0*/  IMAD.MOV.U32 R140, RZ, RZ, R18 ;  /* 0x000000ffff8c7224 */ /* 0x000fe200078e0012 */
[----:B------:R-:W2:Y:S01]  /*9e2d0*/  LDL.LU R15, [R1+0x37f0] ;  /* 0x0037f000010f7983 */ /* 0x000ea20000300800 */
[----:B------:R-:W-:Y:S01]  /*9e2e0*/  HMMA.1688.F32.TF32 R200, R172, R142, R200 ;  /* 0x0000008eacc8723c */ /* 0x000fe200000810c8 */
[----:B------:R-:W2:Y:S02]  /*9e2f0*/  LDL.LU R18, [R1+0x37ec] ;  /* 0x0037ec0001127983 */ /* 0x000ea40000300800 */
[----:B------:R-:W-:-:S02]  /*9e300*/  IMAD.MOV.U32 R141, RZ, RZ, R19 ;  /* 0x000000ffff8d7224 */ /* 0x000fc400078e0013 */
[----:B------:R-:W2:Y:S01]  /*9e310*/  LDL.LU R19, [R1+0x37e8] ;  /* 0x0037e80001137983 */ /* 0x000ea20000300800 */
[----:B------:R-:W-:Y:S01]  /*9e320*/  IMAD.MOV.U32 R136, RZ, RZ, R26 ;  /* 0x000000ffff887224 */ /* 0x000fe200078e001a */
[----:B------:R-:W-:Y:S01]  /*9e330*/  MOV R142, R22 ;  /* 0x00000016008e7202 */ /* 0x000fe20000000f00 */
[----:B------:R-:W-:Y:S01]  /*9e340*/  IMAD.MOV.U32 R143, RZ, RZ, R23 ;  /* 0x000000ffff8f7224 */ /* 0x000fe200078e0017 */
[----:B------:R-:W2:Y:S01]  /*9e350*/  LDL.LU R22, [R1+0x37e4] ;  /* 0x0037e40001167983 */ /* 0x000ea20000300800 */
[----:B------:R-:W2:Y:S01]  /*9e360*/  LDL.LU R23, [R1+0x37e0] ;  /* 0x0037e00001177983 */ /* 0x000ea20000300800 */
[----:B------:R-:W-:Y:S01]  /*9e370*/  HMMA.1688.F32.TF32 R204, R172, R138, R204 ;  /* 0x0000008aaccc723c */ /* 0x000fe200000810cc */
[----:B------:R-:W2:Y:S01]  /*9e380*/  LDL.LU R26, [R1+0x37dc] ;  /* 0x0037dc00011a7983 */ /* 0x000ea20000300800 */
[----:B------:R-:W-:Y:S02]  /*9e390*/  MOV R137, R27 ;  /* 0x0000001b00897202 */ /* 0x000fe40000000f00 */
[----:B------:R-:W2:Y:S01]  /*9e3a0*/  LDL.LU R27, [R1+0x37d8] ;  /* 0x0037d800011b7983 */ /* 0x000ea20000300800 */
[----:B------:R-:W-:-:S02]  /*9e3b0*/  MOV R132, R34 ;  /* 0x0000002200847202 */ /* 0x000fc40000000f00 */
[----:B------:R-:W-:Y:S02]  /*9e3c0*/  IMAD.MOV.U32 R138, RZ, RZ, R30 ;  /* 0x000000ffff8a7224 */ /* 0x000fe400078e001e */
[----:B------:R-:W-:Y:S01]  /*9e3d0*/  IMAD.MOV.U32 R139, RZ, RZ, R31 ;  /* 0x000000ffff8b7224 */ /* 0x000fe200078e001f */
[----:B------:R-:W2:Y:S01]  /*9e3e0*/  LDL.LU R30, [R1+0x37d4] ;  /* 0x0037d400011e7983 */ /* 0x000ea20000300800 */
[----:B------:R-:W2:Y:S02]  /*9e3f0*/  LDL.LU R31, [R1+0x37d0] ;  /* 0x0037d000011f7983 */ /* 0x000ea40000300800 */
[----:B------:R-:W2:Y:S02]  /*9e400*/  LDL.LU R34, [R1+0x37cc] ;  /* 0x0037cc0001227983 */ /* 0x000ea40000300800 */
[----:B------:R-:W-:Y:S02]  /*9e410*/  IMAD.MOV.U32 R133, RZ, RZ, R35 ;  /* 0x000000ffff857224 */ /* 0x000fe400078e0023 */
[----:B------:R-:W-:Y:S01]  /*9e420*/  IMAD.MOV.U32 R134, RZ, RZ, R38 ;  /* 0x000000ffff867224 */ /* 0x000fe200078e0026 */
[----:B------:R-:W2:Y:S01]  /*9e430*/  LDL.LU R35, [R1+0x37c8] ;  /* 0x0037c80001237983 */ /* 0x000ea20000300800 */
[----:B------:R-:W2:Y:S01]  /*9e440*/  LDL.LU R38, [R1+0x37c4] ;  /* 0x0037c40001267983 */ /* 0x000ea20000300800 */
[----:B------:R-:W-:Y:S01]  /*9e450*/  MOV R135, R39 ;  /* 0x0000002700877202 */ /* 0x000fe20000000f00 */
[----:B------:R-:W-:Y:S01]  /*9e460*/  IMAD.MOV.U32 R248, RZ, RZ, R42 ;  /* 0x000000fffff87224 */ /* 0x000fe200078e002a */
[----:B------:R-:W2:Y:S01]  /*9e470*/  LDL.LU R39, [R1+0x37c0] ;  /* 0x0037c00001277983 */ /* 0x000ea20000300800 */
[----:B------:R-:W2:Y:S02]  /*9e480*/  LDL.LU R42, [R1+0x37bc] ;  /* 0x0037bc00012a7983 */ /* 0x000ea40000300800 */
[----:B------:R-:W-:Y:S01]  /*9e490*/  IMAD.MOV.U32 R249, RZ, RZ, R43 ;  /* 0x000000fffff97224 */ /* 0x000fe200078e002b */
[----:B------:R-:W-:Y:S01]  /*9e4a0*/  MOV R250, R46 ;  /* 0x0000002e00fa7202 */ /* 0x000fe20000000f00 */
[----:B------:R-:W2:Y:S01]  /*9e4b0*/  LDL.LU R43, [R1+0x37b8] ;  /* 0x0037b800012b7983 */ /* 0x000ea20000300800 */
[----:B------:R-:W2:Y:S02]  /*9e4c0*/  LDL.LU R46, [R1+0x37b4] ;  /* 0x0037b400012e7983 */ /* 0x000ea40000300800 */
[----:B------:R-:W-:-:S02]  /*9e4d0*/  IMAD.MOV.U32 R251, RZ, RZ, R47 ;  /* 0x000000fffffb7224 */ /* 0x000fc400078e002f */
        /* <DEDUP_REMOVED lines=8> */
[----:B-1----:R-:W-:Y:S01]  /*9e560*/  MOV R156, R58 ;  /* 0x0000003a009c7202 */ /* 0x002fe20000000f00 */
        /* <DEDUP_REMOVED lines=10> */
[----:B------:R-:W-:Y:S02]  /*9e610*/  IMAD.MOV.U32 R153, RZ, RZ, R67 ;  /* 0x000000ffff997224 */ /* 0x000fe400078e0043 */
[----:B------:R-:W2:Y:S01]  /*9e620*/  LDL.LU R67, [R1+0x3788] ;  /* 0x0037880001437983 */ /* 0x000ea20000300800 */
[----:B------:R-:W-:Y:S08]  /*9e630*/  HMMA.1688.F32.TF32 R164, R172, R210, R164 ;  /* 0x000000d2aca4723c */ /* 0x000ff000000810a4 */
        /* <DEDUP_REMOVED lines=8> */
[----:B------:R-:W-:Y:S01]  /*9e6c0*/  MOV R149, R190 ;  /* 0x000000be00957202 */ /* 0x000fe20000000f00 */
[----:B------:R-:W-:-:S02]  /*9e6d0*/  IMAD.MOV.U32 R150, RZ, RZ, R191 ;  /* 0x000000ffff967224 */ /* 0x000fc400078e00bf */
[----:B------:R-:W-:Y:S01]  /*9e6e0*/  IMAD.MOV.U32 R151, RZ, RZ, R188 ;  /* 0x000000ffff977224 */ /* 0x000fe200078e00bc */
[----:B------:R-:W-:Y:S01]  /*9e6f0*/  MOV R154, R2 ;  /* 0x00000002009a7202 */ /* 0x000fe20000000f00 */
[----:B------:R-:W-:Y:S01]  /*9e700*/  IMAD.MOV.U32 R155, RZ, RZ, R162 ;  /* 0x000000ffff9b7224 */ /* 0x000fe200078e00a2 */
[----:B------:R-:W2:Y:S01]  /*9e710*/  LDL.LU R2, [R1+0x3784] ;  /* 0x0037840001027983 */ /* 0x000ea20000300800 */
[----:B------:R-:W2:Y:S02]  /*9e720*/  LDL.LU R162, [R1+0x3780] ;  /* 0x0037800001a27983 */ /* 0x000ea40000300800 */
[----:B------:R-:W2:Y:S02]  /*9e730*/  LDL.LU R163, [R1+0x377c] ;  /* 0x00377c0001a37983 */ /* 0x000ea40000300800 */
[----:B------:R-:W2:Y:S01]  /*9e740*/  LDL.LU R190, [R1+0x3778] ;  /* 0x0037780001be7983 */ /* 0x000ea20000300800 */
[----:B------:R-:W2:Y:S01]  /*9e750*/  LDL.LU R191, [R1+0x3774] ;  /* 0x0037740001bf7983 */ /* 0x000ea20000300800 */
[----:B------:R-:W2:Y:S03]  /*9e760*/  LDL.LU R188, [R1+0x3770] ;  /* 0x0037700001bc7983 */ /* 0x000ea60000300800 */
[----:B------:R-:W-:Y:S04]  /*9e770*/  LDS R210, [R161+0x36600] ;  /* 0x03660000a1d27984 */ /* 0x000fe80000000800 */
[----:B------:R-:W-:Y:S01]  /*9e780*/  LDS R211, [R189+0x36600] ;  /* 0x03660000bdd37984 */ /* 0x000fe20000000800 */
[C---:B---3--:R-:W-:Y:S08]  /*9e790*/  HMMA.1688.F32.TF32 R176, R168.reuse, R96, R176 ;  /* 0x00000060a8b0723c */ /* 0x048ff000000810b0 */
[C---:B----4-:R-:W-:Y:S08]  /*9e7a0*/  HMMA.1688.F32.TF32 R212, R168.reuse, R104, R212 ;  /* 0x00000068a8d4723c */ /* 0x050ff000000810d4 */
[C---:B------:R-:W-:Y:S08]  /*9e7b0*/  HMMA.1688.F32.TF32 R164, R168.reuse, R100, R164 ;  /* 0x00000064a8a4723c */ /* 0x040ff000000810a4 */
[C---:B------:R-:W-:Y:S08]  /*9e7c0*/  HMMA.1688.F32.TF32 R240, R168.reuse, R108, R240 ;  /* 0x0000006ca8f0723c */ /* 0x040ff000000810f0 */
[C---:B-----5:R-:W-:Y:S08]  /*9e7d0*/  HMMA.1688.F32.TF32 R236, R168.reuse, R112, R236 ;  /* 0x00000070a8ec723c */ /* 0x060ff000000810ec */
[C---:B------:R-:W-:Y:S08]  /*9e7e0*/  HMMA.1688.F32.TF32 R216, R168.reuse, R116, R216 ;  /* 0x00000074a8d8723c */ /* 0x040ff000000810d8 */
[C---:B------:R-:W-:Y:S08]  /*9e7f0*/  HMMA.1688.F32.TF32 R172, R168.reuse, R120, R220 ;  /* 0x00000078a8ac723c */ /* 0x040ff000000810dc */
[C---:B------:R-:W-:Y:S01]  /*9e800*/  HMMA.1688.F32.TF32 R232, R168.reuse, R124, R232 ;  /* 0x0000007ca8e8723c */ /* 0x040fe200000810e8 */
[----:B------:R-:W-:Y:S04]  /*9e810*/  LDS R220, [R161+0x38600] ;  /* 0x03860000a1dc7984 */ /* 0x000fe80000000800 */
[----:B------:R-:W-:Y:S04]  /*9e820*/  LDS R222, [R161+0x3a600] ;  /* 0x03a60000a1de7984 */ /* 0x000fe80000000800 */
[----:B------:R-:W-:Y:S04]  /*9e830*/  LDS R221, [R189+0x38600] ;  /* 0x03860000bddd7984 */ /* 0x000fe80000000800 */
[----:B------:R-:W-:Y:S01]  /*9e840*/  LDS R223, [R189+0x3a600] ;  /* 0x03a60000bddf7984 */ /* 0x000fe20000000800 */
[----:B------:R-:W-:Y:S03]  /*9e850*/  HMMA.1688.F32.TF32 R228, R168, R128, R228 ;  /* 0x00000080a8e4723c */ /* 0x000fe600000810e4 */
[----:B------:R-:W-:Y:S04]  /*9e860*/  LDS R168, [R161+0x3c580] ;  /* 0x03c58000a1a87984 */ /* 0x000fe80000000800 */
[----:B------:R-:W-:Y:S04]  /*9e870*/  LDS R170, [R161+0x3e580] ;  /* 0x03e58000a1aa7984 */ /* 0x000fe80000000800 */
[----:B------:R-:W-:Y:S04]  /*9e880*/  LDS R169, [R189+0x3c580] ;  /* 0x03c58000bda97984 */ /* 0x000fe80000000800 */
[----:B------:R-:W2:Y:S02]  /*9e890*/  LDS R171, [R189+0x3e580] ;  /* 0x03e58000bdab7984 */ /* 0x000ea40000000800 */
[C---:B--2---:R-:W-:Y:S08]  /*9e8a0*/  HMMA.1688.F32.TF32 R248, R168.reuse, R50, R248 ;  /* 0x00000032a8f8723c */ /* 0x044ff000000810f8 */
[C---:B------:R-:W-:Y:S08]  /*9e8b0*/  HMMA.1688.F32.TF32 R244, R168.reuse, R54, R244 ;  /* 0x00000036a8f4723c */ /* 0x040ff000000810f4 */
[C---:B------:R-:W-:Y:S08]  /*9e8c0*/  HMMA.1688.F32.TF32 R156, R168.reuse, R58, R156 ;  /* 0x0000003aa89c723c */ /* 0x040ff0000008109c */
[C---:B------:R-:W-:Y:S08]  /*9e8d0*/  HMMA.1688.F32.TF32 R152, R168.reuse, R62, R152 ;  /* 0x0000003ea898723c */ /* 0x040ff00000081098 */
[C---:B------:R-:W-:Y:S11]  /*9e8e0*/  HMMA.1688.F32.TF32 R148, R168.reuse, R66, R148 ;  /* 0x00000042a894723c */ /* 0x040ff60000081094 */
[----:B------:R-:W-:Y:S11]  /*9e8f0*/  @!UPT UIADD3 URZ, URZ, URZ, URZ ;  /* 0x0000003f3f3ff290 */ /* 0x000ff6000fffe03f */
[----:B------:R-:W-:Y:S01]  /*9e900*/  @!UPT UIADD3 URZ, URZ, URZ, URZ ;  /* 0x0000003f3f3ff290 */ /* 0x000fe2000fffe03f */
        /* <DEDUP_REMOVED lines=18> */
[----:B-1----:R-:W5:Y:S01]  /*9ea30*/  LDL.LU.64 R250, [R1+0x3728] ;  /* 0x0037280001fa7983 */ /* 0x002f620000300a00 */
[----:B------:R-:W5:Y:S01]  /*9ea40*/  LDL.LU.64 R248, [R1+0x3720] ;  /* 0x0037200001f87983 */ /* 0x000f620000300a00 */
[C---:B------:R-:W-:Y:S08]  /*9ea50*/  HMMA.1688.F32.TF32 R132, R168.reuse, R46, R132 ;  /* 0x0000002ea884723c */ /* 0x040ff00000081084 */
[C---:B------:R-:W-:Y:S08]  /*9ea60*/  HMMA.1688.F32.TF32 R136, R168.reuse, R42, R136 ;  /* 0x0000002aa888723c */ /* 0x040ff00000081088 */
[C---:B------:R-:W-:Y:S08]  /*9ea70*/  HMMA.1688.F32.TF32 R140, R168.reuse, R38, R140 ;  /* 0x00000026a88c723c */ /* 0x040ff0000008108c */
[C---:B------:R-:W-:Y:S01]  /*9ea80*/  HMMA.1688.F32.TF32 R144, R168.reuse, R34, R144 ;  /* 0x00000022a890723c */ /* 0x040fe20000081090 */
[----:B------:R-:W-:Y:S01]  /*9ea90*/  STL.64 [R1+0xa20], R132 ;  /* 0x000a208401007387 */ /* 0x000fe20000100a00 */
[----:B------:R1:W-:Y:S03]  /*9eaa0*/  STL.64 [R1+0xa28], R134 ;  /* 0x000a288601007387 */ /* 0x0003e60000100a00 */
[----:B-1----:R-:W5:Y:S01]  /*9eab0*/  LDL.LU.64 R134, [R1+0x3718] ;  /* 0x0037180001867983 */ /* 0x002f620000300a00 */
[----:B------:R-:W5:Y:S02]  /*9eac0*/  LDL.LU.64 R132, [R1+0x3710] ;  /* 0x0037100001847983 */ /* 0x000f640000300a00 */
[----:B------:R-:W-:Y:S02]  /*9ead0*/  STL.64 [R1+0xa30], R136 ;  /* 0x000a308801007387 */ /* 0x000fe40000100a00 */
[----:B------:R1:W-:Y:S02]  /*9eae0*/  STL.64 [R1+0xa38], R138 ;  /* 0x000a388a01007387 */ /* 0x0003e40000100a00 */
[----:B-1----:R-:W5:Y:S01]  /*9eaf0*/  LDL.LU.64 R138, [R1+0x3708] ;  /* 0x00370800018a7983 */ /* 0x002f620000300a00 */
[----:B------:R-:W5:Y:S02]  /*9eb00*/  LDL.LU.64 R136, [R1+0x3700] ;  /* 0x0037000001887983 */ /* 0x000f640000300a00 */
[----:B------:R-:W-:Y:S02]  /*9eb10*/  STL.64 [R1+0xa40], R140 ;  /* 0x000a408c01007387 */ /* 0x000fe40000100a00 */
[----:B------:R1:W-:Y:S02]  /*9eb20*/  STL.64 [R1+0xa48], R142 ;  /* 0x000a488e01007387 */ /* 0x0003e40000100a00 */
[----:B-1----:R-:W5:Y:S01]  /*9eb30*/  LDL.LU.64 R142, [R1+0x36f8] ;  /* 0x0036f800018e7983 */ /* 0x002f620000300a00 */
[----:B------:R-:W5:Y:S03]  /*9eb40*/  LDL.LU.64 R140, [R1+0x36f0] ;  /* 0x0036f000018c7983 */ /* 0x000f660000300a00 */
[----:B------:R-:W-:Y:S02]  /*9eb50*/  STL.64 [R1+0xa50], R144 ;  /* 0x000a509001007387 */ /* 0x000fe40000100a00 */
[----:B------:R1:W-:Y:S02]  /*9eb60*/  STL.64 [R1+0xa58], R146 ;  /* 0x000a589201007387 */ /* 0x0003e40000100a00 */
[----:B-1----:R-:W5:Y:S01]  /*9eb70*/  LDL.LU.64 R146, [R1+0x36e8] ;  /* 0x0036e80001927983 */ /* 0x002f620000300a00 */
[----:B------:R-:W5:Y:S01]  /*9eb80*/  LDL.LU.64 R144, [R1+0x36e0] ;  /* 0x0036e00001907983 */ /* 0x000f620000300a00 */
[C---:B--2---:R-:W-:Y:S08]  /*9eb90*/  HMMA.1688.F32.TF32 R148, R168.reuse, R30, R148 ;  /* 0x0000001ea894723c */ /* 0x044ff00000081094 */
[C---:B---3--:R-:W-:Y:S08]  /*9eba0*/  HMMA.1688.F32.TF32 R152, R168.reuse, R26, R152 ;  /* 0x0000001aa898723c */ /* 0x048ff00000081098 */
[C---:B----4-:R-:W-:Y:S07]  /*9ebb0*/  HMMA.1688.F32.TF32 R156, R168.reuse, R22, R156 ;  /* 0x00000016a89c723c */ /* 0x050fee000008109c */
[----:B------:R-:W-:Y:S01]  /*9ebc0*/  STL.64 [R1+0xa70], R148 ;  /* 0x000a709401007387 */ /* 0x000fe20000100a00 */
[----:B------:R1:W-:Y:S03]  /*9ebd0*/  STL.64 [R1+0xa78], R150 ;  /* 0x000a789601007387 */ /* 0x0003e60000100a00 */
[----:B-1----:R-:W2:Y:S01]  /*9ebe0*/  LDL.LU.64 R150, [R1+0x36d8] ;  /* 0x0036d80001967983 */ /* 0x002ea20000300a00 */
[C---:B-----5:R-:W-:Y:S03]  /*9ebf0*/  HMMA.1688.F32.TF32 R244, R168.reuse, R18, R244 ;  /* 0x00000012a8f4723c */ /* 0x060fe600000810f4 */
[----:B------:R-:W3:Y:S01]  /*9ec00*/  LDL.LU.64 R148, [R1+0x36d0] ;  /* 0x0036d00001947983 */ /* 0x000ee20000300a00 */
[----:B------:R-:W-:Y:S03]  /*9ec10*/  STL.64 [R1+0xa80], R152 ;  /* 0x000a809801007387 */ /* 0x000fe60000100a00 */
[----:B------:R1:W-:Y:S01]  /*9ec20*/  STL.64 [R1+0xa88], R154 ;  /* 0x000a889a01007387 */ /* 0x0003e20000100a00 */
[----:B------:R-:W-:Y:S03]  /*9ec30*/  HMMA.1688.F32.TF32 R248, R168, R14, R248 ;  /* 0x0000000ea8f8723c */ /* 0x000fe600000810f8 */
[----:B-1----:R-:W4:Y:S01]  /*9ec40*/  LDL.LU.64 R154, [R1+0x36c8] ;  /* 0x0036c800019a7983 */ /* 0x002f220000300a00 */
[----:B------:R-:W5:Y:S02]  /*9ec50*/  LDL.LU.64 R152, [R1+0x36c0] ;  /* 0x0036c00001987983 */ /* 0x000f640000300a00 */
[----:B------:R-:W-:Y:S02]  /*9ec60*/  STL.64 [R1+0xa90], R156 ;  /* 0x000a909c01007387 */ /* 0x000fe40000100a00 */
[----:B------:R1:W-:Y:S02]  /*9ec70*/  STL.64 [R1+0xa98], R158 ;  /* 0x000a989e01007387 */ /* 0x0003e40000100a00 */
[----:B-1----:R-:W2:Y:S01]  /*9ec80*/  LDL.LU.64 R158, [R1+0x36b8] ;  /* 0x0036b800019e7983 */ /* 0x002ea20000300a00 */
[----:B------:R-:W2:Y:S04]  /*9ec90*/  LDL.LU.64 R156, [R1+0x36b0] ;  /* 0x0036b000019c7983 */ /* 0x000ea80000300a00 */
[----:B------:R-:W-:Y:S02]  /*9eca0*/  STL.64 [R1+0xaa0], R244 ;  /* 0x000aa0f401007387 */ /* 0x000fe40000100a00 */
[----:B------:R1:W-:Y:S02]  /*9ecb0*/  STL.64 [R1+0xaa8], R246 ;  /* 0x000aa8f601007387 */ /* 0x0003e40000100a00 */
[----:B-1----:R-:W2:Y:S01]  /*9ecc0*/  LDL.LU.64 R246, [R1+0x36a8] ;  /* 0x0036a80001f67983 */ /* 0x002ea20000300a00 */
[----:B------:R-:W2:Y:S03]  /*9ecd0*/  LDL.LU.64 R244, [R1+0x36a0] ;  /* 0x0036a00001f47983 */ /* 0x000ea60000300a00 */
[----:B------:R-:W-:Y:S02]  /*9ece0*/  STL.64 [R1+0xab0], R248 ;  /* 0x000ab0f801007387 */ /* 0x000fe40000100a00 */
[----:B------:R1:W-:Y:S02]  /*9ecf0*/  STL.64 [R1+0xab8], R250 ;  /* 0x000ab8fa01007387 */ /* 0x0003e40000100a00 */
[----:B-1----:R-:W2:Y:S01]  /*9ed00*/  LDL.LU.64 R250, [R1+0x3698] ;  /* 0x0036980001fa7983 */ /* 0x002ea20000300a00 */
[----:B------:R-:W2:Y:S01]  /*9ed10*/  LDL.LU.64 R248, [R1+0x3690] ;  /* 0x0036900001f87983 */ /* 0x000ea20000300a00 */
        /* <DEDUP_REMOVED lines=32> */
[----:B------:R-:W-:Y:S01]  /*9ef20*/  STL.64 [R1+0xae0], R248 ;  /* 0x000ae0f801007387 */ /* 0x000fe20000100a00 */
[----:B------:R2:W-:Y:S02]  /*9ef30*/  STL.64 [R1+0xae8], R250 ;  /* 0x000ae8fa01007387 */ /* 0x0005e40000100a00 */
[----:B--2---:R-:W-:Y:S08]  /*9ef40*/  HMMA.1688.F32.TF32 R248, R168, R6, R244 ;  /* 0x00000006a8f8723c */ /* 0x004ff000000810f4 */
[C---:B-1----:R-:W-:Y:S08]  /*9ef50*/  HMMA.1688.F32.TF32 R244, R208.reuse, R66, R228 ;  /* 0x00000042d0f4723c */ /* 0x042ff000000810e4 */
        /* <DEDUP_REMOVED lines=15> */
[C---:B-1----:R-:W-:Y:S07]  /*9f050*/  HMMA.1688.F32.TF32 R172, R208.reuse, R42, R212 ;  /* 0x0000002ad0ac723c */ /* 0x042fee00000810d4 */
[----:B------:R-:W-:Y:S01]  /*9f060*/  STL.64 [R1+0xb30], R168 ;  /* 0x000b30a801007387 */ /* 0x000fe20000100a00 */
[----:B------:R1:W-:Y:S02]  /*9f070*/  STL.64 [R1+0xb38], R170 ;  /* 0x000b38aa01007387 */ /* 0x0003e40000100a00 */
[C---:B-1----:R-:W-:Y:S08]  /*9f080*/  HMMA.1688.F32.TF32 R168, R208.reuse, R38, R164 ;  /* 0x00000026d0a8723c */ /* 0x042ff000000810a4 */
[----:B------:R-:W-:Y:S01]  /*9f090*/  HMMA.1688.F32.TF32 R164, R208, R34, R176 ;  /* 0x00000022d0a4723c */ /* 0x000fe200000810b0 */
[----:B------:R-:W-:Y:S01]  /*9f0a0*/  STL.64 [R1+0xb40], R216 ;  /* 0x000b40d801007387 */ /* 0x000fe20000100a00 */
[----:B------:R-:W-:Y:S03]  /*9f0b0*/  STL.64 [R1+0xb48], R218 ;  /* 0x000b48da01007387 */ /* 0x000fe60000100a00 */
[----:B------:R1:W-:Y:S02]  /*9f0c0*/  STL.64 [R1+0xb50], R172 ;  /* 0x000b50ac01007387 */ /* 0x0003e40000100a00 */
[----:B------:R2:W-:Y:S01]  /*9f0d0*/  STL.64 [R1+0xb58], R174 ;  /* 0x000b58ae01007387 */ /* 0x0005e20000100a00 */
[----:B------:R-:W-:-:S07]  /*9f0e0*/  MOV R250, R0 ;  /* 0x0000000000fa7202 */ /* 0x000fce0000000f00 */
[----:B------:R-:W-:Y:S01]  /*9f0f0*/  STL.64 [R1+0xb60], R168 ;  /* 0x000b60a801007387 */ /* 0x000fe20000100a00 */
[----:B------:R-:W-:Y:S02]  /*9f100*/  STL.64 [R1+0xb68], R170 ;  /* 0x000b68aa01007387 */ /* 0x000fe40000100a00 */
[----:B------:R-:W4:Y:S05]  /*9f110*/  LDL.LU R0, [R1+0x368c] ;  /* 0x00368c0001007983 */ /* 0x000f2a0000300800 */
[----:B------:R3:W-:Y:S01]  /*9f120*/  STL.64 [R1+0xb70], R164 ;  /* 0x000b70a401007387 */ /* 0x0007e20000100a00 */
[----:B------:R3:W-:Y:S01]  /*9f130*/  STL.64 [R1+0xb78], R166 ;  /* 0x000b78a601007387 */ /* 0x0007e20000100a00 */
[----:B------:R-:W4:Y:S02]  /*9f140*/  LDL.LU R176, [R1+0xe10] ;  /* 0x000e100001b07983 */ /* 0x000f240000300800 */
[----:B------:R-:W4:Y:S02]  /*9f150*/  LDL.LU R177, [R1+0xe14] ;  /* 0x000e140001b17983 */ /* 0x000f240000300800 */
[----:B------:R-:W4:Y:S01]  /*9f160*/  LDL.LU R178, [R1+0xe18] ;  /* 0x000e180001b27983 */ /* 0x000f220000300800 */
[----:B------:R-:W4:Y:S01]  /*9f170*/  LDL.LU R179, [R1+0xe1c] ;  /* 0x000e1c0001b37983 */ /* 0x000f220000300800 */
[----:B-1----:R-:W4:Y:S02]  /*9f180*/  LDL.LU R172, [R1+0xe00] ;  /* 0x000e000001ac7983 */ /* 0x002f240000300800 */
[----:B------:R-:W4:Y:S02]  /*9f190*/  LDL.LU R173, [R1+0xe04] ;  /* 0x000e040001ad7983 */ /* 0x000f240000300800 */
[----:B--2---:R-:W2:Y:S01]  /*9f1a0*/  LDL.LU R174, [R1+0xe08] ;  /* 0x000e080001ae7983 */ /* 0x004ea20000300800 */
[----:B------:R-:W2:Y:S01]  /*9f1b0*/  LDL.LU R175, [R1+0xe0c] ;  /* 0x000e0c0001af7983 */ /* 0x000ea20000300800 */
[C---:B------:R-:W-:Y:S08]  /*9f1c0*/  HMMA.1688.F32.TF32 R180, R220.reuse, R28, R180 ;  /* 0x0000001cdcb4723c */ /* 0x040ff000000810b4 */
[C---:B------:R-:W-:Y:S08]  /*9f1d0*/  HMMA.1688.F32.TF32 R184, R220.reuse, R24, R184 ;  /* 0x00000018dcb8723c */ /* 0x040ff000000810b8 */
[C---:B------:R-:W-:Y:S08]  /*9f1e0*/  HMMA.1688.F32.TF32 R192, R220.reuse, R20, R192 ;  /* 0x00000014dcc0723c */ /* 0x040ff000000810c0 */
[----:B------:R-:W-:Y:S01]  /*9f1f0*/  HMMA.1688.F32.TF32 R196, R220, R16, R196 ;  /* 0x00000010dcc4723c */ /* 0x000fe200000810c4 */
[----:B------:R-:W2:Y:S01]  /*9f200*/  LDL.LU R240, [R1+0xde0] ;  /* 0x000de00001f07983 */ /* 0x000ea20000300800 */
[----:B------:R-:W2:Y:S02]  /*9f210*/  LDL.LU R241, [R1+0xde4] ;  /* 0x000de40001f17983 */ /* 0x000ea40000300800 */
[----:B------:R-:W2:Y:S02]  /*9f220*/  LDL.LU R242, [R1+0xde8] ;  /* 0x000de80001f27983 */ /* 0x000ea40000300800 */
[----:B------:R-:W2:Y:S01]  /*9f230*/  LDL.LU R243, [R1+0xdec] ;  /* 0x000dec0001f37983 */ /* 0x000ea20000300800 */
[----:B---3--:R-:W3:Y:S01]  /*9f240*/  LDL.LU R164, [R1+0xdf0] ;  /* 0x000df00001a47983 */ /* 0x008ee20000300800 */
[----:B------:R-:W3:Y:S02]  /*9f250*/  LDL.LU R165, [R1+0xdf4] ;  /* 0x000df40001a57983 */ /* 0x000ee40000300800 */
        /* <DEDUP_REMOVED lines=15> */
[----:B------:R-:W4:Y:S04]  /*9f350*/  LDS R223, [R189+0x2e680] ;  /* 0x02e68000bddf7984 */ /* 0x000f280000000800 */
[----:B------:R1:W-:Y:S01]  /*9f360*/  STL.64 [R1+0xbb0], R228 ;  /* 0x000bb0e401007387 */ /* 0x0003e20000100a00 */
[----:B------:R5:W-:Y:S02]  /*9f370*/  STL.64 [R1+0xbb8], R230 ;  /* 0x000bb8e601007387 */ /* 0x000be40000100a00 */
[----:B------:R-:W-:Y:S02]  /*9f380*/  STL.64 [R1+0xba0], R184 ;  /* 0x000ba0b801007387 */ /* 0x000fe40000100a00 */
[----:B------:R5:W-:Y:S01]  /*9f390*/  STL.64 [R1+0xba8], R186 ;  /* 0x000ba8ba01007387 */ /* 0x000be20000100a00 */
[----:B------:R-:W-:Y:S01]  /*9f3a0*/  STL.64 [R1+0xb80], R180 ;  /* 0x000b80b401007387 */ /* 0x000fe20000100a00 */
[----:B------:R5:W-:Y:S01]  /*9f3b0*/  STL.64 [R1+0xb88], R182 ;  /* 0x000b88b601007387 */ /* 0x000be20000100a00 */
[C---:B------:R-:W-:Y:S02]  /*9f3c0*/  HMMA.1688.F32.TF32 R192, R208.reuse, R10, R204 ;  /* 0x0000000ad0c0723c */ /* 0x040fe400000810cc */
[----:B-1----:R-:W3:Y:S01]  /*9f3d0*/  LDL.LU R228, [R1+0xdc0] ;  /* 0x000dc00001e47983 */ /* 0x002ee20000300800 */
[----:B------:R-:W3:Y:S02]  /*9f3e0*/  LDL.LU R229, [R1+0xdc4] ;  /* 0x000dc40001e57983 */ /* 0x000ee40000300800 */
[----:B-----5:R-:W5:Y:S03]  /*9f3f0*/  LDL.LU R230, [R1+0xdc8] ;  /* 0x000dc80001e67983 */ /* 0x020f660000300800 */
[C---:B------:R-:W-:Y:S08]  /*9f400*/  HMMA.1688.F32.TF32 R184, R208.reuse, R14, R200 ;  /* 0x0000000ed0b8723c */ /* 0x040ff000000810c8 */
[C---:B------:R-:W-:Y:S01]  /*9f410*/  HMMA.1688.F32.TF32 R180, R208.reuse, R18, R196 ;  /* 0x00000012d0b4723c */ /* 0x040fe200000810c4 */
[----:B------:R-:W5:Y:S11]  /*9f420*/  LDL.LU R231, [R1+0xdcc] ;  /* 0x000dcc0001e77983 */ /* 0x000f760000300800 */
[----:B------:R-:W-:Y:S11]  /*9f430*/  @!UPT UIADD3 URZ, URZ, URZ, URZ ;  /* 0x0000003f3f3ff290 */ /* 0x000ff6000fffe03f */
[----:B------:R-:W-:Y:S01]  /*9f440*/  STL.64 [R1+0xbc0], R180 ;  /* 0x000bc0b401007387 */ /* 0x000fe20000100a00 */
[----:B------:R1:W-:Y:S02]  /*9f450*/  STL.64 [R1+0xbc8], R182 ;  /* 0x000bc8b601007387 */ /* 0x0003e40000100a00 */
[----:B-1----:R-:W-:Y:S01]  /*9f460*/  HMMA.1688.F32.TF32 R180, R208, R6, R224 ;  /* 0x00000006d0b4723c */ /* 0x002fe200000810e0 */
[----:B------:R-:W-:Y:S01]  /*9f470*/  STL.64 [R1+0xcf0], R184 ;  /* 0x000cf0b801007387 */ /* 0x000fe20000100a00 */
[----:B------:R-:W-:Y:S02]  /*9f480*/  IMAD.MOV.U32 R238, RZ, RZ, R152 ;  /* 0x000000ffffee7224 */ /* 0x000fe400078e0098 */
[----:B------:R-:W-:Y:S02]  /*9f490*/  IMAD.MOV.U32 R239, RZ, RZ, R149 ;  /* 0x000000ffffef7224 */ /* 0x000fe400078e0095 */
[----:B------:R4:W-:Y:S02]  /*9f4a0*/  STL.64 [R1+0xcf8], R186 ;  /* 0x000cf8ba01007387 */ /* 0x0009e40000100a00 */
[----:B------:R-:W-:Y:S01]  /*9f4b0*/  IMAD.MOV.U32 R170, RZ, RZ, R160 ;  /* 0x000000ffffaa7224 */ /* 0x000fe200078e00a0 */
[----:B------:R-:W-:Y:S01]  /*9f4c0*/  MOV R171, R153 ;  /* 0x0000009900ab7202 */ /* 0x000fe20000000f00 */
[----:B------:R-:W-:Y:S01]  /*9f4d0*/  STL.64 [R1+0xe60], R192 ;  /* 0x000e60c001007387 */ /* 0x000fe20000100a00 */
[----:B------:R-:W-:Y:S01]  /*9f4e0*/  STL.64 [R1+0xe68], R194 ;  /* 0x000e68c201007387 */ /* 0x000fe20000100a00 */
[----:B------:R-:W-:Y:S01]  /*9f4f0*/  MOV R218, R148 ;  /* 0x0000009400da7202 */ /* 0x000fe20000000f00 */
[----:B------:R-:W-:-:S02]  /*9f500*/  IMAD.MOV.U32 R219, RZ, RZ, R145 ;  /* 0x000000ffffdb7224 */ /* 0x000fc400078e0091 */
[----:B------:R-:W-:-:S08]  /*9f510*/  IMAD.MOV.U32 R214, RZ, RZ, R144 ;  /* 0x000000ffffd67224 */ /* 0x000fd000078e0090 */
[----:B------:R-:W-:Y:S01]  /*9f520*/  STL.64 [R1+0xd00], R180 ;  /* 0x000d00b401007387 */ /* 0x000fe20000100a00 */
[----:B------:R-:W-:Y:S02]  /*9f530*/  STL.64 [R1+0xd08], R182 ;  /* 0x000d08b601007387 */ /* 0x000fe40000100a00 */
[----:B------:R-:W5:Y:S01]  /*9f540*/  LDL.LU.64 R152, [R1+0x1a70] ;  /* 0x001a700001987983 */ /* 0x000f620000300a00 */
[----:B------:R-:W-:Y:S01]  /*9f550*/  MOV R215, R141 ;  /* 0x0000008d00d77202 */ /* 0x000fe20000000f00 */
[----:B------:R-:W-:Y:S02]  /*9f560*/  IMAD.MOV.U32 R246, RZ, RZ, R140 ;  /* 0x000000fffff67224 */ /* 0x000fe400078e008c */
[----:B------:R-:W-:Y:S01]  /*9f570*/  IMAD.MOV.U32 R247, RZ, RZ, R137 ;  /* 0x000000fffff77224 */ /* 0x000fe200078e0089 */
[C---:B----4-:R-:W-:Y:S08]  /*9f580*/  HMMA.1688.F32.TF32 R184, R220.reuse, R238, R176 ;  /* 0x000000eedcb8723c */ /* 0x050ff000000810b0 */
[----:B--2---:R-:W-:Y:S01]  /*9f590*/  HMMA.1688.F32.TF32 R236, R220, R170, R172 ;  /* 0x000000aadcec723c */ /* 0x004fe200000810ac */
[----:B------:R-:W2:Y:S01]  /*9f5a0*/  LDL.LU R172, [R1+0xdb0] ;  /* 0x000db00001ac7983 */ /* 0x000ea20000300800 */
[----:B------:R-:W2:Y:S02]  /*9f5b0*/  LDL.LU R173, [R1+0xdb4] ;  /* 0x000db40001ad7983 */ /* 0x000ea40000300800 */
[----:B------:R-:W2:Y:S02]  /*9f5c0*/  LDL.LU R174, [R1+0xdb8] ;  /* 0x000db80001ae7983 */ /* 0x000ea40000300800 */
[----:B------:R-:W2:Y:S01]  /*9f5d0*/  LDL.LU R175, [R1+0xdbc] ;  /* 0x000dbc0001af7983 */ /* 0x000ea20000300800 */
[----:B------:R-:W4:Y:S01]  /*9f5e0*/  LDL.LU.64 R148, [R1+0x19e0] ;  /* 0x0019e00001947983 */ /* 0x000f220000300a00 */
[----:B------:R-:W2:Y:S02]  /*9f5f0*/  LDL.LU.64 R144, [R1+0x1940] ;  /* 0x0019400001907983 */ /* 0x000ea40000300a00 */
[----:B------:R-:W2:Y:S01]  /*9f600*/  LDL.LU.64 R140, [R1+0x18a8] ;  /* 0x0018a800018c7983 */ /* 0x000ea20000300a00 */
[----:B------:R-:W-:-:S02]  /*9f610*/  MOV R170, R136 ;  /* 0x0000008800aa7202 */ /* 0x000fc40000000f00 */
[----:B------:R-:W2:Y:S01]  /*9f620*/  LDL.LU.64 R136, [R1+0x1820] ;  /* 0x0018200001887983 */ /* 0x000ea20000300a00 */
[----:B------:R-:W-:Y:S02]  /*9f630*/  IMAD.MOV.U32 R171, RZ, RZ, R132 ;  /* 0x000000ffffab7224 */ /* 0x000fe400078e0084 */
[----:B------:R-:W-:Y:S02]  /*9f640*/  IMAD.MOV.U32 R132, RZ, RZ, c[0x0][0x18c] ;  /* 0x00006300ff847624 */ /* 0x000fe400078e00ff */
[----:B------:R-:W-:-:S03]  /*9f650*/  IMAD.MOV.U32 R251, RZ, RZ, R252 ;  /* 0x000000fffffb7224 */ /* 0x000fc600078e00fc */
[----:B------:R-:W-:-:S05]  /*9f660*/  SHF.L.U32 R132, R132, 0x7, RZ ;  /* 0x0000000784847819 */ /* 0x000fca00000006ff */
[----:B------:R-:W-:Y:S01]  /*9f670*/  IMAD.SHL.U32 R132, R132, 0x4, RZ ;  /* 0x0000000484847824 */ /* 0x000fe200078e00ff */
[C---:B---3--:R-:W-:Y:S01]  /*9f680*/  HMMA.1688.F32.TF32 R200, R220.reuse, R250, R232 ;  /* 0x000000fadcc8723c */ /* 0x048fe200000810e8 */
[----:B------:R-:W3:Y:S01]  /*9f690*/  LDL.LU R232, [R1+0xda0] ;  /* 0x000da00001e87983 */ /* 0x000ee20000300800 */
[----:B------:R-:W3:Y:S02]  /*9f6a0*/  LDL.LU R233, [R1+0xda4] ;  /* 0x000da40001e97983 */ /* 0x000ee40000300800 */
[----:B------:R-:W3:Y:S02]  /*9f6b0*/  LDL.LU R234, [R1+0xda8] ;  /* 0x000da80001ea7983 */ /* 0x000ee40000300800 */
[----:B------:R-:W3:Y:S01]  /*9f6c0*/  LDL.LU R235, [R1+0xdac] ;  /* 0x000dac0001eb7983 */ /* 0x000ee20000300800 */
[----:B------:R-:W-:Y:S01]  /*9f6d0*/  MOV R251, R156 ;  /* 0x0000009c00fb7202 */ /* 0x000fe20000000f00 */
[----:B------:R-:W-:Y:S01]  /*9f6e0*/  IMAD.MOV.U32 R250, RZ, RZ, R157 ;  /* 0x000000fffffa7224 */ /* 0x000fe200078e009d */
[----:B-----5:R-:W-:Y:S07]  /*9f6f0*/  HMMA.1688.F32.TF32 R204, R220, R246, R228 ;  /* 0x000000f6dccc723c */ /* 0x020fee00000810e4 */
[----:B------:R-:W-:Y:S01]  /*9f700*/  IMAD.MOV.U32 R246, RZ, RZ, R133 ;  /* 0x000000fffff67224 */ /* 0x000fe200078e0085 */
[----:B------:R-:W-:-:S02]  /*9f710*/  MOV R247, R3 ;  /* 0x0000000300f77202 */ /* 0x000fc40000000f00 */
[----:B------:R-:W-:-:S05]  /*9f720*/  IADD3 R156, P0, R152, R132, RZ ;  /* 0x00000084989c7210 */ /* 0x000fca0007f1e0ff */
[--C-:B------:R-:W-:Y:S01]  /*9f730*/  IMAD.X R152, R153, 0x1, R2.reuse, P0 ;  /* 0x0000000199987824 */ /* 0x100fe200000e0602 */
[----:B------:R4:W-:Y:S04]  /*9f740*/  STL [R1+0x298], R156 ;  /* 0x0002989c01007387 */ /* 0x0009e80000100800 */
[----:B------:R1:W-:Y:S01]  /*9f750*/  STL [R1+0x288], R152 ;  /* 0x0002889801007387 */ /* 0x0003e20000100800 */
[-C--:B----4-:R-:W-:Y:S02]  /*9f760*/  IADD3 R156, P0, R148, R132.reuse, RZ ;  /* 0x00000084949c7210 */ /* 0x090fe40007f1e0ff */
[-C--:B--2---:R-:W-:Y:S02]  /*9f770*/  IADD3 R153, P1, R144, R132.reuse, RZ ;  /* 0x0000008490997210 */ /* 0x084fe40007f3e0ff */
[-C--:B-1----:R-:W-:Y:S01]  /*9f780*/  IADD3 R152, P2, R140, R132.reuse, RZ ;  /* 0x000000848c987210 */ /* 0x082fe20007f5e0ff */
[----:B------:R1:W-:Y:S04]  /*9f790*/  STL [R1+0x33c], R156 ;  /* 0x00033c9c01007387 */ /* 0x0003e80000100800 */
[----:B-1----:R-:W2:Y:S01]  /*9f7a0*/  LDL.LU.64 R156, [R1+0x17c8] ;  /* 0x0017c800019c7983 */ /* 0x002ea20000300a00 */
[----:B------:R-:W-:Y:S02]  /*9f7b0*/  STL [R1+0x794], R153 ;  /* 0x0007949901007387 */ /* 0x000fe40000100800 */
[----:B------:R1:W-:Y:S01]  /*9f7c0*/  STL [R1+0x818], R152 ;  /* 0x0008189801007387 */ /* 0x0003e20000100800 */
[----:B------:R-:W-:Y:S01]  /*9f7d0*/  IADD3 R133, P3, R136, R132, RZ ;  /* 0x0000008488857210 */ /* 0x000fe20007f7e0ff */
[----:B-1----:R-:W4:Y:S01]  /*9f7e0*/  LDL.LU.64 R152, [R1+0x1b10] ;  /* 0x001b100001987983 */ /* 0x002f220000300a00 */
[----:B------:R-:W5:Y:S02]  /*9f7f0*/  LDL.LU R228, [R1+0xd90] ;  /* 0x000d900001e47983 */ /* 0x000f640000300800 */
[----:B------:R-:W-:-:S02]  /*9f800*/  IMAD.X R3, R149, 0x1, R2, P0 ;  /* 0x0000000195037824 */ /* 0x000fc400000e0602 */
[----:B------:R-:W5:Y:S02]  /*9f810*/  LDL.LU R229, [R1+0xd94] ;  /* 0x000d940001e57983 */ /* 0x000f640000300800 */
[--C-:B------:R-:W-:Y:S01]  /*9f820*/  IMAD.X R144, R145, 0x1, R2.reuse, P1 ;  /* 0x0000000191907824 */ /* 0x100fe200008e0602 */
[----:B------:R-:W5:Y:S01]  /*9f830*/  LDL.LU R230, [R1+0xd98] ;  /* 0x000d980001e67983 */ /* 0x000f620000300800 */
[----:B------:R-:W5:Y:S02]  /*9f840*/  LDL.LU R231, [R1+0xd9c] ;  /* 0x000d9c0001e77983 */ /* 0x000f640000300800 */
[----:B------:R-:W-:Y:S02]  /*9f850*/  STL [R1+0x8c0], R133 ;  /* 0x0008c08501007387 */ /* 0x000fe40000100800 */
[----:B------:R1:W-:Y:S01]  /*9f860*/  STL [R1+0x330], R3 ;  /* 0x0003300301007387 */ /* 0x0003e20000100800 */
[----:B------:R-:W-:Y:S01]  /*9f870*/  STL [R1+0x788], R144 ;  /* 0x0007889001007387 */ /* 0x000fe20000100800 */
[----:B-1----:R-:W-:-:S03]  /*9f880*/  IMAD.X R3, R137, 0x1, R2, P3 ;  /* 0x0000000189037824 */ /* 0x002fc600018e0602 */
[----:B------:R-:W5:Y:S01]  /*9f890*/  LDL.LU.64 R136, [R1+0x1a80] ;  /* 0x001a800001887983 */ /* 0x000f620000300a00 */
[----:B------:R-:W-:Y:S01]  /*9f8a0*/  IADD3.X R133, R141, R2, RZ, P2, !PT ;  /* 0x000000028d857210 */ /* 0x000fe200017fe4ff */
[C---:B------:R-:W-:Y:S04]  /*9f8b0*/  HMMA.1688.F32.TF32 R192, R220.reuse, R214, R164 ;  /* 0x000000d6dcc0723c */ /* 0x040fe800000810a4 */
[----:B------:R1:W-:Y:S01]  /*9f8c0*/  STL [R1+0x808], R133 ;  /* 0x0008088501007387 */ /* 0x0003e20000100800 */
[----:B------:R-:W5:Y:S02]  /*9f8d0*/  LDL.LU.64 R164, [R1+0x19f0] ;  /* 0x0019f00001a47983 */ /* 0x000f640000300a00 */
[----:B------:R4:W-:Y:S02]  /*9f8e0*/  STL [R1+0x8b0], R3 ;  /* 0x0008b00301007387 */ /* 0x0009e40000100800 */
[----:B------:R-:W5:Y:S01]  /*9f8f0*/  LDL.LU.64 R148, [R1+0x1958] ;  /* 0x0019580001947983 */ /* 0x000f620000300a00 */
[-C--:B-1----:R-:W-:Y:S01]  /*9f900*/  IADD3 R133, P1, R162, R132.reuse, RZ ;  /* 0x00000084a2857210 */ /* 0x082fe20007f3e0ff */
[C---:B------:R-:W-:Y:S08]  /*9f910*/  HMMA.1688.F32.TF32 R208, R220.reuse, R170, R172 ;  /* 0x000000aadcd0723c */ /* 0x040ff000000810ac */
[----:B---3--:R-:W-:Y:S01]  /*9f920*/  HMMA.1688.F32.TF32 R212, R220, R250, R232 ;  /* 0x000000fadcd4723c */ /* 0x008fe200000810e8 */
[----:B--2---:R-:W-:-:S05]  /*9f930*/  IADD3 R140, P0, R156, R132, RZ ;  /* 0x000000849c8c7210 */ /* 0x004fca0007f1e0ff */
[----:B------:R1:W-:Y:S01]  /*9f940*/  STL [R1+0x93c], R140 ;  /* 0x00093c8c01007387 */ /* 0x0003e20000100800 */
[----:B------:R-:W2:Y:S02]  /*9f950*/  LDL.LU R168, [R1+0xd70] ;  /* 0x000d700001a87983 */ /* 0x000ea40000300800 */
[----:B------:R-:W-:Y:S01]  /*9f960*/  STL [R1+0x974], R133 ;  /* 0x0009748501007387 */ /* 0x000fe20000100800 */
[----:B----4-:R-:W-:-:S05]  /*9f970*/  IADD3 R3, P2, R152, R132, RZ ;  /* 0x0000008498037210 */ /* 0x010fca0007f5e0ff */
[----:B------:R3:W-:Y:S01]  /*9f980*/  STL [R1+0x1e4], R3 ;  /* 0x0001e40301007387 */ /* 0x0007e20000100800 */
[----:B------:R-:W2:Y:S02]  /*9f990*/  LDL.LU R169, [R1+0xd74] ;  /* 0x000d740001a97983 */ /* 0x000ea40000300800 */
[----:B------:R-:W2:Y:S02]  /*9f9a0*/  LDL.LU R170, [R1+0xd78] ;  /* 0x000d780001aa7983 */ /* 0x000ea40000300800 */
[----:B------:R-:W2:Y:S01]  /*9f9b0*/  LDL.LU R171, [R1+0xd7c] ;  /* 0x000d7c0001ab7983 */ /* 0x000ea20000300800 */
[----:B------:R-:W4:Y:S01]  /*9f9c0*/  LDL.LU.64 R144, [R1+0x18c0] ;  /* 0x0018c00001907983 */ /* 0x000f220000300a00 */
[----:B-1----:R-:W2:Y:S02]  /*9f9d0*/  LDL.LU.64 R140, [R1+0x1838] ;  /* 0x00183800018c7983 */ /* 0x002ea40000300a00 */
[----:B------:R-:W2:Y:S02]  /*9f9e0*/  LDL.LU R248, [R1+0xd50] ;  /* 0x000d500001f87983 */ /* 0x000ea40000300800 */
[----:B------:R-:W2:Y:S01]  /*9f9f0*/  LDL.LU R249, [R1+0xd54] ;  /* 0x000d540001f97983 */ /* 0x000ea20000300800 */
[----:B------:R-:W-:Y:S01]  /*9fa00*/  IADD3.X R156, R163, R2, RZ, P1, !PT ;  /* 0x00000002a39c7210 */ /* 0x000fe20000ffe4ff */
[----:B------:R-:W2:Y:S01]  /*9fa10*/  LDL.LU R250, [R1+0xd58] ;  /* 0x000d580001fa7983 */ /* 0x000ea20000300800 */
[----:B---3--:R-:W-:-:S02]  /*9fa20*/  IMAD.X R3, R157, 0x1, R2, P0 ;  /* 0x000000019d037824 */ /* 0x008fc400000e0602 */
[----:B------:R-:W3:Y:S01]  /*9fa30*/  LDL.LU R251, [R1+0xd5c] ;  /* 0x000d5c0001fb7983 */ /* 0x000ee20000300800 */
[----:B-----5:R-:W-:-:S05]  /*9fa40*/  IADD3 R133, P3, R136, R132, RZ ;  /* 0x0000008488857210 */ /* 0x020fca0007f7e0ff */
[----:B------:R-:W-:Y:S01]  /*9fa50*/  STL [R1+0x278], R133 ;  /* 0x0002788501007387 */ /* 0x000fe20000100800 */
[----:B------:R-:W-:Y:S02]  /*9fa60*/  STL [R1+0x930], R3 ;  /* 0x0009300301007387 */ /* 0x000fe40000100800 */
[----:B------:R1:W-:Y:S02]  /*9fa70*/  STL [R1+0x970], R156 ;  /* 0x0009709c01007387 */ /* 0x0003e40000100800 */
[----:B-1----:R-:W5:Y:S01]  /*9fa80*/  LDL.LU.64 R156, [R1+0x17d8] ;  /* 0x0017d800019c7983 */ /* 0x002f620000300a00 */
[--C-:B------:R-:W-:Y:S02]  /*9fa90*/  IMAD.X R133, R153, 0x1, R2.reuse, P2 ;  /* 0x0000000199857824 */ /* 0x100fe400010e0602 */
[----:B------:R-:W-:-:S03]  /*9faa0*/  IMAD.X R3, R137, 0x1, R2, P3 ;  /* 0x0000000189037824 */ /* 0x000fc600018e0602 */
[----:B------:R1:W-:Y:S02]  /*9fab0*/  STL [R1+0x1d4], R133 ;  /* 0x0001d48501007387 */ /* 0x0003e40000100800 */
[----:B------:R1:W-:Y:S02]  /*9fac0*/  STL [R1+0x274], R3 ;  /* 0x0002740301007387 */ /* 0x0003e40000100800 */
[-C--:B-1----:R-:W-:Y:S02]  /*9fad0*/  IADD3 R133, P0, R164, R132.reuse, RZ ;  /* 0x00000084a4857210 */ /* 0x082fe40007f1e0ff */
[----:B------:R-:W-:-:S03]  /*9fae0*/  IADD3 R3, P1, R148, R132, RZ ;  /* 0x0000008494037210 */ /* 0x000fc60007f3e0ff */
[----:B------:R1:W-:Y:S01]  /*9faf0*/  STL [R1+0x32c], R133 ;  /* 0x00032c8501007387 */ /* 0x0003e20000100800 */
[----:B------:R-:W3:Y:S02]  /*9fb00*/  LDL.LU.64 R152, [R1+0x1b18] ;  /* 0x001b180001987983 */ /* 0x000ee40000300a00 */
[----:B------:R4:W-:Y:S02]  /*9fb10*/  STL [R1+0x784], R3 ;  /* 0x0007840301007387 */ /* 0x0009e40000100800 */
[----:B------:R-:W3:Y:S01]  /*9fb20*/  LDL.LU.64 R136, [R1+0x1a90] ;  /* 0x001a900001887983 */ /* 0x000ee20000300a00 */
[----:B------:R-:W-:Y:S01]  /*9fb30*/  HMMA.1688.F32.TF32 R196, R220, R218, R240 ;  /* 0x000000dadcc4723c */ /* 0x000fe200000810f0 */
[----:B-1----:R-:W-:-:S07]  /*9fb40*/  IADD3.X R133, R165, R2, RZ, P0, !PT ;  /* 0x00000002a5857210 */ /* 0x002fce00007fe4ff */
[----:B------:R-:W-:Y:S01]  /*9fb50*/  HMMA.1688.F32.TF32 R216, R220, R246, R228 ;  /* 0x000000f6dcd8723c */ /* 0x000fe200000810e4 */
[-C--:B----4-:R-:W-:Y:S02]  /*9fb60*/  IADD3 R3, P2, R144, R132.reuse, RZ ;  /* 0x0000008490037210 */ /* 0x090fe40007f5e0ff */
[----:B--2---:R-:W-:-:S03]  /*9fb70*/  IADD3 R160, P3, R140, R132, RZ ;  /* 0x000000848ca07210 */ /* 0x004fc60007f7e0ff */
[----:B------:R1:W-:Y:S04]  /*9fb80*/  STL [R1+0x7f8], R3 ;  /* 0x0007f80301007387 */ /* 0x0003e80000100800 */
[----:B------:R-:W-:Y:S01]  /*9fb90*/  STL [R1+0x894], R160 ;  /* 0x000894a001007387 */ /* 0x000fe20000100800 */
[----:B------:R-:W2:Y:S02]  /*9fba0*/  LDL.LU R244, [R1+0xe50] ;  /* 0x000e500001f47983 */ /* 0x000ea40000300800 */
[----:B------:R4:W-:Y:S02]  /*9fbb0*/  STL [R1+0x31c], R133 ;  /* 0x00031c8501007387 */ /* 0x0009e40000100800 */
[--C-:B------:R-:W-:Y:S02]  /*9fbc0*/  IMAD.X R144, R145, 0x1, R2.reuse, P2 ;  /* 0x0000000191907824 */ /* 0x100fe400010e0602 */
[----:B-1----:R-:W-:-:S05]  /*9fbd0*/  IMAD.X R3, R149, 0x1, R2, P1 ;  /* 0x0000000195037824 */ /* 0x002fca00008e0602 */
[----:B------:R5:W-:Y:S01]  /*9fbe0*/  STL [R1+0x780], R3 ;  /* 0x0007800301007387 */ /* 0x000be20000100800 */
[----:B------:R-:W2:Y:S02]  /*9fbf0*/  LDL.LU R245, [R1+0xe54] ;  /* 0x000e540001f57983 */ /* 0x000ea40000300800 */
[----:B------:R-:W2:Y:S02]  /*9fc00*/  LDL.LU R246, [R1+0xe58] ;  /* 0x000e580001f67983 */ /* 0x000ea40000300800 */
[----:B------:R-:W2:Y:S01]  /*9fc10*/  LDL.LU R247, [R1+0xe5c] ;  /* 0x000e5c0001f77983 */ /* 0x000ea20000300800 */
[----:B----4-:R-:W-:Y:S01]  /*9fc20*/  IADD3.X R133, R141, R2, RZ, P3, !PT ;  /* 0x000000028d857210 */ /* 0x010fe20001ffe4ff */
[----:B------:R1:W-:Y:S01]  /*9fc30*/  STL [R1+0x7f4], R144 ;  /* 0x0007f49001007387 */ /* 0x0003e20000100800 */
[----:B------:R-:W4:Y:S01]  /*9fc40*/  LDL.LU.64 R148, [R1+0x1a00] ;  /* 0x001a000001947983 */ /* 0x000f220000300a00 */
[-C--:B-----5:R-:W-:Y:S02]  /*9fc50*/  IADD3 R3, P0, R156, R132.reuse, RZ ;  /* 0x000000849c037210 */ /* 0x0a0fe40007f1e0ff */
[----:B------:R-:W-:Y:S04]  /*9fc60*/  STL [R1+0x890], R133 ;  /* 0x0008908501007387 */ /* 0x000fe80000100800 */
[----:B-1----:R-:W5:Y:S01]  /*9fc70*/  LDL.LU.64 R144, [R1+0x1970] ;  /* 0x0019700001907983 */ /* 0x002f620000300a00 */
[----:B------:R1:W-:Y:S02]  /*9fc80*/  STL [R1+0x92c], R3 ;  /* 0x00092c0301007387 */ /* 0x0003e40000100800 */
[----:B------:R-:W2:Y:S01]  /*9fc90*/  LDL.LU.64 R140, [R1+0x18d8] ;  /* 0x0018d800018c7983 */ /* 0x000ea20000300a00 */
[----:B-1----:R-:W-:-:S02]  /*9fca0*/  IADD3 R3, P1, R190, R132, RZ ;  /* 0x00000084be037210 */ /* 0x002fc40007f3e0ff */
[----:B---3--:R-:W-:-:S03]  /*9fcb0*/  IADD3 R160, P2, R152, R132, RZ ;  /* 0x0000008498a07210 */ /* 0x008fc60007f5e0ff */
[----:B------:R1:W-:Y:S01]  /*9fcc0*/  STL [R1+0x96c], R3 ;  /* 0x00096c0301007387 */ /* 0x0003e20000100800 */
[----:B------:R-:W-:Y:S01]  /*9fcd0*/  IADD3 R133, P3, R136, R132, RZ ;  /* 0x0000008488857210 */ /* 0x000fe20007f7e0ff */
[--C-:B------:R-:W-:Y:S02]  /*9fce0*/  IMAD.X R156, R191, 0x1, R2.reuse, P1 ;  /* 0x00000001bf9c7824 */ /* 0x100fe400008e0602 */
[----:B------:R-:W-:Y:S02]  /*9fcf0*/  STL [R1+0x1b0], R160 ;  /* 0x0001b0a001007387 */ /* 0x000fe40000100800 */
[----:B------:R3:W-:Y:S02]  /*9fd00*/  STL [R1+0x264], R133 ;  /* 0x0002648501007387 */ /* 0x0007e40000100800 */
[----:B-1----:R-:W-:Y:S01]  /*9fd10*/  IMAD.X R3, R157, 0x1, R2, P0 ;  /* 0x000000019d037824 */ /* 0x002fe200000e0602 */
[----:B---3--:R-:W-:-:S04]  /*9fd20*/  IADD3.X R133, R153, R2, RZ, P2, !PT ;  /* 0x0000000299857210 */ /* 0x008fc800017fe4ff */
[----:B------:R1:W-:Y:S01]  /*9fd30*/  STL [R1+0x920], R3 ;  /* 0x0009200301007387 */ /* 0x0003e20000100800 */
[----:B------:R-:W-:Y:S01]  /*9fd40*/  STL [R1+0x968], R156 ;  /* 0x0009689c01007387 */ /* 0x000fe20000100800 */
[----:B------:R-:W-:Y:S02]  /*9fd50*/  HMMA.1688.F32.TF32 R224, R220, R154, R248 ;  /* 0x0000009adce0723c */ /* 0x000fe400000810f8 */
[----:B------:R5:W-:Y:S01]  /*9fd60*/  STL [R1+0x1a4], R133 ;  /* 0x0001a48501007387 */ /* 0x000be20000100800 */
[----:B------:R-:W3:Y:S02]  /*9fd70*/  LDL.LU R248, [R1+0xe40] ;  /* 0x000e400001f87983 */ /* 0x000ee40000300800 */
[----:B-1----:R-:W-:-:S05]  /*9fd80*/  IMAD.X R3, R137, 0x1, R2, P3 ;  /* 0x0000000189037824 */ /* 0x002fca00018e0602 */
[----:B------:R2:W-:Y:S01]  /*9fd90*/  STL [R1+0x260], R3 ;  /* 0x0002600301007387 */ /* 0x0005e20000100800 */
[----:B------:R-:W3:Y:S02]  /*9fda0*/  LDL.LU R249, [R1+0xe44] ;  /* 0x000e440001f97983 */ /* 0x000ee40000300800 */
[----:B------:R-:W3:Y:S02]  /*9fdb0*/  LDL.LU R250, [R1+0xe48] ;  /* 0x000e480001fa7983 */ /* 0x000ee40000300800 */
[----:B------:R-:W3:Y:S01]  /*9fdc0*/  LDL.LU R251, [R1+0xe4c] ;  /* 0x000e4c0001fb7983 */ /* 0x000ee20000300800 */
[----:B----4-:R-:W-:-:S05]  /*9fdd0*/  IADD3 R136, P0, R148, R132, RZ ;  /* 0x0000008494887210 */ /* 0x010fca0007f1e0ff */
[----:B------:R1:W-:Y:S01]  /*9fde0*/  STL [R1+0x314], R136 ;  /* 0x0003148801007387 */ /* 0x0003e20000100800 */
[----:B------:R-:W4:Y:S01]  /*9fdf0*/  LDL.LU.64 R152, [R1+0x1858] ;  /* 0x0018580001987983 */ /* 0x000f220000300a00 */
[-C--:B-----5:R-:W-:Y:S02]  /*9fe00*/  IADD3 R133, P1, R144, R132.reuse, RZ ;  /* 0x0000008490857210 */ /* 0x0a0fe40007f3e0ff */
[----:B--2---:R-:W-:-:S03]  /*9fe10*/  IADD3 R3, P2, R140, R132, RZ ;  /* 0x000000848c037210 */ /* 0x004fc60007f5e0ff */
[----:B------:R-:W-:Y:S01]  /*9fe20*/  STL [R1+0x664], R133 ;  /* 0x0006648501007387 */ /* 0x000fe20000100800 */
[----:B-1----:R-:W2:Y:S02]  /*9fe30*/  LDL.LU.64 R136, [R1+0x17e8] ;  /* 0x0017e80001887983 */ /* 0x002ea40000300a00 */
[----:B------:R1:W-:Y:S02]  /*9fe40*/  STL [R1+0x7e4], R3 ;  /* 0x0007e40301007387 */ /* 0x0003e40000100800 */
[----:B------:R-:W5:Y:S01]  /*9fe50*/  LDL.LU.64 R166, [R1+0x17a8] ;  /* 0x0017a80001a67983 */ /* 0x000f620000300a00 */
[----:B------:R-:W5:Y:S01]  /*9fe60*/  LDL.LU.64 R162, [R1+0x1b20] ;  /* 0x001b200001a27983 */ /* 0x000f620000300a00 */
[----:B------:R-:W5:Y:S02]  /*9fe70*/  LDL.LU R232, [R1+0xe30] ;  /* 0x000e300001e87983 */ /* 0x000f640000300800 */
[----:B------:R-:W5:Y:S02]  /*9fe80*/  LDL.LU R233, [R1+0xe34] ;  /* 0x000e340001e97983 */ /* 0x000f640000300800 */
[----:B------:R-:W5:Y:S01]  /*9fe90*/  LDL.LU R234, [R1+0xe38] ;  /* 0x000e380001ea7983 */ /* 0x000f620000300800 */
[----:B------:R-:W-:Y:S01]  /*9fea0*/  IADD3.X R144, R145, R2, RZ, P1, !PT ;  /* 0x0000000291907210 */ /* 0x000fe20000ffe4ff */
[----:B------:R-:W5:Y:S01]  /*9feb0*/  LDL.LU R235, [R1+0xe3c] ;  /* 0x000e3c0001eb7983 */ /* 0x000f620000300800 */
[----:B-1----:R-:W-:-:S02]  /*9fec0*/  IMAD.X R3, R149, 0x1, R2, P0 ;  /* 0x0000000195037824 */ /* 0x002fc400000e0602 */
[----:B------:R-:W-:Y:S01]  /*9fed0*/  IMAD.X R133, R141, 0x1, R2, P2 ;  /* 0x000000018d857824 */ /* 0x000fe200010e0602 */
[C---:B------:R-:W-:Y:S02]  /*9fee0*/  HMMA.1688.F32.TF32 R240, R220.reuse, R150, R244 ;  /* 0x00000096dcf0723c */ /* 0x040fe400000810f4 */
[----:B------:R4:W-:Y:S01]  /*9fef0*/  STL [R1+0x2ec], R3 ;  /* 0x0002ec0301007387 */ /* 0x0009e20000100800 */
[----:B------:R-:W-:Y:S02]  /*9ff00*/  STL [R1+0x65c], R144 ;  /* 0x00065c9001007387 */ /* 0x000fe40000100800 */
[----:B------:R-:W5:Y:S02]  /*9ff10*/  LDL.LU R244, [R1+0xe20] ;  /* 0x000e200001f47983 */ /* 0x000f640000300800 */
[----:B------:R5:W-:Y:S01]  /*9ff20*/  STL [R1+0x7dc], R133 ;  /* 0x0007dc8501007387 */ /* 0x000be20000100800 */
[----:B---3--:R-:W-:Y:S01]  /*9ff30*/  HMMA.1688.F32.TF32 R180, R220, R146, R248 ;  /* 0x00000092dcb4723c */ /* 0x008fe200000810f8 */
[----:B----4-:R-:W-:-:S05]  /*9ff40*/  IADD3 R3, P0, R152, R132, RZ ;  /* 0x0000008498037210 */ /* 0x010fca0007f1e0ff */
[----:B------:R1:W-:Y:S01]  /*9ff50*/  STL [R1+0x880], R3 ;  /* 0x0008800301007387 */ /* 0x0003e20000100800 */
[----:B------:R-:W3:Y:S02]  /*9ff60*/  LDL.LU R245, [R1+0xe24] ;  /* 0x000e240001f57983 */ /* 0x000ee40000300800 */
[----:B------:R-:W3:Y:S02]  /*9ff70*/  LDL.LU R246, [R1+0xe28] ;  /* 0x000e280001f67983 */ /* 0x000ee40000300800 */
[----:B------:R-:W3:Y:S01]  /*9ff80*/  LDL.LU R247, [R1+0xe2c] ;  /* 0x000e2c0001f77983 */ /* 0x000ee20000300800 */
[-C--:B--2---:R-:W-:Y:S02]  /*9ff90*/  IADD3 R140, P1, R136, R132.reuse, RZ ;  /* 0x00000084888c7210 */ /* 0x084fe40007f3e0ff */
[-C--:B-----5:R-:W-:Y:S01]  /*9ffa0*/  IADD3 R133, P2, R166, R132.reuse, RZ ;  /* 0x00000084a6857210 */ /* 0x0a0fe20007f5e0ff */
[----:B------:R-:W-:Y:S01]  /*9ffb0*/  HMMA.1688.F32.TF32 R228, R220, R158, R168 ;  /* 0x0000009edce4723c */ /* 0x000fe200000810a8 */
[----:B------:R-:W-:Y:S04]  /*9ffc0*/  LDS R168, [R161+0x30680] ;  /* 0x03068000a1a87984 */ /* 0x000fe80000000800 */
[----:B------:R2:W-:Y:S01]  /*9ffd0*/  STL [R1+0x91c], R140 ;  /* 0x00091c8c01007387 */ /* 0x0005e20000100800 */
[----:B-1----:R-:W-:Y:S01]  /*9ffe0*/  IADD3 R3, P3, R162, R132, RZ ;  /* 0x00000084a2037210 */ /* 0x002fe20007f7e0ff */
[----:B------:R-:W4:Y:S02]  /*9fff0*/  LDL.LU.64 R148, [R1+0x1aa0] ;  /* 0x001aa00001947983 */ /* 0x000f240000300a00 */
[----:B------:R1:W-:Y:S01]  /*a0000*/  STL [R1+0x964], R133 ;  /* 0x0009648501007387 */ /* 0x0003e20000100800 */
[----:B------:R-:W5:Y:S01]  /*a0010*/  LDL.LU.64 R144, [R1+0x1a10] ;  /* 0x001a100001907983 */ /* 0x000f620000300a00 */
[----:B------:R1:W-:Y:S03]  /*a0020*/  STL [R1+0x190], R3 ;  /* 0x0001900301007387 */ /* 0x0003e60000100800 */
[----:B------:R-:W-:Y:S04]  /*a0030*/  LDS R170, [R161+0x32680] ;  /* 0x03268000a1aa7984 */ /* 0x000fe80000000800 */
[----:B------:R-:W-:Y:S04]  /*a0040*/  LDS R169, [R189+0x30680] ;  /* 0x03068000bda97984 */ /* 0x000fe80000000800 */
[----:B--2---:R-:W2:Y:S01]  /*a0050*/  LDL.LU.64 R140, [R1+0x1980] ;  /* 0x00198000018c7983 */ /* 0x004ea20000300a00 */
[----:B------:R-:W3:Y:S02]  /*a0060*/  LDL.LU R248, [R1+0x770] ;  /* 0x0007700001f87983 */ /* 0x000ee40000300800 */
[----:B------:R-:W3:Y:S02]  /*a0070*/  LDL.LU R249, [R1+0x774] ;  /* 0x0007740001f97983 */ /* 0x000ee40000300800 */
[----:B------:R-:W3:Y:S01]  /*a0080*/  LDL.LU R250, [R1+0x778] ;  /* 0x0007780001fa7983 */ /* 0x000ee20000300800 */
[----:B------:R-:W3:Y:S01]  /*a0090*/  LDL.LU.64 R156, [R1+0x18f0] ;  /* 0x0018f000019c7983 */ /* 0x000ee20000300a00 */
[----:B-1----:R-:W-:-:S03]  /*a00a0*/  IADD3.X R133, R153, R2, RZ, P0, !PT ;  /* 0x0000000299857210 */ /* 0x002fc600007fe4ff */
[----:B------:R-:W1:Y:S01]  /*a00b0*/  LDS R171, [R189+0x32680] ;  /* 0x03268000bdab7984 */ /* 0x000e620000000800 */
[----:B------:R-:W-:Y:S02]  /*a00c0*/  IMAD.X R3, R137, 0x1, R2, P1 ;  /* 0x0000000189037824 */ /* 0x000fe400008e0602 */
[----:B------:R-:W-:Y:S01]  /*a00d0*/  IMAD.MOV.U32 R251, RZ, RZ, R188 ;  /* 0x000000fffffb7224 */ /* 0x000fe200078e00bc */
[----:B------:R-:W-:Y:S01]  /*a00e0*/  HMMA.1688.F32.TF32 R176, R220, R142, R232 ;  /* 0x0000008edcb0723c */ /* 0x000fe200000810e8 */
[----:B------:R1:W-:Y:S01]  /*a00f0*/  STL [R1+0x878], R133 ;  /* 0x0008788501007387 */ /* 0x0003e20000100800 */
[----:B------:R-:W3:Y:S02]  /*a0100*/  LDL.LU.64 R152, [R1+0x1860] ;  /* 0x0018600001987983 */ /* 0x000ee40000300a00 */
[----:B------:R1:W-:Y:S02]  /*a0110*/  STL [R1+0x914], R3 ;  /* 0x0009140301007387 */ /* 0x0003e40000100800 */
[----:B------:R-:W3:Y:S01]  /*a0120*/  LDL.LU.64 R136, [R1+0x17f8] ;  /* 0x0017f80001887983 */ /* 0x000ee20000300a00 */
[----:B------:R-:W3:Y:S04]  /*a0130*/  LDL.LU.64 R164, [R1+0x17b0] ;  /* 0x0017b00001a47983 */ /* 0x000ee80000300a00 */
[----:B------:R-:W-:Y:S01]  /*a0140*/  LDS R166, [R161+0x36680] ;  /* 0x03668000a1a67984 */ /* 0x000fe20000000800 */
[----:B-1----:R-:W-:Y:S01]  /*a0150*/  IMAD.X R133, R167, 0x1, R2, P2 ;  /* 0x00000001a7857824 */ /* 0x002fe200010e0602 */
[----:B------:R-:W-:-:S02]  /*a0160*/  IADD3.X R3, R163, R2, RZ, P3, !PT ;  /* 0x00000002a3037210 */ /* 0x000fc40001ffe4ff */
[----:B------:R-:W-:Y:S04]  /*a0170*/  LDS R167, [R189+0x36680] ;  /* 0x03668000bda77984 */ /* 0x000fe80000000800 */
[----:B------:R5:W-:Y:S01]  /*a0180*/  STL [R1+0x960], R133 ;  /* 0x0009608501007387 */ /* 0x000be20000100800 */
[----:B------:R2:W-:Y:S01]  /*a0190*/  STL [R1+0x160], R3 ;  /* 0x0001600301007387 */ /* 0x0005e20000100800 */
[-C--:B----4-:R-:W-:Y:S02]  /*a01a0*/  IADD3 R160, P0, R148, R132.reuse, RZ ;  /* 0x0000008494a07210 */ /* 0x090fe40007f1e0ff */
[-C--:B-----5:R-:W-:Y:S02]  /*a01b0*/  IADD3 R133, P1, R144, R132.reuse, RZ ;  /* 0x0000008490857210 */ /* 0x0a0fe40007f3e0ff */
[----:B--2---:R-:W-:Y:S01]  /*a01c0*/  IADD3 R3, P2, R140, R132, RZ ;  /* 0x000000848c037210 */ /* 0x004fe20007f5e0ff */
[----:B------:R-:W-:Y:S01]  /*a01d0*/  STL [R1+0x254], R160 ;  /* 0x000254a001007387 */ /* 0x000fe20000100800 */
[----:B------:R-:W-:-:S02]  /*a01e0*/  IMAD.X R148, R149, 0x1, R2, P0 ;  /* 0x0000000195947824 */ /* 0x000fc400000e0602 */
[----:B------:R1:W-:Y:S01]  /*a01f0*/  STL [R1+0x2e4], R133 ;  /* 0x0002e48501007387 */ /* 0x0003e20000100800 */
[----:B------:R2:W-:Y:S02]  /*a0200*/  STL [R1+0x654], R3 ;  /* 0x0006540301007387 */ /* 0x0005e40000100800 */
[----:B------:R4:W-:Y:S02]  /*a0210*/  STL [R1+0x24c], R148 ;  /* 0x00024c9401007387 */ /* 0x0009e40000100800 */
[----:B-1----:R-:W-:Y:S01]  /*a0220*/  IMAD.X R133, R145, 0x1, R2, P1 ;  /* 0x0000000191857824 */ /* 0x002fe200008e0602 */
[----:B--2---:R-:W-:Y:S01]  /*a0230*/  IADD3.X R3, R141, R2, RZ, P2, !PT ;  /* 0x000000028d037210 */ /* 0x004fe200017fe4ff */
[----:B----4-:R-:W2:Y:S03]  /*a0240*/  LDL.LU.64 R148, [R1+0x1b28] ;  /* 0x001b280001947983 */ /* 0x010ea60000300a00 */
[----:B------:R-:W-:Y:S02]  /*a0250*/  STL [R1+0x2cc], R133 ;  /* 0x0002cc8501007387 */ /* 0x000fe40000100800 */
[----:B------:R-:W4:Y:S01]  /*a0260*/  LDL.LU.64 R144, [R1+0x1ab0] ;  /* 0x001ab00001907983 */ /* 0x000f220000300a00 */
[----:B------:R1:W-:Y:S01]  /*a0270*/  STL [R1+0x64c], R3 ;  /* 0x00064c0301007387 */ /* 0x0003e20000100800 */
[----:B------:R-:W5:Y:S01]  /*a0280*/  LDL.LU.64 R140, [R1+0x1a18] ;  /* 0x001a1800018c7983 */ /* 0x000f620000300a00 */
[----:B---3--:R-:W-:-:S02]  /*a0290*/  IADD3 R160, P1, R152, R132, RZ ;  /* 0x0000008498a07210 */ /* 0x008fc40007f3e0ff */
[-C--:B-1----:R-:W-:Y:S02]  /*a02a0*/  IADD3 R3, P0, R156, R132.reuse, RZ ;  /* 0x000000849c037210 */ /* 0x082fe40007f1e0ff */
[----:B------:R-:W-:-:S03]  /*a02b0*/  IADD3 R133, P2, R136, R132, RZ ;  /* 0x0000008488857210 */ /* 0x000fc60007f5e0ff */
[----:B------:R1:W-:Y:S01]  /*a02c0*/  STL [R1+0x7d0], R3 ;  /* 0x0007d00301007387 */ /* 0x0003e20000100800 */
[----:B------:R-:W-:Y:S02]  /*a02d0*/  STL [R1+0x874], R160 ;  /* 0x000874a001007387 */ /* 0x000fe40000100800 */
[--C-:B------:R-:W-:Y:S02]  /*a02e0*/  IMAD.X R156, R157, 0x1, R2.reuse, P0 ;  /* 0x000000019d9c7824 */ /* 0x100fe400000e0602 */
[----:B------:R3:W-:Y:S01]  /*a02f0*/  STL [R1+0x90c], R133 ;  /* 0x00090c8501007387 */ /* 0x0007e20000100800 */
[----:B-1----:R-:W-:Y:S01]  /*a0300*/  IADD3 R3, P3, R164, R132, RZ ;  /* 0x00000084a4037210 */ /* 0x002fe20007f7e0ff */
[----:B---3--:R-:W-:-:S04]  /*a0310*/  IMAD.X R133, R153, 0x1, R2, P1 ;  /* 0x0000000199857824 */ /* 0x008fc800008e0602 */
[----:B------:R1:W-:Y:S01]  /*a0320*/  STL [R1+0x95c], R3 ;  /* 0x00095c0301007387 */ /* 0x0003e20000100800 */
[----:B------:R3:W-:Y:S02]  /*a0330*/  STL [R1+0x7c8], R156 ;  /* 0x0007c89c01007387 */ /* 0x0007e40000100800 */
[----:B------:R-:W5:Y:S02]  /*a0340*/  LDL.LU.64 R162, [R1+0x1990] ;  /* 0x0019900001a27983 */ /* 0x000f640000300a00 */
[----:B------:R-:W-:Y:S01]  /*a0350*/  STL [R1+0x86c], R133 ;  /* 0x00086c8501007387 */ /* 0x000fe20000100800 */
[----:B-1----:R-:W-:Y:S02]  /*a0360*/  IADD3.X R3, R137, R2, RZ, P2, !PT ;  /* 0x0000000289037210 */ /* 0x002fe400017fe4ff */
[----:B------:R-:W5:Y:S03]  /*a0370*/  LDL.LU.64 R136, [R1+0x1900] ;  /* 0x0019000001887983 */ /* 0x000f660000300a00 */
[----:B------:R1:W-:Y:S02]  /*a0380*/  STL [R1+0x904], R3 ;  /* 0x0009040301007387 */ /* 0x0003e40000100800 */
[----:B---3--:R-:W3:Y:S02]  /*a0390*/  LDL.LU.64 R156, [R1+0x1878] ;  /* 0x00187800019c7983 */ /* 0x008ee40000300a00 */
[----:B------:R-:W3:Y:S02]  /*a03a0*/  LDL.LU.64 R152, [R1+0x1800] ;  /* 0x0018000001987983 */ /* 0x000ee40000300a00 */
[----:B-1----:R-:W-:Y:S01]  /*a03b0*/  IMAD.X R3, R165, 0x1, R2, P3 ;  /* 0x00000001a5037824 */ /* 0x002fe200018e0602 */
[----:B------:R-:W-:Y:S04]  /*a03c0*/  HMMA.1688.F32.TF32 R232, R220, R134, R248 ;  /* 0x00000086dce8723c */ /* 0x000fe800000810f8 */
[----:B------:R5:W-:Y:S04]  /*a03d0*/  STL [R1+0x958], R3 ;  /* 0x0009580301007387 */ /* 0x000be80000100800 */
[----:B------:R-:W-:Y:S01]  /*a03e0*/  HMMA.1688.F32.TF32 R184, R168, R128, R184 ;  /* 0x00000080a8b8723c */ /* 0x000fe200000810b8 */
[----:B--2---:R-:W-:-:S02]  /*a03f0*/  IADD3 R160, P0, R148, R132, RZ ;  /* 0x0000008494a07210 */ /* 0x004fc40007f1e0ff */
[----:B----4-:R-:W-:-:S03]  /*a0400*/  IADD3 R133, P1, R144, R132, RZ ;  /* 0x0000008490857210 */ /* 0x010fc60007f3e0ff */
[----:B------:R-:W-:Y:S01]  /*a0410*/  STL [R1+0x14c], R160 ;  /* 0x00014ca001007387 */ /* 0x000fe20000100800 */
[----:B-----5:R-:W-:-:S03]  /*a0420*/  IADD3 R3, P2, R140, R132, RZ ;  /* 0x000000848c037210 */ /* 0x020fc60007f5e0ff */
[----:B------:R-:W-:Y:S01]  /*a0430*/  STL [R1+0x244], R133 ;  /* 0x0002448501007387 */ /* 0x000fe20000100800 */
[----:B------:R1:W-:Y:S03]  /*a0440*/  STL [R1+0x3688], R135 ;  /* 0x0036888701007387 */ /* 0x0003e60000100800 */
[----:B------:R2:W-:Y:S01]  /*a0450*/  STL [R1+0x2c4], R3 ;  /* 0x0002c40301007387 */ /* 0x0005e20000100800 */
[--C-:B-1----:R-:W-:Y:S01]  /*a0460*/  IMAD.X R135, R149, 0x1, R2.reuse, P0 ;  /* 0x0000000195877824 */ /* 0x102fe200000e0602 */
[----:B------:R-:W-:Y:S01]  /*a0470*/  IADD3.X R133, R145, R2, RZ, P1, !PT ;  /* 0x0000000291857210 */ /* 0x000fe20000ffe4ff */
[----:B--2---:R-:W-:-:S03]  /*a0480*/  IMAD.X R3, R141, 0x1, R2, P2 ;  /* 0x000000018d037824 */ /* 0x004fc600010e0602 */
[----:B------:R-:W-:Y:S01]  /*a0490*/  STL [R1+0x144], R135 ;  /* 0x0001448701007387 */ /* 0x000fe20000100800 */
[----:B------:R-:W2:Y:S02]  /*a04a0*/  LDL.LU.64 R148, [R1+0x17b8] ;  /* 0x0017b80001947983 */ /* 0x000ea40000300a00 */
[----:B------:R-:W-:Y:S02]  /*a04b0*/  STL [R1+0x23c], R133 ;  /* 0x00023c8501007387 */ /* 0x000fe40000100800 */
[----:B------:R-:W4:Y:S01]  /*a04c0*/  LDL.LU.64 R144, [R1+0x1b30] ;  /* 0x001b300001907983 */ /* 0x000f220000300a00 */
[----:B------:R1:W-:Y:S01]  /*a04d0*/  STL [R1+0x2bc], R3 ;  /* 0x0002bc0301007387 */ /* 0x0003e20000100800 */
[----:B------:R-:W5:Y:S01]  /*a04e0*/  LDL.LU.64 R140, [R1+0x1ab8] ;  /* 0x001ab800018c7983 */ /* 0x000f620000300a00 */
[----:B-1----:R-:W-:-:S05]  /*a04f0*/  IADD3 R3, P0, R162, R132, RZ ;  /* 0x00000084a2037210 */ /* 0x002fca0007f1e0ff */
[----:B------:R1:W-:Y:S01]  /*a0500*/  STL [R1+0x640], R3 ;  /* 0x0006400301007387 */ /* 0x0003e20000100800 */
[-C--:B------:R-:W-:Y:S02]  /*a0510*/  IADD3 R135, P1, R136, R132.reuse, RZ ;  /* 0x0000008488877210 */ /* 0x080fe40007f3e0ff */
[----:B---3--:R-:W-:-:S03]  /*a0520*/  IADD3 R133, P2, R156, R132, RZ ;  /* 0x000000849c857210 */ /* 0x008fc60007f5e0ff */
[----:B------:R-:W-:Y:S01]  /*a0530*/  STL [R1+0x7c4], R135 ;  /* 0x0007c48701007387 */ /* 0x000fe20000100800 */
[----:B-1----:R-:W-:-:S03]  /*a0540*/  IADD3 R3, P3, R152, R132, RZ ;  /* 0x0000008498037210 */ /* 0x002fc60007f7e0ff */
[----:B------:R-:W-:Y:S01]  /*a0550*/  STL [R1+0x864], R133 ;  /* 0x0008648501007387 */ /* 0x000fe20000100800 */
[----:B------:R1:W-:Y:S03]  /*a0560*/  STL [R1+0x3684], R128 ;  /* 0x0036848001007387 */ /* 0x0003e60000100800 */
[----:B------:R3:W-:Y:S01]  /*a0570*/  STL [R1+0x8fc], R3 ;  /* 0x0008fc0301007387 */ /* 0x0007e20000100800 */
[----:B------:R-:W-:Y:S02]  /*a0580*/  STL [R1+0x3680], R129 ;  /* 0x0036808101007387 */ /* 0x000fe40000100800 */
[--C-:B-1----:R-:W-:Y:S01]  /*a0590*/  IMAD.X R128, R163, 0x1, R2.reuse, P0 ;  /* 0x00000001a3807824 */ /* 0x102fe200000e0602 */
[----:B---3--:R-:W-:Y:S02]  /*a05a0*/  IADD3.X R3, R137, R2, RZ, P1, !PT ;  /* 0x0000000289037210 */ /* 0x008fe40000ffe4ff */
[----:B------:R-:W3:Y:S02]  /*a05b0*/  LDL.LU.64 R136, [R1+0x1a28] ;  /* 0x001a280001887983 */ /* 0x000ee40000300a00 */
[----:B------:R1:W-:Y:S02]  /*a05c0*/  STL [R1+0x378], R128 ;  /* 0x0003788001007387 */ /* 0x0003e40000100800 */
[----:B-1----:R-:W3:Y:S01]  /*a05d0*/  LDL.LU.64 R128, [R1+0x19a0] ;  /* 0x0019a00001807983 */ /* 0x002ee20000300a00 */
[----:B------:R1:W-:Y:S02]  /*a05e0*/  STL [R1+0x7bc], R3 ;  /* 0x0007bc0301007387 */ /* 0x0003e40000100800 */
[----:B------:R-:W3:Y:S02]  /*a05f0*/  LDL.LU.64 R164, [R1+0x1910] ;  /* 0x0019100001a47983 */ /* 0x000ee40000300a00 */
[----:B------:R-:W3:Y:S02]  /*a0600*/  LDL.LU.64 R162, [R1+0x1890] ;  /* 0x0018900001a27983 */ /* 0x000ee40000300a00 */
[----:B------:R-:W-:-:S02]  /*a0610*/  IMAD.X R133, R157, 0x1, R2, P2 ;  /* 0x000000019d857824 */ /* 0x000fc400010e0602 */
[----:B-1----:R-:W-:-:S03]  /*a0620*/  IMAD.X R3, R153, 0x1, R2, P3 ;  /* 0x0000000199037824 */ /* 0x002fc600018e0602 */
[----:B------:R4:W-:Y:S04]  /*a0630*/  STL [R1+0x85c], R133 ;  /* 0x00085c8501007387 */ /* 0x0009e80000100800 */
[----:B------:R5:W-:Y:S01]  /*a0640*/  STL [R1+0x8f4], R3 ;  /* 0x0008f40301007387 */ /* 0x000be20000100800 */
[-C--:B--2---:R-:W-:Y:S02]  /*a0650*/  IADD3 R135, P0, R148, R132.reuse, RZ ;  /* 0x0000008494877210 */ /* 0x084fe40007f1e0ff */
[-C--:B----4-:R-:W-:Y:S02]  /*a0660*/  IADD3 R133, P1, R144, R132.reuse, RZ ;  /* 0x0000008490857210 */ /* 0x090fe40007f3e0ff */
[----:B-----5:R-:W-:Y:S01]  /*a0670*/  IADD3 R3, P2, R140, R132, RZ ;  /* 0x000000848c037210 */ /* 0x020fe20007f5e0ff */
[----:B------:R1:W-:Y:S02]  /*a0680*/  STL [R1+0x954], R135 ;  /* 0x0009548701007387 */ /* 0x0003e40000100800 */
[----:B------:R2:W-:Y:S02]  /*a0690*/  STL [R1+0x13c], R133 ;  /* 0x00013c8501007387 */ /* 0x0005e40000100800 */
[----:B------:R4:W-:Y:S01]  /*a06a0*/  STL [R1+0x234], R3 ;  /* 0x0002340301007387 */ /* 0x0009e20000100800 */
[----:B-1----:R-:W-:Y:S01]  /*a06b0*/  IADD3.X R135, R149, R2, RZ, P0, !PT ;  /* 0x0000000295877210 */ /* 0x002fe200007fe4ff */
[----:B--2---:R-:W-:-:S02]  /*a06c0*/  IMAD.X R133, R145, 0x1, R2, P1 ;  /* 0x0000000191857824 */ /* 0x004fc400008e0602 */
[----:B----4-:R-:W-:Y:S02]  /*a06d0*/  IMAD.X R3, R141, 0x1, R2, P2 ;  /* 0x000000018d037824 */ /* 0x010fe400010e0602 */
[----:B------:R-:W-:Y:S01]  /*a06e0*/  STL [R1+0x950], R135 ;  /* 0x0009508701007387 */ /* 0x000fe20000100800 */
[----:B------:R-:W2:Y:S02]  /*a06f0*/  LDL.LU.64 R152, [R1+0x1810] ;  /* 0x0018100001987983 */ /* 0x000ea40000300a00 */
[----:B------:R-:W-:Y:S02]  /*a0700*/  STL [R1+0x138], R133 ;  /* 0x0001388501007387 */ /* 0x000fe40000100800 */
[----:B------:R-:W4:Y:S01]  /*a0710*/  LDL.LU.64 R144, [R1+0x17c0] ;  /* 0x0017c00001907983 */ /* 0x000f220000300a00 */
[----:B------:R3:W-:Y:S01]  /*a0720*/  STL [R1+0x22c], R3 ;  /* 0x00022c0301007387 */ /* 0x0007e20000100800 */
[----:B------:R-:W5:Y:S01]  /*a0730*/  LDL.LU.64 R140, [R1+0x1b38] ;  /* 0x001b3800018c7983 */ /* 0x000f620000300a00 */
[----:B---3--:R-:W-:-:S05]  /*a0740*/  IADD3 R3, P0, R136, R132, RZ ;  /* 0x0000008488037210 */ /* 0x008fca0007f1e0ff */
[----:B------:R1:W-:Y:S01]  /*a0750*/  STL [R1+0x2b0], R3 ;  /* 0x0002b00301007387 */ /* 0x0003e20000100800 */
[-C--:B------:R-:W-:Y:S02]  /*a0760*/  IADD3 R135, P1, R128, R132.reuse, RZ ;  /* 0x0000008480877210 */ /* 0x080fe40007f3e0ff */
[-C--:B------:R-:W-:Y:S02]  /*a0770*/  IADD3 R133, P2, R164, R132.reuse, RZ ;  /* 0x00000084a4857210 */ /* 0x080fe40007f5e0ff */
[----:B-1----:R-:W-:Y:S01]  /*a0780*/  IADD3 R3, P3, R162, R132, RZ ;  /* 0x00000084a2037210 */ /* 0x002fe20007f7e0ff */
[----:B------:R-:W-:Y:S02]  /*a0790*/  STL [R1+0x374], R135 ;  /* 0x0003748701007387 */ /* 0x000fe40000100800 */
[----:B------:R1:W-:Y:S01]  /*a07a0*/  STL [R1+0x7b4], R133 ;  /* 0x0007b48501007387 */ /* 0x0003e20000100800 */
[----:B------:R-:W-:Y:S08]  /*a07b0*/  HMMA.1688.F32.TF32 R172, R220, R138, R244 ;  /* 0x0000008adcac723c */ /* 0x000ff000000810f4 */
[C---:B------:R-:W-:Y:S01]  /*a07c0*/  HMMA.1688.F32.TF32 R236, R168.reuse, R124, R236 ;  /* 0x0000007ca8ec723c */ /* 0x040fe200000810ec */
[----:B------:R3:W-:Y:S01]  /*a07d0*/  STL [R1+0x854], R3 ;  /* 0x0008540301007387 */ /* 0x0007e20000100800 */
[----:B------:R-:W5:Y:S06]  /*a07e0*/  LDL.LU.64 R148, [R1+0x1ac0] ;  /* 0x001ac00001947983 */ /* 0x000f6c0000300a00 */
[C---:B------:R-:W-:Y:S08]  /*a07f0*/  HMMA.1688.F32.TF32 R192, R168.reuse, R120, R192 ;  /* 0x00000078a8c0723c */ /* 0x040ff000000810c0 */
[C---:B------:R-:W-:Y:S08]  /*a0800*/  HMMA.1688.F32.TF32 R196, R168.reuse, R116, R196 ;  /* 0x00000074a8c4723c */ /* 0x040ff000000810c4 */
[C---:B------:R-:W-:Y:S08]  /*a0810*/  HMMA.1688.F32.TF32 R200, R168.reuse, R112, R200 ;  /* 0x00000070a8c8723c */ /* 0x040ff000000810c8 */
[C---:B------:R-:W-:Y:S08]  /*a0820*/  HMMA.1688.F32.TF32 R204, R168.reuse, R108, R204 ;  /* 0x0000006ca8cc723c */ /* 0x040ff000000810cc */
[----:B------:R-:W-:Y:S01]  /*a0830*/  HMMA.1688.F32.TF32 R208, R168, R104, R208 ;  /* 0x00000068a8d0723c */ /* 0x000fe200000810d0 */
[----:B-1----:R-:W-:-:S07]  /*a0840*/  IADD3.X R133, R137, R2, RZ, P0, !PT ;  /* 0x0000000289857210 */ /* 0x002fce00007fe4ff */
[C---:B------:R-:W-:Y:S08]  /*a0850*/  HMMA.1688.F32.TF32 R212, R168.reuse, R100, R212 ;  /* 0x00000064a8d4723c */ /* 0x040ff000000810d4 */
[----:B------:R-:W-:Y:S01]  /*a0860*/  HMMA.1688.F32.TF32 R216, R168, R96, R216 ;  /* 0x00000060a8d8723c */ /* 0x000fe200000810d8 */
[----:B---3--:R-:W-:-:S07]  /*a0870*/  IMAD.X R3, R129, 0x1, R2, P1 ;  /* 0x0000000181037824 */ /* 0x008fce00008e0602 */
[C---:B------:R-:W-:Y:S01]  /*a0880*/  HMMA.1688.F32.TF32 R228, R168.reuse, R92, R228 ;  /* 0x0000005ca8e4723c */ /* 0x040fe200000810e4 */
[----:B------:R1:W-:Y:S01]  /*a0890*/  STL [R1+0x2a8], R133 ;  /* 0x0002a88501007387 */ /* 0x0003e20000100800 */
[----:B------:R-:W3:Y:S02]  /*a08a0*/  LDL.LU.64 R136, [R1+0x1a38] ;  /* 0x001a380001887983 */ /* 0x000ee40000300a00 */
[----:B------:R1:W-:Y:S02]  /*a08b0*/  STL [R1+0x35c], R3 ;  /* 0x00035c0301007387 */ /* 0x0003e40000100800 */
[----:B------:R-:W3:Y:S01]  /*a08c0*/  LDL.LU.64 R128, [R1+0x19a8] ;  /* 0x0019a80001807983 */ /* 0x000ee20000300a00 */
[----:B------:R-:W3:Y:S01]  /*a08d0*/  LDL.LU.64 R156, [R1+0x1920] ;  /* 0x00192000019c7983 */ /* 0x000ee20000300a00 */
[C---:B------:R-:W-:Y:S08]  /*a08e0*/  HMMA.1688.F32.TF32 R224, R168.reuse, R88, R224 ;  /* 0x00000058a8e0723c */ /* 0x040ff000000810e0 */
[C---:B------:R-:W-:Y:S08]  /*a08f0*/  HMMA.1688.F32.TF32 R180, R168.reuse, R80, R180 ;  /* 0x00000050a8b4723c */ /* 0x040ff000000810b4 */
[----:B------:R-:W-:Y:S01]  /*a0900*/  HMMA.1688.F32.TF32 R176, R168, R76, R176 ;  /* 0x0000004ca8b0723c */ /* 0x000fe200000810b0 */
[----:B------:R-:W-:Y:S01]  /*a0910*/  IMAD.MOV.U32 R160, RZ, RZ, c[0x0][0x180] ;  /* 0x00006000ffa07624 */ /* 0x000fe200078e00ff */
[----:B------:R-:W-:Y:S01]  /*a0920*/  LDS R164, [R161+0x34680] ;  /* 0x03468000a1a47984 */ /* 0x000fe20000000800 */
[----:B-1----:R-:W-:-:S05]  /*a0930*/  IMAD.X R133, R165, 0x1, R2, P2 ;  /* 0x00000001a5857824 */ /* 0x002fca00010e0602 */
[----:B------:R-:W-:Y:S01]  /*a0940*/  HMMA.1688.F32.TF32 R220, R168, R84, R240 ;  /* 0x00000054a8dc723c */ /* 0x000fe200000810f0 */
[----:B------:R-:W-:-:S07]  /*a0950*/  IADD3.X R3, R163, R2, RZ, P3, !PT ;  /* 0x00000002a3037210 */ /* 0x000fce0001ffe4ff */
[----:B------:R-:W-:Y:S01]  /*a0960*/  HMMA.1688.F32.TF32 R172, R168, R72, R172 ;  /* 0x00000048a8ac723c */ /* 0x000fe200000810ac */
[----:B------:R-:W1:Y:S04]  /*a0970*/  LDS R165, [R189+0x34680] ;  /* 0x03468000bda57984 */ /* 0x000e680000000800 */
[----:B------:R4:W-:Y:S01]  /*a0980*/  STL [R1+0x7ac], R133 ;  /* 0x0007ac8501007387 */ /* 0x0009e20000100800 */
[----:B------:R5:W-:Y:S01]  /*a0990*/  STL [R1+0x84c], R3 ;  /* 0x00084c0301007387 */ /* 0x000be20000100800 */
[-C--:B--2---:R-:W-:Y:S02]  /*a09a0*/  IADD3 R135, P0, R152, R132.reuse, RZ ;  /* 0x0000008498877210 */ /* 0x084fe40007f1e0ff */
[-C--:B----4-:R-:W-:Y:S02]  /*a09b0*/  IADD3 R133, P1, R144, R132.reuse, RZ ;  /* 0x0000008490857210 */ /* 0x090fe40007f3e0ff */
[----:B-----5:R-:W-:Y:S01]  /*a09c0*/  IADD3 R3, P2, R140, R132, RZ ;  /* 0x000000848c037210 */ /* 0x020fe20007f5e0ff */
[----:B------:R2:W-:Y:S02]  /*a09d0*/  STL [R1+0x8dc], R135 ;  /* 0x0008dc8701007387 */ /* 0x0005e40000100800 */
[----:B------:R4:W-:Y:S02]  /*a09e0*/  STL [R1+0x94c], R133 ;  /* 0x00094c8501007387 */ /* 0x0009e40000100800 */
[----:B------:R5:W-:Y:S01]  /*a09f0*/  STL [R1+0x134], R3 ;  /* 0x0001340301007387 */ /* 0x000be20000100800 */
[----:B--2---:R-:W-:-:S02]  /*a0a00*/  IMAD.X R135, R153, 0x1, R2, P0 ;  /* 0x0000000199877824 */ /* 0x004fc400000e0602 */
[----:B----4-:R-:W-:Y:S01]  /*a0a10*/  IMAD.X R133, R145, 0x1, R2, P1 ;  /* 0x0000000191857824 */ /* 0x010fe200008e0602 */
[----:B-----5:R-:W-:Y:S02]  /*a0a20*/  IADD3.X R3, R141, R2, RZ, P2, !PT ;  /* 0x000000028d037210 */ /* 0x020fe400017fe4ff */
[----:B------:R-:W-:Y:S01]  /*a0a30*/  STL [R1+0x8d4], R135 ;  /* 0x0008d48701007387 */ /* 0x000fe20000100800 */
[----:B------:R-:W2:Y:S02]  /*a0a40*/  LDL.LU.64 R152, [R1+0x18a0] ;  /* 0x0018a00001987983 */ /* 0x000ea40000300a00 */
[----:B------:R-:W-:Y:S02]  /*a0a50*/  STL [R1+0x948], R133 ;  /* 0x0009488501007387 */ /* 0x000fe40000100800 */
[----:B------:R-:W4:Y:S01]  /*a0a60*/  LDL.LU.64 R144, [R1+0x1828] ;  /* 0x0018280001907983 */ /* 0x000f220000300a00 */
[----:B------:R5:W-:Y:S01]  /*a0a70*/  STL [R1+0x130], R3 ;  /* 0x0001300301007387 */ /* 0x000be20000100800 */
[----:B------:R-:W4:Y:S01]  /*a0a80*/  LDL.LU.64 R140, [R1+0x17d0] ;  /* 0x0017d000018c7983 */ /* 0x000f220000300a00 */
[----:B-----5:R-:W-:-:S05]  /*a0a90*/  IADD3 R3, P0, R148, R132, RZ ;  /* 0x0000008494037210 */ /* 0x020fca0007f1e0ff */
[----:B------:R5:W-:Y:S01]  /*a0aa0*/  STL [R1+0x220], R3 ;  /* 0x0002200301007387 */ /* 0x000be20000100800 */
[-C--:B---3--:R-:W-:Y:S02]  /*a0ab0*/  IADD3 R135, P1, R136, R132.reuse, RZ ;  /* 0x0000008488877210 */ /* 0x088fe40007f3e0ff */
[-C--:B------:R-:W-:Y:S02]  /*a0ac0*/  IADD3 R133, P2, R128, R132.reuse, RZ ;  /* 0x0000008480857210 */ /* 0x080fe40007f5e0ff */
[----:B-----5:R-:W-:Y:S01]  /*a0ad0*/  IADD3 R3, P3, R156, R132, RZ ;  /* 0x000000849c037210 */ /* 0x020fe20007f7e0ff */
[----:B------:R3:W-:Y:S02]  /*a0ae0*/  STL [R1+0x2a4], R135 ;  /* 0x0002a48701007387 */ /* 0x0007e40000100800 */
[----:B------:R5:W-:Y:S02]  /*a0af0*/  STL [R1+0x354], R133 ;  /* 0x0003548501007387 */ /* 0x000be40000100800 */
[----:B------:R1:W-:Y:S02]  /*a0b00*/  STL [R1+0x7a4], R3 ;  /* 0x0007a40301007387 */ /* 0x0003e40000100800 */
[----:B---3--:R-:W-:-:S02]  /*a0b10*/  IMAD.X R135, R149, 0x1, R2, P0 ;  /* 0x0000000195877824 */ /* 0x008fc400000e0602 */
[--C-:B-----5:R-:W-:Y:S01]  /*a0b20*/  IMAD.X R133, R137, 0x1, R2.reuse, P1 ;  /* 0x0000000189857824 */ /* 0x120fe200008e0602 */
[----:B-1----:R-:W-:Y:S02]  /*a0b30*/  IADD3.X R3, R129, R2, RZ, P2, !PT ;  /* 0x0000000281037210 */ /* 0x002fe400017fe4ff */
[----:B------:R-:W-:Y:S01]  /*a0b40*/  STL [R1+0x218], R135 ;  /* 0x0002188701007387 */ /* 0x000fe20000100800 */
[----:B------:R-:W3:Y:S02]  /*a0b50*/  LDL.LU.64 R162, [R1+0x1b40] ;  /* 0x001b400001a27983 */ /* 0x000ee40000300a00 */
[----:B------:R-:W-:Y:S02]  /*a0b60*/  STL [R1+0x29c], R133 ;  /* 0x00029c8501007387 */ /* 0x000fe40000100800 */
[----:B------:R-:W5:Y:S01]  /*a0b70*/  LDL.LU.64 R148, [R1+0x1ac8] ;  /* 0x001ac80001947983 */ /* 0x000f620000300a00 */
[----:B------:R1:W-:Y:S01]  /*a0b80*/  STL [R1+0x34c], R3 ;  /* 0x00034c0301007387 */ /* 0x0003e20000100800 */
[----:B------:R-:W5:Y:S02]  /*a0b90*/  LDL.LU.64 R136, [R1+0x1a48] ;  /* 0x001a480001887983 */ /* 0x000f640000300a00 */
[----:B------:R-:W5:Y:S02]  /*a0ba0*/  LDL.LU.64 R128, [R1+0x19b8] ;  /* 0x0019b80001807983 */ /* 0x000f640000300a00 */
[----:B-1----:R-:W-:-:S05]  /*a0bb0*/  IMAD.X R3, R157, 0x1, R2, P3 ;  /* 0x000000019d037824 */ /* 0x002fca00018e0602 */
[----:B------:R1:W-:Y:S01]  /*a0bc0*/  STL [R1+0x79c], R3 ;  /* 0x00079c0301007387 */ /* 0x0003e20000100800 */
[-C--:B--2---:R-:W-:Y:S02]  /*a0bd0*/  IADD3 R135, P0, R152, R132.reuse, RZ ;  /* 0x0000008498877210 */ /* 0x084fe40007f1e0ff */
[-C--:B----4-:R-:W-:Y:S02]  /*a0be0*/  IADD3 R133, P1, R144, R132.reuse, RZ ;  /* 0x0000008490857210 */ /* 0x090fe40007f3e0ff */
[----:B-1----:R-:W-:Y:S01]  /*a0bf0*/  IADD3 R3, P2, R140, R132, RZ ;  /* 0x000000848c037210 */ /* 0x002fe20007f5e0ff */
[----:B------:R1:W-:Y:S02]  /*a0c00*/  STL [R1+0x844], R135 ;  /* 0x0008448701007387 */ /* 0x0003e40000100800 */
[----:B------:R2:W-:Y:S02]  /*a0c10*/  STL [R1+0x8cc], R133 ;  /* 0x0008cc8501007387 */ /* 0x0005e40000100800 */
[----:B------:R4:W-:Y:S01]  /*a0c20*/  STL [R1+0x944], R3 ;  /* 0x0009440301007387 */ /* 0x0009e20000100800 */
[--C-:B-1----:R-:W-:Y:S01]  /*a0c30*/  IMAD.X R135, R153, 0x1, R2.reuse, P0 ;  /* 0x0000000199877824 */ /* 0x102fe200000e0602 */
[----:B--2---:R-:W-:Y:S01]  /*a0c40*/  IADD3.X R133, R145, R2, RZ, P1, !PT ;  /* 0x0000000291857210 */ /* 0x004fe20000ffe4ff */
[----:B----4-:R-:W-:-:S03]  /*a0c50*/  IMAD.X R3, R141, 0x1, R2, P2 ;  /* 0x000000018d037824 */ /* 0x010fc600010e0602 */
[----:B------:R-:W-:Y:S01]  /*a0c60*/  STL [R1+0x81c], R135 ;  /* 0x00081c8701007387 */ /* 0x000fe20000100800 */
[----:B------:R-:W2:Y:S02]  /*a0c70*/  LDL.LU.64 R156, [R1+0x1930] ;  /* 0x00193000019c7983 */ /* 0x000ea40000300a00 */
[----:B------:R3:W-:Y:S02]  /*a0c80*/  STL [R1+0x8c4], R133 ;  /* 0x0008c48501007387 */ /* 0x0007e40000100800 */
[----:B------:R-:W4:Y:S01]  /*a0c90*/  LDL.LU.64 R152, [R1+0x18b8] ;  /* 0x0018b80001987983 */ /* 0x000f220000300a00 */
[----:B------:R1:W-:Y:S01]  /*a0ca0*/  STL [R1+0x940], R3 ;  /* 0x0009400301007387 */ /* 0x0003e20000100800 */
[----:B------:R-:W4:Y:S02]  /*a0cb0*/  LDL.LU.64 R144, [R1+0x1840] ;  /* 0x0018400001907983 */ /* 0x000f240000300a00 */
[----:B------:R-:W4:Y:S01]  /*a0cc0*/  LDL.LU.64 R140, [R1+0x17e0] ;  /* 0x0017e000018c7983 */ /* 0x000f220000300a00 */
[----:B---3--:R-:W-:-:S02]  /*a0cd0*/  IADD3 R133, P0, R162, R132, RZ ;  /* 0x00000084a2857210 */ /* 0x008fc40007f1e0ff */
[-C--:B-----5:R-:W-:Y:S02]  /*a0ce0*/  IADD3 R135, P1, R148, R132.reuse, RZ ;  /* 0x0000008494877210 */ /* 0x0a0fe40007f3e0ff */
[-C--:B-1----:R-:W-:Y:S01]  /*a0cf0*/  IADD3 R3, P2, R136, R132.reuse, RZ ;  /* 0x0000008488037210 */ /* 0x082fe20007f5e0ff */
[----:B------:R1:W-:Y:S02]  /*a0d00*/  STL [R1+0x12c], R133 ;  /* 0x00012c8501007387 */ /* 0x0003e40000100800 */
[----:B------:R3:W-:Y:S02]  /*a0d10*/  STL [R1+0x214], R135 ;  /* 0x0002148701007387 */ /* 0x0007e40000100800 */
[----:B------:R5:W-:Y:S01]  /*a0d20*/  STL [R1+0x290], R3 ;  /* 0x0002900301007387 */ /* 0x000be20000100800 */
[----:B-1----:R-:W-:Y:S02]  /*a0d30*/  IADD3 R133, P3, R128, R132, RZ ;  /* 0x0000008480857210 */ /* 0x002fe40007f7e0ff */
[----:B---3--:R-:W-:Y:S01]  /*a0d40*/  IADD3.X R135, R149, R2, RZ, P1, !PT ;  /* 0x0000000295877210 */ /* 0x008fe20000ffe4ff */
[----:B-----5:R-:W-:-:S02]  /*a0d50*/  IMAD.X R3, R163, 0x1, R2, P0 ;  /* 0x00000001a3037824 */ /* 0x020fc400000e0602 */
[----:B------:R1:W-:Y:S04]  /*a0d60*/  STL [R1+0x344], R133 ;  /* 0x0003448501007387 */ /* 0x0003e80000100800 */
[----:B------:R3:W-:Y:S01]  /*a0d70*/  STL [R1+0x128], R3 ;  /* 0x0001280301007387 */ /* 0x0007e20000100800 */
[----:B------:R-:W-:Y:S02]  /*a0d80*/  STL [R1+0x20c], R135 ;  /* 0x00020c8701007387 */ /* 0x000fe40000100800 */
[----:B------:R-:W5:Y:S02]  /*a0d90*/  LDL.LU.64 R162, [R1+0x1b48] ;  /* 0x001b480001a27983 */ /* 0x000f640000300a00 */
[--C-:B-1----:R-:W-:Y:S02]  /*a0da0*/  IMAD.X R133, R137, 0x1, R2.reuse, P2 ;  /* 0x0000000189857824 */ /* 0x102fe400010e0602 */
[----:B---3--:R-:W-:-:S03]  /*a0db0*/  IMAD.X R3, R129, 0x1, R2, P3 ;  /* 0x0000000181037824 */ /* 0x008fc600018e0602 */
[----:B------:R-:W-:Y:S01]  /*a0dc0*/  STL [R1+0x284], R133 ;  /* 0x0002848501007387 */ /* 0x000fe20000100800 */
[----:B------:R-:W3:Y:S03]  /*a0dd0*/  LDL.LU.64 R148, [R1+0x1ad0] ;  /* 0x001ad00001947983 */ /* 0x000ee60000300a00 */
[----:B------:R2:W-:Y:S01]  /*a0de0*/  STL [R1+0x338], R3 ;  /* 0x0003380301007387 */ /* 0x0005e20000100800 */
[----:B------:R-:W3:Y:S02]  /*a0df0*/  LDL.LU.64 R136, [R1+0x1a50] ;  /* 0x001a500001887983 */ /* 0x000ee40000300a00 */
[----:B------:R-:W3:Y:S01]  /*a0e00*/  LDL.LU.64 R128, [R1+0x19c8] ;  /* 0x0019c80001807983 */ /* 0x000ee20000300a00 */
[-C--:B--2---:R-:W-:Y:S02]  /*a0e10*/  IADD3 R3, P0, R156, R132.reuse, RZ ;  /* 0x000000849c037210 */ /* 0x084fe40007f1e0ff */
[----:B----4-:R-:W-:-:S03]  /*a0e20*/  IADD3 R133, P1, R152, R132, RZ ;  /* 0x0000008498857210 */ /* 0x010fc60007f3e0ff */
[----:B------:R1:W-:Y:S02]  /*a0e30*/  STL [R1+0x790], R3 ;  /* 0x0007900301007387 */ /* 0x0003e40000100800 */
[----:B------:R2:W-:Y:S01]  /*a0e40*/  STL [R1+0x810], R133 ;  /* 0x0008108501007387 */ /* 0x0005e20000100800 */
[----:B------:R-:W-:Y:S02]  /*a0e50*/  IADD3.X R135, R157, R2, RZ, P0, !PT ;  /* 0x000000029d877210 */ /* 0x000fe400007fe4ff */
[-C--:B-1----:R-:W-:Y:S02]  /*a0e60*/  IADD3 R3, P2, R144, R132.reuse, RZ ;  /* 0x0000008490037210 */ /* 0x082fe40007f5e0ff */
[----:B--2---:R-:W-:-:S03]  /*a0e70*/  IADD3 R133, P3, R140, R132, RZ ;  /* 0x000000848c857210 */ /* 0x004fc60007f7e0ff */
[----:B------:R1:W-:Y:S02]  /*a0e80*/  STL [R1+0x8b8], R3 ;  /* 0x0008b80301007387 */ /* 0x0003e40000100800 */
[----:B------:R2:W-:Y:S02]  /*a0e90*/  STL [R1+0x938], R133 ;  /* 0x0009388501007387 */ /* 0x0005e40000100800 */
[----:B------:R-:W-:Y:S02]  /*a0ea0*/  STL [R1+0x77c], R135 ;  /* 0x00077c8701007387 */ /* 0x000fe40000100800 */
[----:B------:R-:W4:Y:S02]  /*a0eb0*/  LDL.LU.64 R156, [R1+0x1948] ;  /* 0x00194800019c7983 */ /* 0x000f240000300a00 */
[--C-:B-1----:R-:W-:Y:S02]  /*a0ec0*/  IMAD.X R3, R153, 0x1, R2.reuse, P1 ;  /* 0x0000000199037824 */ /* 0x102fe400008e0602 */
[----:B--2---:R-:W-:-:S03]  /*a0ed0*/  IMAD.X R133, R145, 0x1, R2, P2 ;  /* 0x0000000191857824 */ /* 0x004fc600010e0602 */
[----:B------:R1:W-:Y:S02]  /*a0ee0*/  STL [R1+0x804], R3 ;  /* 0x0008040301007387 */ /* 0x0003e40000100800 */
[----:B------:R5:W-:Y:S02]  /*a0ef0*/  STL [R1+0x89c], R133 ;  /* 0x00089c8501007387 */ /* 0x000be40000100800 */
[----:B------:R-:W2:Y:S02]  /*a0f00*/  LDL.LU.64 R152, [R1+0x18c8] ;  /* 0x0018c80001987983 */ /* 0x000ea40000300a00 */
[----:B------:R-:W2:Y:S01]  /*a0f10*/  LDL.LU.64 R144, [R1+0x1850] ;  /* 0x0018500001907983 */ /* 0x000ea20000300a00 */
[----:B-1----:R-:W-:-:S05]  /*a0f20*/  IADD3.X R3, R141, R2, RZ, P3, !PT ;  /* 0x000000028d037210 */ /* 0x002fca0001ffe4ff */
[----:B------:R3:W-:Y:S01]  /*a0f30*/  STL [R1+0x934], R3 ;  /* 0x0009340301007387 */ /* 0x0007e20000100800 */
[----:B------:R-:W2:Y:S01]  /*a0f40*/  LDL.LU.64 R140, [R1+0x17f0] ;  /* 0x0017f000018c7983 */ /* 0x000ea20000300a00 */
[----:B-----5:R-:W-:-:S05]  /*a0f50*/  IADD3 R133, P0, R162, R132, RZ ;  /* 0x00000084a2857210 */ /* 0x020fca0007f1e0ff */
[----:B------:R1:W-:Y:S01]  /*a0f60*/  STL [R1+0x124], R133 ;  /* 0x0001248501007387 */ /* 0x0003e20000100800 */
[-C--:B---3--:R-:W-:Y:S01]  /*a0f70*/  IADD3 R3, P1, R148, R132.reuse, RZ ;  /* 0x0000008494037210 */ /* 0x088fe20007f3e0ff */
[----:B------:R-:W-:Y:S01]  /*a0f80*/  IMAD.X R135, R163, 0x1, R2, P0 ;  /* 0x00000001a3877824 */ /* 0x000fe200000e0602 */
[----:B-1----:R-:W-:-:S03]  /*a0f90*/  IADD3 R133, P2, R136, R132, RZ ;  /* 0x0000008488857210 */ /* 0x002fc60007f5e0ff */
[----:B------:R1:W-:Y:S04]  /*a0fa0*/  STL [R1+0x204], R3 ;  /* 0x0002040301007387 */ /* 0x0003e80000100800 */
[----:B------:R3:W-:Y:S01]  /*a0fb0*/  STL [R1+0x270], R133 ;  /* 0x0002708501007387 */ /* 0x0007e20000100800 */
[----:B-1----:R-:W-:Y:S01]  /*a0fc0*/  IADD3 R3, P3, R128, R132, RZ ;  /* 0x0000008480037210 */ /* 0x002fe20007f7e0ff */
[----:B---3--:R-:W-:-:S04]  /*a0fd0*/  IMAD.X R133, R149, 0x1, R2, P1 ;  /* 0x0000000195857824 */ /* 0x008fc800008e0602 */
[----:B------:R1:W-:Y:S01]  /*a0fe0*/  STL [R1+0x328], R3 ;  /* 0x0003280301007387 */ /* 0x0003e20000100800 */
[----:B------:R-:W-:Y:S02]  /*a0ff0*/  STL [R1+0x120], R135 ;  /* 0x0001208701007387 */ /* 0x000fe40000100800 */
[----:B------:R-:W3:Y:S01]  /*a1000*/  LDL.LU.64 R148, [R1+0x1b50] ;  /* 0x001b500001947983 */ /* 0x000ee20000300a00 */
[----:B------:R5:W-:Y:S01]  /*a1010*/  STL [R1+0x1fc], R133 ;  /* 0x0001fc8501007387 */ /* 0x000be20000100800 */
[----:B-1----:R-:W-:-:S03]  /*a1020*/  IADD3.X R3, R137, R2, RZ, P2, !PT ;  /* 0x0000000289037210 */ /* 0x002fc600017fe4ff */
[----:B------:R-:W3:Y:S02]  /*a1030*/  LDL.LU.64 R136, [R1+0x1ad8] ;  /* 0x001ad80001887983 */ /* 0x000ee40000300a00 */
[----:B------:R4:W-:Y:S02]  /*a1040*/  STL [R1+0x26c], R3 ;  /* 0x00026c0301007387 */ /* 0x0009e40000100800 */
[----:B-----5:R-:W-:Y:S02]  /*a1050*/  IMAD.X R133, R129, 0x1, R2, P3 ;  /* 0x0000000181857824 */ /* 0x020fe400018e0602 */
[----:B------:R-:W5:Y:S03]  /*a1060*/  LDL.LU.64 R128, [R1+0x1a58] ;  /* 0x001a580001807983 */ /* 0x000f660000300a00 */
[----:B------:R-:W-:Y:S01]  /*a1070*/  STL [R1+0x324], R133 ;  /* 0x0003248501007387 */ /* 0x000fe20000100800 */
[----:B----4-:R-:W-:-:S05]  /*a1080*/  IADD3 R3, P0, R156, R132, RZ ;  /* 0x000000849c037210 */ /* 0x010fca0007f1e0ff */
[----:B------:R2:W-:Y:S02]  /*a1090*/  STL [R1+0x774], R3 ;  /* 0x0007740301007387 */ /* 0x0005e40000100800 */
[-C--:B--2---:R-:W-:Y:S02]  /*a10a0*/  IADD3 R3, P1, R152, R132.reuse, RZ ;  /* 0x0000008498037210 */ /* 0x084fe40007f3e0ff */
[----:B------:R-:W-:-:S03]  /*a10b0*/  IADD3 R135, P2, R144, R132, RZ ;  /* 0x0000008490877210 */ /* 0x000fc60007f5e0ff */
[----:B------:R1:W-:Y:S02]  /*a10c0*/  STL [R1+0x7f0], R3 ;  /* 0x0007f00301007387 */ /* 0x0003e40000100800 */
[----:B------:R2:W-:Y:S01]  /*a10d0*/  STL [R1+0x88c], R135 ;  /* 0x00088c8701007387 */ /* 0x0005e20000100800 */
[----:B------:R-:W-:Y:S01]  /*a10e0*/  IADD3 R133, P3, R140, R132, RZ ;  /* 0x000000848c857210 */ /* 0x000fe20007f7e0ff */
[----:B-1----:R-:W-:Y:S01]  /*a10f0*/  IMAD.X R3, R157, 0x1, R2, P0 ;  /* 0x000000019d037824 */ /* 0x002fe200000e0602 */
[----:B--2---:R-:W-:-:S03]  /*a1100*/  IADD3.X R135, R153, R2, RZ, P1, !PT ;  /* 0x0000000299877210 */ /* 0x004fc60000ffe4ff */
[----:B------:R1:W-:Y:S01]  /*a1110*/  STL [R1+0x928], R133 ;  /* 0x0009288501007387 */ /* 0x0003e20000100800 */
[----:B------:R2:W-:Y:S02]  /*a1120*/  STL [R1+0x66c], R3 ;  /* 0x00066c0301007387 */ /* 0x0005e40000100800 */
[----:B------:R-:W-:Y:S02]  /*a1130*/  STL [R1+0x7ec], R135 ;  /* 0x0007ec8701007387 */ /* 0x000fe40000100800 */
[--C-:B-1----:R-:W-:Y:S02]  /*a1140*/  IMAD.X R133, R145, 0x1, R2.reuse, P2 ;  /* 0x0000000191857824 */ /* 0x102fe400010e0602 */
[----:B--2---:R-:W-:Y:S01]  /*a1150*/  IMAD.X R3, R141, 0x1, R2, P3 ;  /* 0x000000018d037824 */ /* 0x004fe200018e0602 */
[----:B------:R-:W2:Y:S02]  /*a1160*/  LDL.LU.64 R144, [R1+0x19d8] ;  /* 0x0019d80001907983 */ /* 0x000ea40000300a00 */
[----:B------:R3:W-:Y:S02]  /*a1170*/  STL [R1+0x888], R133 ;  /* 0x0008888501007387 */ /* 0x0007e40000100800 */
[----:B------:R-:W4:Y:S01]  /*a1180*/  LDL.LU.64 R140, [R1+0x1960] ;  /* 0x00196000018c7983 */ /* 0x000f220000300a00 */
[----:B------:R1:W-:Y:S01]  /*a1190*/  STL [R1+0x924], R3 ;  /* 0x0009240301007387 */ /* 0x0003e20000100800 */
[----:B------:R-:W4:Y:S01]  /*a11a0*/  LDL.LU.64 R162, [R1+0x18e0] ;  /* 0x0018e00001a27983 */ /* 0x000f220000300a00 */
[----:B---3--:R-:W-:-:S05]  /*a11b0*/  IADD3 R133, P0, R148, R132, RZ ;  /* 0x0000008494857210 */ /* 0x008fca0007f1e0ff */
[----:B------:R3:W-:Y:S01]  /*a11c0*/  STL [R1+0x11c], R133 ;  /* 0x00011c8501007387 */ /* 0x0007e20000100800 */
[----:B------:R-:W4:Y:S01]  /*a11d0*/  LDL.LU.64 R156, [R1+0x1870] ;  /* 0x00187000019c7983 */ /* 0x000f220000300a00 */
[----:B-1----:R-:W-:Y:S02]  /*a11e0*/  IADD3 R3, P1, R136, R132, RZ ;  /* 0x0000008488037210 */ /* 0x002fe40007f3e0ff */
[----:B------:R-:W-:-:S03]  /*a11f0*/  IADD3.X R135, R149, R2, RZ, P0, !PT ;  /* 0x0000000295877210 */ /* 0x000fc600007fe4ff */
[----:B------:R5:W-:Y:S01]  /*a1200*/  STL [R1+0x1f4], R3 ;  /* 0x0001f40301007387 */ /* 0x000be20000100800 */
[----:B---3--:R-:W-:Y:S01]  /*a1210*/  IMAD.X R133, R137, 0x1, R2, P1 ;  /* 0x0000000189857824 */ /* 0x008fe200008e0602 */
[----:B-----5:R-:W-:-:S05]  /*a1220*/  IADD3 R3, P2, R128, R132, RZ ;  /* 0x0000008480037210 */ /* 0x020fca0007f5e0ff */
[----:B------:R1:W-:Y:S01]  /*a1230*/  STL [R1+0x25c], R3 ;  /* 0x00025c0301007387 */ /* 0x0003e20000100800 */
[----:B------:R-:W-:Y:S02]  /*a1240*/  STL [R1+0x118], R135 ;  /* 0x0001188701007387 */ /* 0x000fe40000100800 */
[----:B------:R-:W3:Y:S02]  /*a1250*/  LDL.LU.64 R148, [R1+0x1808] ;  /* 0x0018080001947983 */ /* 0x000ee40000300a00 */
[----:B------:R-:W-:Y:S01]  /*a1260*/  STL [R1+0x1f0], R133 ;  /* 0x0001f08501007387 */ /* 0x000fe20000100800 */
[----:B------:R-:W5:Y:S01]  /*a1270*/  LDL.LU.64 R136, [R1+0x1b58] ;  /* 0x001b580001887983 */ /* 0x000f620000300a00 */
[----:B-1----:R-:W-:-:S05]  /*a1280*/  IMAD.X R3, R129, 0x1, R2, P2 ;  /* 0x0000000181037824 */ /* 0x002fca00010e0602 */
[----:B------:R2:W-:Y:S01]  /*a1290*/  STL [R1+0x258], R3 ;  /* 0x0002580301007387 */ /* 0x0005e20000100800 */
[----:B------:R-:W5:Y:S01]  /*a12a0*/  LDL.LU.64 R128, [R1+0x1ae0] ;  /* 0x001ae00001807983 */ /* 0x000f620000300a00 */
[-C--:B--2---:R-:W-:Y:S02]  /*a12b0*/  IADD3 R3, P0, R144, R132.reuse, RZ ;  /* 0x0000008490037210 */ /* 0x084fe40007f1e0ff */
[-C--:B----4-:R-:W-:Y:S02]  /*a12c0*/  IADD3 R135, P1, R140, R132.reuse, RZ ;  /* 0x000000848c877210 */ /* 0x090fe40007f3e0ff */
[----:B------:R-:W-:Y:S01]  /*a12d0*/  IADD3 R133, P2, R162, R132, RZ ;  /* 0x00000084a2857210 */ /* 0x000fe20007f5e0ff */
[----:B------:R-:W-:Y:S02]  /*a12e0*/  STL [R1+0x310], R3 ;  /* 0x0003100301007387 */ /* 0x000fe40000100800 */
[----:B------:R-:W-:Y:S02]  /*a12f0*/  STL [R1+0x660], R135 ;  /* 0x0006608701007387 */ /* 0x000fe40000100800 */
[----:B------:R1:W-:Y:S02]  /*a1300*/  STL [R1+0x7e0], R133 ;  /* 0x0007e08501007387 */ /* 0x0003e40000100800 */
[----:B-1----:R-:W-:-:S02]  /*a1310*/  IADD3.X R133, R145, R2, RZ, P0, !PT ;  /* 0x0000000291857210 */ /* 0x002fc400007fe4ff */
[----:B------:R-:W-:-:S05]  /*a1320*/  IADD3 R3, P3, R156, R132, RZ ;  /* 0x000000849c037210 */ /* 0x000fca0007f7e0ff */
[----:B------:R1:W-:Y:S01]  /*a1330*/  STL [R1+0x884], R3 ;  /* 0x0008840301007387 */ /* 0x0003e20000100800 */
[----:B------:R-:W2:Y:S02]  /*a1340*/  LDL.LU.64 R144, [R1+0x1a60] ;  /* 0x001a600001907983 */ /* 0x000ea40000300a00 */
[----:B------:R4:W-:Y:S02]  /*a1350*/  STL [R1+0x2e8], R133 ;  /* 0x0002e88501007387 */ /* 0x0009e40000100800 */
[--C-:B-1----:R-:W-:Y:S02]  /*a1360*/  IMAD.X R3, R141, 0x1, R2.reuse, P1 ;  /* 0x000000018d037824 */ /* 0x102fe400008e0602 */
[----:B------:R-:W2:Y:S03]  /*a1370*/  LDL.LU.64 R140, [R1+0x19e8] ;  /* 0x0019e800018c7983 */ /* 0x000ea60000300a00 */
[----:B------:R1:W-:Y:S02]  /*a1380*/  STL [R1+0x658], R3 ;  /* 0x0006580301007387 */ /* 0x0003e40000100800 */
[----:B------:R-:W2:Y:S02]  /*a1390*/  LDL.LU.64 R190, [R1+0x1978] ;  /* 0x0019780001be7983 */ /* 0x000ea40000300a00 */
[----:B------:R-:W2:Y:S02]  /*a13a0*/  LDL.LU.64 R152, [R1+0x18f8] ;  /* 0x0018f80001987983 */ /* 0x000ea40000300a00 */
[----:B----4-:R-:W-:Y:S01]  /*a13b0*/  IMAD.X R133, R163, 0x1, R2, P2 ;  /* 0x00000001a3857824 */ /* 0x010fe200010e0602 */
[----:B---3--:R-:W-:-:S02]  /*a13c0*/  IADD3 R135, P0, R148, R132, RZ ;  /* 0x0000008494877210 */ /* 0x008fc40007f1e0ff */
[----:B-1----:R-:W-:Y:S02]  /*a13d0*/  IADD3.X R3, R157, R2, RZ, P3, !PT ;  /* 0x000000029d037210 */ /* 0x002fe40001ffe4ff */
[----:B------:R5:W-:Y:S04]  /*a13e0*/  STL [R1+0x7d8], R133 ;  /* 0x0007d88501007387 */ /* 0x000be80000100800 */
[----:B------:R1:W-:Y:S01]  /*a13f0*/  STL [R1+0x87c], R3 ;  /* 0x00087c0301007387 */ /* 0x0003e20000100800 */
[----:B------:R3:W-:Y:S01]  /*a1400*/  STL [R1+0x918], R135 ;  /* 0x0009188701007387 */ /* 0x0007e20000100800 */
[-C--:B-----5:R-:W-:Y:S02]  /*a1410*/  IADD3 R133, P1, R136, R132.reuse, RZ ;  /* 0x0000008488857210 */ /* 0x0a0fe40007f3e0ff */
[----:B-1----:R-:W-:Y:S01]  /*a1420*/  IADD3 R3, P2, R128, R132, RZ ;  /* 0x0000008480037210 */ /* 0x002fe20007f5e0ff */
[----:B---3--:R-:W-:-:S02]  /*a1430*/  IMAD.X R135, R149, 0x1, R2, P0 ;  /* 0x0000000195877824 */ /* 0x008fc400000e0602 */
[----:B------:R1:W-:Y:S02]  /*a1440*/  STL [R1+0x114], R133 ;  /* 0x0001148501007387 */ /* 0x0003e40000100800 */
[----:B------:R3:W-:Y:S02]  /*a1450*/  STL [R1+0x1ec], R3 ;  /* 0x0001ec0301007387 */ /* 0x0007e40000100800 */
[----:B------:R-:W-:Y:S01]  /*a1460*/  STL [R1+0x910], R135 ;  /* 0x0009108701007387 */ /* 0x000fe20000100800 */
[----:B------:R-:W4:Y:S02]  /*a1470*/  LDL.LU.64 R148, [R1+0x1888] ;  /* 0x0018880001947983 */ /* 0x000f240000300a00 */
[----:B-1----:R-:W-:Y:S01]  /*a1480*/  IMAD.X R133, R137, 0x1, R2, P1 ;  /* 0x0000000189857824 */ /* 0x002fe200008e0602 */
[----:B---3--:R-:W-:-:S04]  /*a1490*/  IADD3.X R3, R129, R2, RZ, P2, !PT ;  /* 0x0000000281037210 */ /* 0x008fc800017fe4ff */
[----:B------:R-:W-:Y:S01]  /*a14a0*/  STL [R1+0x110], R133 ;  /* 0x0001108501007387 */ /* 0x000fe20000100800 */
[----:B------:R-:W3:Y:S02]  /*a14b0*/  LDL.LU.64 R136, [R1+0x1818] ;  /* 0x0018180001887983 */ /* 0x000ee40000300a00 */
[----:B------:R2:W-:Y:S02]  /*a14c0*/  STL [R1+0x1e8], R3 ;  /* 0x0001e80301007387 */ /* 0x0005e40000100800 */
[----:B------:R-:W3:Y:S01]  /*a14d0*/  LDL.LU.64 R128, [R1+0x1b60] ;  /* 0x001b600001807983 */ /* 0x000ee20000300a00 */
[----:B--2---:R-:W-:-:S05]  /*a14e0*/  IADD3 R3, P0, R144, R132, RZ ;  /* 0x0000008490037210 */ /* 0x004fca0007f1e0ff */
[----:B------:R1:W-:Y:S01]  /*a14f0*/  STL [R1+0x250], R3 ;  /* 0x0002500301007387 */ /* 0x0003e20000100800 */
[-C--:B------:R-:W-:Y:S02]  /*a1500*/  IADD3 R135, P1, R140, R132.reuse, RZ ;  /* 0x000000848c877210 */ /* 0x080fe40007f3e0ff */
[-C--:B------:R-:W-:Y:S02]  /*a1510*/  IADD3 R133, P2, R190, R132.reuse, RZ ;  /* 0x00000084be857210 */ /* 0x080fe40007f5e0ff */
[----:B-1----:R-:W-:Y:S01]  /*a1520*/  IADD3 R3, P3, R152, R132, RZ ;  /* 0x0000008498037210 */ /* 0x002fe20007f7e0ff */
[----:B------:R-:W-:Y:S02]  /*a1530*/  STL [R1+0x2e0], R135 ;  /* 0x0002e08701007387 */ /* 0x000fe40000100800 */
[----:B------:R1:W-:Y:S02]  /*a1540*/  STL [R1+0x650], R133 ;  /* 0x0006508501007387 */ /* 0x0003e40000100800 */
[----:B------:R2:W-:Y:S01]  /*a1550*/  STL [R1+0x7d4], R3 ;  /* 0x0007d40301007387 */ /* 0x0005e20000100800 */
[----:B-1----:R-:W-:-:S03]  /*a1560*/  IMAD.X R133, R145, 0x1, R2, P0 ;  /* 0x0000000191857824 */ /* 0x002fc600000e0602 */
[----:B------:R-:W5:Y:S01]  /*a1570*/  LDL.LU.64 R144, [R1+0x1ae8] ;  /* 0x001ae80001907983 */ /* 0x000f620000300a00 */
[--C-:B--2---:R-:W-:Y:S02]  /*a1580*/  IMAD.X R3, R141, 0x1, R2.reuse, P1 ;  /* 0x000000018d037824 */ /* 0x104fe400008e0602 */
[----:B------:R1:W-:Y:S02]  /*a1590*/  STL [R1+0x248], R133 ;  /* 0x0002488501007387 */ /* 0x0003e40000100800 */
[----:B------:R-:W2:Y:S01]  /*a15a0*/  LDL.LU.64 R140, [R1+0x1a68] ;  /* 0x001a6800018c7983 */ /* 0x000ea20000300a00 */
[----:B------:R4:W-:Y:S01]  /*a15b0*/  STL [R1+0x2c8], R3 ;  /* 0x0002c80301007387 */ /* 0x0009e20000100800 */
[----:B------:R-:W2:Y:S02]  /*a15c0*/  LDL.LU.64 R162, [R1+0x19f8] ;  /* 0x0019f80001a27983 */ /* 0x000ea40000300a00 */
[----:B------:R-:W2:Y:S01]  /*a15d0*/  LDL.LU.64 R156, [R1+0x1988] ;  /* 0x00198800019c7983 */ /* 0x000ea20000300a00 */
[----:B-1----:R-:W-:Y:S01]  /*a15e0*/  IADD3.X R133, R191, R2, RZ, P2, !PT ;  /* 0x00000002bf857210 */ /* 0x002fe200017fe4ff */
[----:B----4-:R-:W-:Y:S01]  /*a15f0*/  IMAD.X R3, R153, 0x1, R2, P3 ;  /* 0x0000000199037824 */ /* 0x010fe200018e0602 */
[----:B------:R-:W-:-:S03]  /*a1600*/  IADD3 R135, P0, R148, R132, RZ ;  /* 0x0000008494877210 */ /* 0x000fc60007f1e0ff */
[----:B------:R3:W-:Y:S01]  /*a1610*/  STL [R1+0x648], R133 ;  /* 0x0006488501007387 */ /* 0x0007e20000100800 */
[----:B------:R1:W-:Y:S03]  /*a1620*/  STL [R1+0x7cc], R3 ;  /* 0x0007cc0301007387 */ /* 0x0003e60000100800 */
[----:B------:R4:W-:Y:S01]  /*a1630*/  STL [R1+0x870], R135 ;  /* 0x0008708701007387 */ /* 0x0009e20000100800 */
[-C--:B---3--:R-:W-:Y:S02]  /*a1640*/  IADD3 R133, P1, R136, R132.reuse, RZ ;  /* 0x0000008488857210 */ /* 0x088fe40007f3e0ff */
[----:B-1----:R-:W-:Y:S01]  /*a1650*/  IADD3 R3, P2, R128, R132, RZ ;  /* 0x0000008480037210 */ /* 0x002fe20007f5e0ff */
[--C-:B----4-:R-:W-:Y:S02]  /*a1660*/  IMAD.X R135, R149, 0x1, R2.reuse, P0 ;  /* 0x0000000195877824 */ /* 0x110fe400000e0602 */
[----:B------:R1:W-:Y:S02]  /*a1670*/  STL [R1+0x908], R133 ;  /* 0x0009088501007387 */ /* 0x0003e40000100800 */
[----:B------:R3:W-:Y:S02]  /*a1680*/  STL [R1+0x10c], R3 ;  /* 0x00010c0301007387 */ /* 0x0007e40000100800 */
[----:B------:R-:W-:Y:S01]  /*a1690*/  STL [R1+0x868], R135 ;  /* 0x0008688701007387 */ /* 0x000fe20000100800 */
[----:B------:R-:W4:Y:S01]  /*a16a0*/  LDL.LU.64 R148, [R1+0x1918] ;  /* 0x0019180001947983 */ /* 0x000f220000300a00 */
[----:B-1----:R-:W-:Y:S01]  /*a16b0*/  IADD3.X R133, R137, R2, RZ, P1, !PT ;  /* 0x0000000289857210 */ /* 0x002fe20000ffe4ff */
[----:B---3--:R-:W-:-:S04]  /*a16c0*/  IMAD.X R3, R129, 0x1, R2, P2 ;  /* 0x0000000181037824 */ /* 0x008fc800010e0602 */
[----:B------:R-:W-:Y:S01]  /*a16d0*/  STL [R1+0x900], R133 ;  /* 0x0009008501007387 */ /* 0x000fe20000100800 */
[----:B------:R-:W3:Y:S02]  /*a16e0*/  LDL.LU.64 R136, [R1+0x1898] ;  /* 0x0018980001887983 */ /* 0x000ee40000300a00 */
[----:B------:R5:W-:Y:S02]  /*a16f0*/  STL [R1+0x108], R3 ;  /* 0x0001080301007387 */ /* 0x000be40000100800 */
[----:B------:R-:W3:Y:S01]  /*a1700*/  LDL.LU.64 R128, [R1+0x1830] ;  /* 0x0018300001807983 */ /* 0x000ee20000300a00 */
[-C--:B-----5:R-:W-:Y:S02]  /*a1710*/  IADD3 R3, P0, R144, R132.reuse, RZ ;  /* 0x0000008490037210 */ /* 0x0a0fe40007f1e0ff */
[----:B--2---:R-:W-:-:S03]  /*a1720*/  IADD3 R135, P1, R140, R132, RZ ;  /* 0x000000848c877210 */ /* 0x004fc60007f3e0ff */
[----:B------:R1:W-:Y:S01]  /*a1730*/  STL [R1+0x1e0], R3 ;  /* 0x0001e00301007387 */ /* 0x0003e20000100800 */
[-C--:B------:R-:W-:Y:S01]  /*a1740*/  IADD3 R133, P2, R162, R132.reuse, RZ ;  /* 0x00000084a2857210 */ /* 0x080fe20007f5e0ff */
[----:B------:R-:W-:Y:S04]  /*a1750*/  STL [R1+0x240], R135 ;  /* 0x0002408701007387 */ /* 0x000fe80000100800 */
[----:B------:R2:W-:Y:S01]  /*a1760*/  STL [R1+0x2c0], R133 ;  /* 0x0002c08501007387 */ /* 0x0005e20000100800 */
[----:B-1----:R-:W-:-:S05]  /*a1770*/  IADD3 R3, P3, R156, R132, RZ ;  /* 0x000000849c037210 */ /* 0x002fca0007f7e0ff */
[----:B------:R1:W-:Y:S01]  /*a1780*/  STL [R1+0x644], R3 ;  /* 0x0006440301007387 */ /* 0x0003e20000100800 */
[----:B--2---:R-:W-:-:S03]  /*a1790*/  IMAD.X R133, R145, 0x1, R2, P0 ;  /* 0x0000000191857824 */ /* 0x004fc600000e0602 */
[----:B------:R-:W2:Y:S02]  /*a17a0*/  LDL.LU.64 R144, [R1+0x1b68] ;  /* 0x001b680001907983 */ /* 0x000ea40000300a00 */
[----:B------:R5:W-:Y:S01]  /*a17b0*/  STL [R1+0x1d0], R133 ;  /* 0x0001d08501007387 */ /* 0x000be20000100800 */
[----:B-1----:R-:W-:Y:S02]  /*a17c0*/  IADD3.X R3, R141, R2, RZ, P1, !PT ;  /* 0x000000028d037210 */ /* 0x002fe40000ffe4ff */
[----:B------:R-:W2:Y:S03]  /*a17d0*/  LDL.LU.64 R140, [R1+0x1af0] ;  /* 0x001af000018c7983 */ /* 0x000ea60000300a00 */
[----:B------:R1:W-:Y:S02]  /*a17e0*/  STL [R1+0x238], R3 ;  /* 0x0002380301007387 */ /* 0x0003e40000100800 */
[----:B------:R-:W2:Y:S02]  /*a17f0*/  LDL.LU.64 R190, [R1+0x1a78] ;  /* 0x001a780001be7983 */ /* 0x000ea40000300a00 */
[----:B------:R-:W2:Y:S02]  /*a1800*/  LDL.LU.64 R152, [R1+0x1a08] ;  /* 0x001a080001987983 */ /* 0x000ea40000300a00 */
[--C-:B-----5:R-:W-:Y:S01]  /*a1810*/  IMAD.X R133, R163, 0x1, R2.reuse, P2 ;  /* 0x00000001a3857824 */ /* 0x120fe200010e0602 */
[----:B----4-:R-:W-:Y:S01]  /*a1820*/  IADD3 R135, P0, R148, R132, RZ ;  /* 0x0000008494877210 */ /* 0x010fe20007f1e0ff */
[----:B-1----:R-:W-:-:S03]  /*a1830*/  IMAD.X R3, R157, 0x1, R2, P3 ;  /* 0x000000019d037824 */ /* 0x002fc600018e0602 */
[----:B------:R3:W-:Y:S04]  /*a1840*/  STL [R1+0x2b8], R133 ;  /* 0x0002b88501007387 */ /* 0x0007e80000100800 */
[----:B------:R1:W-:Y:S01]  /*a1850*/  STL [R1+0x37c], R3 ;  /* 0x00037c0301007387 */ /* 0x0003e20000100800 */
[----:B------:R4:W-:Y:S01]  /*a1860*/  STL [R1+0x7c0], R135 ;  /* 0x0007c08701007387 */ /* 0x0009e20000100800 */
[-C--:B---3--:R-:W-:Y:S02]  /*a1870*/  IADD3 R133, P1, R136, R132.reuse, RZ ;  /* 0x0000008488857210 */ /* 0x088fe40007f3e0ff */
[----:B-1----:R-:W-:Y:S02]  /*a1880*/  IADD3 R3, P2, R128, R132, RZ ;  /* 0x0000008480037210 */ /* 0x002fe40007f5e0ff */
[----:B----4-:R-:W-:Y:S01]  /*a1890*/  IADD3.X R135, R149, R2, RZ, P0, !PT ;  /* 0x0000000295877210 */ /* 0x010fe200007fe4ff */
[----:B------:R1:W-:Y:S02]  /*a18a0*/  STL [R1+0x860], R133 ;  /* 0x0008608501007387 */ /* 0x0003e40000100800 */
[----:B------:R3:W-:Y:S02]  /*a18b0*/  STL [R1+0x8f8], R3 ;  /* 0x0008f80301007387 */ /* 0x0007e40000100800 */
[----:B------:R-:W-:Y:S01]  /*a18c0*/  STL [R1+0x7b8], R135 ;  /* 0x0007b88701007387 */ /* 0x000fe20000100800 */
[----:B------:R-:W4:Y:S02]  /*a18d0*/  LDL.LU.64 R148, [R1+0x1998] ;  /* 0x0019980001947983 */ /* 0x000f240000300a00 */
[----:B-1----:R-:W-:-:S02]  /*a18e0*/  IMAD.X R133, R137, 0x1, R2, P1 ;  /* 0x0000000189857824 */ /* 0x002fc400008e0602 */
[----:B---3--:R-:W-:-:S03]  /*a18f0*/  IMAD.X R3, R129, 0x1, R2, P2 ;  /* 0x0000000181037824 */ /* 0x008fc600010e0602 */
[----:B------:R-:W-:Y:S01]  /*a1900*/  STL [R1+0x858], R133 ;  /* 0x0008588501007387 */ /* 0x000fe20000100800 */
[----:B------:R-:W3:Y:S02]  /*a1910*/  LDL.LU.64 R136, [R1+0x1928] ;  /* 0x0019280001887983 */ /* 0x000ee40000300a00 */
[----:B------:R2:W-:Y:S02]  /*a1920*/  STL [R1+0x8f0], R3 ;  /* 0x0008f00301007387 */ /* 0x0005e40000100800 */
[----:B------:R-:W3:Y:S01]  /*a1930*/  LDL.LU.64 R128, [R1+0x18b0] ;  /* 0x0018b00001807983 */ /* 0x000ee20000300a00 */
[----:B--2---:R-:W-:-:S05]  /*a1940*/  IADD3 R3, P0, R144, R132, RZ ;  /* 0x0000008490037210 */ /* 0x004fca0007f1e0ff */
[----:B------:R1:W-:Y:S01]  /*a1950*/  STL [R1+0x104], R3 ;  /* 0x0001040301007387 */ /* 0x0003e20000100800 */
[-C--:B------:R-:W-:Y:S02]  /*a1960*/  IADD3 R135, P1, R140, R132.reuse, RZ ;  /* 0x000000848c877210 */ /* 0x080fe40007f3e0ff */
[----:B------:R-:W-:-:S03]  /*a1970*/  IADD3 R133, P2, R190, R132, RZ ;  /* 0x00000084be857210 */ /* 0x000fc60007f5e0ff */
[----:B------:R-:W-:Y:S01]  /*a1980*/  STL [R1+0x1b4], R135 ;  /* 0x0001b48701007387 */ /* 0x000fe20000100800 */
[----:B-1----:R-:W-:-:S03]  /*a1990*/  IADD3 R3, P3, R152, R132, RZ ;  /* 0x0000008498037210 */ /* 0x002fc60007f7e0ff */
[----:B------:R1:W-:Y:S04]  /*a19a0*/  STL [R1+0x230], R133 ;  /* 0x0002308501007387 */ /* 0x0003e80000100800 */
[----:B------:R2:W-:Y:S01]  /*a19b0*/  STL [R1+0x2b4], R3 ;  /* 0x0002b40301007387 */ /* 0x0005e20000100800 */
[----:B-1----:R-:W-:-:S03]  /*a19c0*/  IADD3.X R133, R145, R2, RZ, P0, !PT ;  /* 0x0000000291857210 */ /* 0x002fc600007fe4ff */
[----:B------:R-:W5:Y:S01]  /*a19d0*/  LDL.LU.64 R144, [R1+0x1848] ;  /* 0x0018480001907983 */ /* 0x000f620000300a00 */
[--C-:B--2---:R-:W-:Y:S02]  /*a19e0*/  IMAD.X R3, R141, 0x1, R2.reuse, P1 ;  /* 0x000000018d037824 */ /* 0x104fe400008e0602 */
[----:B------:R1:W-:Y:S01]  /*a19f0*/  STL [R1+0x100], R133 ;  /* 0x0001008501007387 */ /* 0x0003e20000100800 */
[----:B------:R-:W2:Y:S02]  /*a1a00*/  LDL.LU.64 R140, [R1+0x1b70] ;  /* 0x001b7000018c7983 */ /* 0x000ea40000300a00 */
[----:B------:R4:W-:Y:S02]  /*a1a10*/  STL [R1+0x1a0], R3 ;  /* 0x0001a00301007387 */ /* 0x0009e40000100800 */
[----:B------:R-:W2:Y:S02]  /*a1a20*/  LDL.LU.64 R162, [R1+0x1af8] ;  /* 0x001af80001a27983 */ /* 0x000ea40000300a00 */
[----:B------:R-:W2:Y:S02]  /*a1a30*/  LDL.LU.64 R156, [R1+0x1a88] ;  /* 0x001a8800019c7983 */ /* 0x000ea40000300a00 */
[----:B-1----:R-:W-:Y:S01]  /*a1a40*/  IMAD.X R133, R191, 0x1, R2, P2 ;  /* 0x00000001bf857824 */ /* 0x002fe200010e0602 */
[----:B----4-:R-:W-:-:S02]  /*a1a50*/  IADD3.X R3, R153, R2, RZ, P3, !PT ;  /* 0x0000000299037210 */ /* 0x010fc40001ffe4ff */
[-C--:B------:R-:W-:Y:S02]  /*a1a60*/  IADD3 R135, P0, R148, R132.reuse, RZ ;  /* 0x0000008494877210 */ /* 0x080fe40007f1e0ff */
[----:B------:R3:W-:Y:S01]  /*a1a70*/  STL [R1+0x228], R133 ;  /* 0x0002288501007387 */ /* 0x0007e20000100800 */
[----:B------:R1:W-:Y:S02]  /*a1a80*/  STL [R1+0x2ac], R3 ;  /* 0x0002ac0301007387 */ /* 0x0003e40000100800 */
[----:B------:R4:W-:Y:S01]  /*a1a90*/  STL [R1+0x370], R135 ;  /* 0x0003708701007387 */ /* 0x0009e20000100800 */
[-C--:B---3--:R-:W-:Y:S02]  /*a1aa0*/  IADD3 R133, P1, R136, R132.reuse, RZ ;  /* 0x0000008488857210 */ /* 0x088fe40007f3e0ff */
[----:B-1----:R-:W-:Y:S01]  /*a1ab0*/  IADD3 R3, P2, R128, R132, RZ ;  /* 0x0000008480037210 */ /* 0x002fe20007f5e0ff */
[--C-:B----4-:R-:W-:Y:S02]  /*a1ac0*/  IMAD.X R135, R149, 0x1, R2.reuse, P0 ;  /* 0x0000000195877824 */ /* 0x110fe400000e0602 */
[----:B------:R1:W-:Y:S02]  /*a1ad0*/  STL [R1+0x7b0], R133 ;  /* 0x0007b08501007387 */ /* 0x0003e40000100800 */
[----:B------:R3:W-:Y:S02]  /*a1ae0*/  STL [R1+0x850], R3 ;  /* 0x0008500301007387 */ /* 0x0007e40000100800 */
[----:B------:R-:W-:Y:S02]  /*a1af0*/  STL [R1+0x358], R135 ;  /* 0x0003588701007387 */ /* 0x000fe40000100800 */
[----:B------:R-:W4:Y:S02]  /*a1b00*/  LDL.LU.64 R152, [R1+0x1a20] ;  /* 0x001a200001987983 */ /* 0x000f240000300a00 */
[----:B-1----:R-:W-:Y:S01]  /*a1b10*/  IMAD.X R133, R137, 0x1, R2, P1 ;  /* 0x0000000189857824 */ /* 0x002fe200008e0602 */
[----:B---3--:R-:W-:-:S04]  /*a1b20*/  IADD3.X R3, R129, R2, RZ, P2, !PT ;  /* 0x0000000281037210 */ /* 0x008fc800017fe4ff */
[----:B------:R-:W-:Y:S01]  /*a1b30*/  STL [R1+0x7a8], R133 ;  /* 0x0007a88501007387 */ /* 0x000fe20000100800 */
[----:B------:R-:W3:Y:S02]  /*a1b40*/  LDL.LU.64 R136, [R1+0x19b0] ;  /* 0x0019b00001887983 */ /* 0x000ee40000300a00 */
[----:B------:R5:W-:Y:S02]  /*a1b50*/  STL [R1+0x848], R3 ;  /* 0x0008480301007387 */ /* 0x000be40000100800 */
[----:B------:R-:W3:Y:S01]  /*a1b60*/  LDL.LU.64 R128, [R1+0x1938] ;  /* 0x0019380001807983 */ /* 0x000ee20000300a00 */
[-C--:B-----5:R-:W-:Y:S02]  /*a1b70*/  IADD3 R3, P0, R144, R132.reuse, RZ ;  /* 0x0000008490037210 */ /* 0x0a0fe40007f1e0ff */
[----:B--2---:R-:W-:-:S03]  /*a1b80*/  IADD3 R135, P1, R140, R132, RZ ;  /* 0x000000848c877210 */ /* 0x004fc60007f3e0ff */
[----:B------:R1:W-:Y:S01]  /*a1b90*/  STL [R1+0x8d8], R3 ;  /* 0x0008d80301007387 */ /* 0x0003e20000100800 */
[----:B------:R-:W-:-:S03]  /*a1ba0*/  IADD3 R133, P2, R162, R132, RZ ;  /* 0x00000084a2857210 */ /* 0x000fc60007f5e0ff */
[----:B------:R-:W-:Y:S02]  /*a1bb0*/  STL [R1+0xec], R135 ;  /* 0x0000ec8701007387 */ /* 0x000fe40000100800 */
[----:B------:R2:W-:Y:S01]  /*a1bc0*/  STL [R1+0x194], R133 ;  /* 0x0001948501007387 */ /* 0x0005e20000100800 */
[----:B-1----:R-:W-:Y:S01]  /*a1bd0*/  IADD3 R3, P3, R156, R132, RZ ;  /* 0x000000849c037210 */ /* 0x002fe20007f7e0ff */
[----:B--2---:R-:W-:-:S04]  /*a1be0*/  IMAD.X R133, R145, 0x1, R2, P0 ;  /* 0x0000000191857824 */ /* 0x004fc800000e0602 */
[----:B------:R1:W-:Y:S01]  /*a1bf0*/  STL [R1+0x224], R3 ;  /* 0x0002240301007387 */ /* 0x0003e20000100800 */
[----:B------:R-:W2:Y:S03]  /*a1c00*/  LDL.LU.64 R148, [R1+0x18d0] ;  /* 0x0018d00001947983 */ /* 0x000ea60000300a00 */
[----:B------:R5:W-:Y:S01]  /*a1c10*/  STL [R1+0x8d0], R133 ;  /* 0x0008d08501007387 */ /* 0x000be20000100800 */
[----:B------:R-:W2:Y:S02]  /*a1c20*/  LDL.LU.64 R144, [R1+0x1868] ;  /* 0x0018680001907983 */ /* 0x000ea40000300a00 */
[----:B-1----:R-:W-:-:S05]  /*a1c30*/  IMAD.X R3, R141, 0x1, R2, P1 ;  /* 0x000000018d037824 */ /* 0x002fca00008e0602 */
[----:B------:R1:W-:Y:S01]  /*a1c40*/  STL [R1+0xe8], R3 ;  /* 0x0000e80301007387 */ /* 0x0003e20000100800 */
[----:B------:R-:W2:Y:S02]  /*a1c50*/  LDL.LU.64 R190, [R1+0x1b78] ;  /* 0x001b780001be7983 */ /* 0x000ea40000300a00 */
[----:B------:R-:W2:Y:S01]  /*a1c60*/  LDL.LU.64 R140, [R1+0x1b00] ;  /* 0x001b0000018c7983 */ /* 0x000ea20000300a00 */
[----:B-----5:R-:W-:Y:S02]  /*a1c70*/  IADD3.X R133, R163, R2, RZ, P2, !PT ;  /* 0x00000002a3857210 */ /* 0x020fe400017fe4ff */
[-C--:B----4-:R-:W-:Y:S01]  /*a1c80*/  IADD3 R135, P0, R152, R132.reuse, RZ ;  /* 0x0000008498877210 */ /* 0x090fe20007f1e0ff */
[----:B-1----:R-:W-:Y:S02]  /*a1c90*/  IMAD.X R3, R157, 0x1, R2, P3 ;  /* 0x000000019d037824 */ /* 0x002fe400018e0602 */
[----:B------:R3:W-:Y:S04]  /*a1ca0*/  STL [R1+0x164], R133 ;  /* 0x0001648501007387 */ /* 0x0007e80000100800 */
[----:B------:R1:W-:Y:S01]  /*a1cb0*/  STL [R1+0x21c], R3 ;  /* 0x00021c0301007387 */ /* 0x0003e20000100800 */
[----:B------:R4:W-:Y:S01]  /*a1cc0*/  STL [R1+0x2a0], R135 ;  /* 0x0002a08701007387 */ /* 0x0009e20000100800 */
[----:B---3--:R-:W-:-:S02]  /*a1cd0*/  IADD3 R133, P1, R136, R132, RZ ;  /* 0x0000008488857210 */ /* 0x008fc40007f3e0ff */
[----:B-1----:R-:W-:Y:S01]  /*a1ce0*/  IADD3 R3, P2, R128, R132, RZ ;  /* 0x0000008480037210 */ /* 0x002fe20007f5e0ff */
[--C-:B----4-:R-:W-:Y:S02]  /*a1cf0*/  IMAD.X R135, R153, 0x1, R2.reuse, P0 ;  /* 0x0000000199877824 */ /* 0x110fe400000e0602 */
[----:B------:R1:W-:Y:S02]  /*a1d00*/  STL [R1+0x350], R133 ;  /* 0x0003508501007387 */ /* 0x0003e40000100800 */
[----:B------:R3:W-:Y:S02]  /*a1d10*/  STL [R1+0x7a0], R3 ;  /* 0x0007a00301007387 */ /* 0x0007e40000100800 */
[----:B------:R-:W-:Y:S01]  /*a1d20*/  STL [R1+0x294], R135 ;  /* 0x0002948701007387 */ /* 0x000fe20000100800 */
[----:B-1----:R-:W-:Y:S01]  /*a1d30*/  IADD3.X R133, R137, R2, RZ, P1, !PT ;  /* 0x0000000289857210 */ /* 0x002fe20000ffe4ff */
[----:B---3--:R-:W-:Y:S02]  /*a1d40*/  IMAD.X R3, R129, 0x1, R2, P2 ;  /* 0x0000000181037824 */ /* 0x008fe400010e0602 */
[----:B------:R-:W3:Y:S02]  /*a1d50*/  LDL.LU.64 R136, [R1+0x1a98] ;  /* 0x001a980001887983 */ /* 0x000ee40000300a00 */
[----:B------:R-:W-:Y:S02]  /*a1d60*/  STL [R1+0x348], R133 ;  /* 0x0003488501007387 */ /* 0x000fe40000100800 */
[----:B------:R-:W4:Y:S01]  /*a1d70*/  LDL.LU.64 R162, [R1+0x1a30] ;  /* 0x001a300001a27983 */ /* 0x000f220000300a00 */
[----:B------:R2:W-:Y:S01]  /*a1d80*/  STL [R1+0x798], R3 ;  /* 0x0007980301007387 */ /* 0x0005e20000100800 */
[----:B------:R-:W4:Y:S01]  /*a1d90*/  LDL.LU.64 R128, [R1+0x19c0] ;  /* 0x0019c00001807983 */ /* 0x000f220000300a00 */
[----:B--2---:R-:W-:-:S02]  /*a1da0*/  IADD3 R3, P0, R148, R132, RZ ;  /* 0x0000008494037210 */ /* 0x004fc40007f1e0ff */
[----:B------:R-:W-:-:S03]  /*a1db0*/  IADD3 R135, P1, R144, R132, RZ ;  /* 0x0000008490877210 */ /* 0x000fc60007f3e0ff */
[----:B------:R1:W-:Y:S04]  /*a1dc0*/  STL [R1+0x840], R3 ;  /* 0x0008400301007387 */ /* 0x0003e80000100800 */
[----:B------:R-:W-:Y:S01]  /*a1dd0*/  STL [R1+0x8c8], R135 ;  /* 0x0008c88701007387 */ /* 0x000fe20000100800 */
[-C--:B------:R-:W-:Y:S02]  /*a1de0*/  IADD3 R133, P2, R190, R132.reuse, RZ ;  /* 0x00000084be857210 */ /* 0x080fe40007f5e0ff */
[----:B-1----:R-:W-:-:S03]  /*a1df0*/  IADD3 R3, P3, R140, R132, RZ ;  /* 0x000000848c037210 */ /* 0x002fc60007f7e0ff */
[----:B------:R1:W-:Y:S02]  /*a1e00*/  STL [R1+0xe4], R133 ;  /* 0x0000e48501007387 */ /* 0x0003e40000100800 */
[----:B------:R2:W-:Y:S02]  /*a1e10*/  STL [R1+0x154], R3 ;  /* 0x0001540301007387 */ /* 0x0005e40000100800 */
[----:B------:R-:W5:Y:S02]  /*a1e20*/  LDL.LU.64 R156, [R1+0x1950] ;  /* 0x00195000019c7983 */ /* 0x000f640000300a00 */
[----:B-1----:R-:W-:Y:S01]  /*a1e30*/  IMAD.X R133, R149, 0x1, R2, P0 ;  /* 0x0000000195857824 */ /* 0x002fe200000e0602 */
[----:B--2---:R-:W-:-:S04]  /*a1e40*/  IADD3.X R3, R145, R2, RZ, P1, !PT ;  /* 0x0000000291037210 */ /* 0x004fc80000ffe4ff */
[----:B------:R1:W-:Y:S01]  /*a1e50*/  STL [R1+0x814], R133 ;  /* 0x0008148501007387 */ /* 0x0003e20000100800 */
[----:B------:R-:W2:Y:S02]  /*a1e60*/  LDL.LU.64 R152, [R1+0x18e8] ;  /* 0x0018e80001987983 */ /* 0x000ea40000300a00 */
[----:B------:R1:W-:Y:S02]  /*a1e70*/  STL [R1+0x8bc], R3 ;  /* 0x0008bc0301007387 */ /* 0x0003e40000100800 */
[----:B------:R-:W2:Y:S01]  /*a1e80*/  LDL.LU.64 R148, [R1+0x1880] ;  /* 0x0018800001947983 */ /* 0x000ea20000300a00 */
[----:B------:R-:W2:Y:S01]  /*a1e90*/  LDL.LU.64 R144, [R1+0x1b80] ;  /* 0x001b800001907983 */ /* 0x000ea20000300a00 */
[--C-:B-1----:R-:W-:Y:S02]  /*a1ea0*/  IMAD.X R133, R141, 0x1, R2.reuse, P3 ;  /* 0x000000018d857824 */ /* 0x102fe400018e0602 */
[----:B------:R-:W-:-:S05]  /*a1eb0*/  IMAD.X R3, R191, 0x1, R2, P2 ;  /* 0x00000001bf037824 */ /* 0x000fca00010e0602 */
[----:B------:R4:W-:Y:S01]  /*a1ec0*/  STL [R1+0xe0], R3 ;  /* 0x0000e00301007387 */ /* 0x0009e20000100800 */
[-C--:B---3--:R-:W-:Y:S01]  /*a1ed0*/  IADD3 R135, P0, R136, R132.reuse, RZ ;  /* 0x0000008488877210 */ /* 0x088fe20007f1e0ff */
[----:B------:R1:W-:Y:S04]  /*a1ee0*/  STL [R1+0x150], R133 ;  /* 0x0001508501007387 */ /* 0x0003e80000100800 */
[----:B------:R-:W-:Y:S01]  /*a1ef0*/  STL [R1+0x210], R135 ;  /* 0x0002108701007387 */ /* 0x000fe20000100800 */
[-C--:B----4-:R-:W-:Y:S02]  /*a1f00*/  IADD3 R3, P1, R162, R132.reuse, RZ ;  /* 0x00000084a2037210 */ /* 0x090fe40007f3e0ff */
[----:B-1----:R-:W-:-:S03]  /*a1f10*/  IADD3 R133, P2, R128, R132, RZ ;  /* 0x0000008480857210 */ /* 0x002fc60007f5e0ff */
[----:B------:R1:W-:Y:S02]  /*a1f20*/  STL [R1+0x28c], R3 ;  /* 0x00028c0301007387 */ /* 0x0003e40000100800 */
[----:B------:R3:W-:Y:S02]  /*a1f30*/  STL [R1+0x340], R133 ;  /* 0x0003408501007387 */ /* 0x0007e40000100800 */
[----:B------:R-:W4:Y:S01]  /*a1f40*/  LDL.LU.64 R140, [R1+0x1b08] ;  /* 0x001b0800018c7983 */ /* 0x000f220000300a00 */
[----:B-1----:R-:W-:Y:S02]  /*a1f50*/  IADD3.X R3, R137, R2, RZ, P0, !PT ;  /* 0x0000000289037210 */ /* 0x002fe400007fe4ff */
[----:B------:R-:W4:Y:S03]  /*a1f60*/  LDL.LU.64 R136, [R1+0x1aa8] ;  /* 0x001aa80001887983 */ /* 0x000f260000300a00 */
[----:B------:R1:W-:Y:S02]  /*a1f70*/  STL [R1+0x208], R3 ;  /* 0x0002080301007387 */ /* 0x0003e40000100800 */
[----:B---3--:R-:W-:-:S02]  /*a1f80*/  IMAD.X R133, R129, 0x1, R2, P2 ;  /* 0x0000000181857824 */ /* 0x008fc400010e0602 */
[----:B------:R-:W3:Y:S01]  /*a1f90*/  LDL.LU.64 R128, [R1+0x1a40] ;  /* 0x001a400001807983 */ /* 0x000ee20000300a00 */
[----:B-1----:R-:W-:-:S05]  /*a1fa0*/  IMAD.X R3, R163, 0x1, R2, P1 ;  /* 0x00000001a3037824 */ /* 0x002fca00008e0602 */
[----:B------:R5:W-:Y:S01]  /*a1fb0*/  STL [R1+0x280], R3 ;  /* 0x0002800301007387 */ /* 0x000be20000100800 */
[----:B------:R1:W-:Y:S01]  /*a1fc0*/  STL [R1+0x334], R133 ;  /* 0x0003348501007387 */ /* 0x0003e20000100800 */
        /* <DEDUP_REMOVED lines=16> */
[----:B------:R-:W-:Y:S01]  /*a20d0*/  IMAD.MOV.U32 R252, RZ, RZ, c[0x0][0x188] ;  /* 0x00006200fffc7624 */ /* 0x000fe200078e00ff */
[----:B------:R-:W-:Y:S04]  /*a20e0*/  LDS R234, [R161+0x32700] ;  /* 0x03270000a1ea7984 */ /* 0x000fe80000000800 */
[----:B------:R-:W-:Y:S01]  /*a20f0*/  LDS R235, [R189+0x32700] ;  /* 0x03270000bdeb7984 */ /* 0x000fe20000000800 */
[----:B-----5:R-:W-:-:S05]  /*a2100*/  IADD3 R3, P0, R156, R132, RZ ;  /* 0x000000849c037210 */ /* 0x020fca0007f1e0ff */
[----:B------:R5:W-:Y:S01]  /*a2110*/  STL [R1+0x78c], R3 ;  /* 0x00078c0301007387 */ /* 0x000be20000100800 */
[-C--:B--2---:R-:W-:Y:S02]  /*a2120*/  IADD3 R135, P1, R152, R132.reuse, RZ ;  /* 0x0000008498877210 */ /* 0x084fe40007f3e0ff */
[-C--:B-1----:R-:W-:Y:S02]  /*a2130*/  IADD3 R133, P2, R148, R132.reuse, RZ ;  /* 0x0000008494857210 */ /* 0x082fe40007f5e0ff */
[----:B-----5:R-:W-:Y:S01]  /*a2140*/  IADD3 R3, P3, R144, R132, RZ ;  /* 0x0000008490037210 */ /* 0x020fe20007f7e0ff */
[----:B------:R1:W-:Y:S02]  /*a2150*/  STL [R1+0x80c], R135 ;  /* 0x00080c8701007387 */ /* 0x0003e40000100800 */
[----:B------:R2:W-:Y:S02]  /*a2160*/  STL [R1+0x8b4], R133 ;  /* 0x0008b48501007387 */ /* 0x0005e40000100800 */
[----:B------:R5:W-:Y:S01]  /*a2170*/  STL [R1+0xdc], R3 ;  /* 0x0000dc0301007387 */ /* 0x000be20000100800 */
[----:B-1----:R-:W-:Y:S01]  /*a2180*/  IADD3.X R135, R157, R2, RZ, P0, !PT ;  /* 0x000000029d877210 */ /* 0x002fe200007fe4ff */
[----:B--2---:R-:W-:-:S04]  /*a2190*/  IMAD.X R133, R153, 0x1, R2, P1 ;  /* 0x0000000199857824 */ /* 0x004fc800008e0602 */
[----:B------:R1:W-:Y:S01]  /*a21a0*/  STL [R1+0x778], R135 ;  /* 0x0007788701007387 */ /* 0x0003e20000100800 */
[----:B------:R-:W2:Y:S02]  /*a21b0*/  LDL.LU.64 R232, [R1+0x19d0] ;  /* 0x0019d00001e87983 */ /* 0x000ea40000300a00 */
[----:B-----5:R-:W-:Y:S02]  /*a21c0*/  IMAD.X R3, R149, 0x1, R2, P2 ;  /* 0x0000000195037824 */ /* 0x020fe400010e0602 */
[----:B------:R4:W-:Y:S01]  /*a21d0*/  STL [R1+0x800], R133 ;  /* 0x0008008501007387 */ /* 0x0009e20000100800 */
[----:B------:R-:W5:Y:S02]  /*a21e0*/  LDL.LU.64 R148, [R1+0x1968] ;  /* 0x0019680001947983 */ /* 0x000f640000300a00 */
[----:B------:R4:W-:Y:S01]  /*a21f0*/  STL [R1+0x898], R3 ;  /* 0x0008980301007387 */ /* 0x0009e20000100800 */
[----:B-1----:R-:W-:Y:S02]  /*a2200*/  IADD3.X R135, R145, R2, RZ, P3, !PT ;  /* 0x0000000291877210 */ /* 0x002fe40001ffe4ff */
[----:B----4-:R-:W-:-:S03]  /*a2210*/  IADD3 R133, P0, R140, R132, RZ ;  /* 0x000000848c857210 */ /* 0x010fc60007f1e0ff */
[----:B------:R-:W-:Y:S01]  /*a2220*/  STL [R1+0xd8], R135 ;  /* 0x0000d88701007387 */ /* 0x000fe20000100800 */
[----:B------:R-:W4:Y:S03]  /*a2230*/  LDL.LU.64 R190, [R1+0x1908] ;  /* 0x0019080001be7983 */ /* 0x000f260000300a00 */
[----:B------:R1:W-:Y:S01]  /*a2240*/  STL [R1+0x148], R133 ;  /* 0x0001488501007387 */ /* 0x0003e20000100800 */
[----:B------:R-:W4:Y:S01]  /*a2250*/  LDL.LU.64 R162, [R1+0x1b90] ;  /* 0x001b900001a27983 */ /* 0x000f220000300a00 */
[----:B------:R-:W-:-:S05]  /*a2260*/  IADD3 R3, P1, R136, R132, RZ ;  /* 0x0000008488037210 */ /* 0x000fca0007f3e0ff */
[----:B------:R3:W-:Y:S01]  /*a2270*/  STL [R1+0x200], R3 ;  /* 0x0002000301007387 */ /* 0x0007e20000100800 */
[----:B-1----:R-:W-:Y:S01]  /*a2280*/  IMAD.X R133, R141, 0x1, R2, P0 ;  /* 0x000000018d857824 */ /* 0x002fe200000e0602 */
[----:B---3--:R-:W-:-:S05]  /*a2290*/  IADD3 R3, P2, R128, R132, RZ ;  /* 0x0000008480037210 */ /* 0x008fca0007f5e0ff */
[----:B------:R1:W-:Y:S01]  /*a22a0*/  STL [R1+0x27c], R3 ;  /* 0x00027c0301007387 */ /* 0x0003e20000100800 */
[----:B------:R-:W-:Y:S02]  /*a22b0*/  IMAD.X R129, R129, 0x1, R2, P2 ;  /* 0x0000000181817824 */ /* 0x000fe400010e0602 */
[----:B------:R-:W-:Y:S01]  /*a22c0*/  STL [R1+0x140], R133 ;  /* 0x0001408501007387 */ /* 0x000fe20000100800 */
[----:B-1----:R-:W-:-:S05]  /*a22d0*/  IADD3.X R3, R137, R2, RZ, P1, !PT ;  /* 0x0000000289037210 */ /* 0x002fca0000ffe4ff */
[----:B------:R5:W-:Y:S01]  /*a22e0*/  STL [R1+0x1f8], R3 ;  /* 0x0001f80301007387 */ /* 0x000be20000100800 */
[----:B------:R-:W-:Y:S02]  /*a22f0*/  STL [R1+0x268], R129 ;  /* 0x0002688101007387 */ /* 0x000fe40000100800 */
[----:B------:R-:W3:Y:S01]  /*a2300*/  LDL.LU.64 R156, [R1+0x1ba0] ;  /* 0x001ba000019c7983 */ /* 0x000ee20000300a00 */
[-C--:B--2---:R-:W-:Y:S02]  /*a2310*/  IADD3 R128, P0, R232, R132.reuse, RZ ;  /* 0x00000084e8807210 */ /* 0x084fe40007f1e0ff */
[----:B-----5:R-:W-:Y:S02]  /*a2320*/  IADD3 R3, P1, R148, R132, RZ ;  /* 0x0000008494037210 */ /* 0x020fe40007f3e0ff */
[----:B------:R-:W-:Y:S01]  /*a2330*/  IADD3 R145, R160, 0x7f, RZ ;  /* 0x0000007fa0917810 */ /* 0x000fe20007ffe0ff */
[----:B------:R4:W-:Y:S01]  /*a2340*/  STL [R1+0x320], R128 ;  /* 0x0003208001007387 */ /* 0x0009e20000100800 */
[----:B------:R-:W2:Y:S02]  /*a2350*/  LDL.LU.64 R152, [R1+0x1b98] ;  /* 0x001b980001987983 */ /* 0x000ea40000300a00 */
[----:B------:R1:W-:Y:S02]  /*a2360*/  STL [R1+0x770], R3 ;  /* 0x0007700301007387 */ /* 0x0003e40000100800 */
[----:B------:R-:W5:Y:S01]  /*a2370*/  LDL.LU.64 R136, [R1+0x1b88] ;  /* 0x001b880001887983 */ /* 0x000f620000300a00 */
[----:B------:R-:W5:Y:S01]  /*a2380*/  LDL R133, [R1+0x17a4] ;  /* 0x0017a40001857983 */ /* 0x000f620000100800 */
[----:B------:R-:W-:Y:S01]  /*a2390*/  HMMA.1688.F32.TF32 R168, R164, R70, R168 ;  /* 0x00000046a4a8723c */ /* 0x000fe200000810a8 */
[----:B------:R-:W-:Y:S01]  /*a23a0*/  IADD3.X R135, R233, R2, RZ, P0, !PT ;  /* 0x00000002e9877210 */ /* 0x000fe200007fe4ff */
[----:B------:R-:W-:-:S02]  /*a23b0*/  IMAD.MOV.U32 R188, RZ, RZ, R223 ;  /* 0x000000ffffbc7224 */ /* 0x000fc400078e00df */
[----:B------:R-:W-:Y:S01]  /*a23c0*/  IMAD.MOV.U32 R251, RZ, RZ, R221 ;  /* 0x000000fffffb7224 */ /* 0x000fe200078e00dd */
[----:B------:R-:W-:Y:S01]  /*a23d0*/  LDS R223, [R189+0x3a680] ;  /* 0x03a68000bddf7984 */ /* 0x000fe20000000800 */
[----:B----4-:R-:W-:-:S03]  /*a23e0*/  IADD3 R128, P2, R190, R132, RZ ;  /* 0x00000084be807210 */ /* 0x010fc60007f5e0ff */
[----:B------:R-:W-:Y:S01]  /*a23f0*/  LDS R221, [R189+0x38680] ;  /* 0x03868000bddd7984 */ /* 0x000fe20000000800 */
[----:B-1----:R-:W-:-:S03]  /*a2400*/  IADD3 R3, P3, R162, R132, RZ ;  /* 0x00000084a2037210 */ /* 0x002fc60007f7e0ff */
[----:B------:R-:W-:Y:S04]  /*a2410*/  LDS R164, [R161+0x38700] ;  /* 0x03870000a1a47984 */ /* 0x000fe80000000800 */
[----:B------:R-:W-:Y:S01]  /*a2420*/  STL [R1+0x7fc], R128 ;  /* 0x0007fc8001007387 */ /* 0x000fe20000100800 */
[----:B------:R1:W-:Y:S03]  /*a2430*/  STL [R1+0xd4], R3 ;  /* 0x0000d40301007387 */ /* 0x0003e60000100800 */
[----:B------:R-:W-:Y:S01]  /*a2440*/  LDS R166, [R161+0x3a700] ;  /* 0x03a70000a1a67984 */ /* 0x000fe20000000800 */
[----:B------:R-:W-:Y:S02]  /*a2450*/  SHF.L.U32 R252, R252, 0x7, RZ ;  /* 0x00000007fcfc7819 */ /* 0x000fe400000006ff */
[----:B------:R-:W-:Y:S01]  /*a2460*/  MOV R243, R180 ;  /* 0x000000b400f37202 */ /* 0x000fe20000000f00 */
[----:B------:R-:W-:-:S02]  /*a2470*/  IMAD.MOV.U32 R241, RZ, RZ, R182 ;  /* 0x000000fffff17224 */ /* 0x000fc400078e00b6 */
[----:B------:R-:W-:Y:S02]  /*a2480*/  IMAD.MOV.U32 R129, RZ, RZ, R227 ;  /* 0x000000ffff817224 */ /* 0x000fe400078e00e3 */
[----:B------:R-:W-:Y:S01]  /*a2490*/  IMAD.MOV.U32 R144, RZ, RZ, R225 ;  /* 0x000000ffff907224 */ /* 0x000fe200078e00e1 */
[----:B------:R-:W-:Y:S01]  /*a24a0*/  MOV R140, R226 ;  /* 0x000000e2008c7202 */ /* 0x000fe20000000f00 */
[----:B------:R-:W-:Y:S01]  /*a24b0*/  IMAD.MOV.U32 R242, RZ, RZ, R181 ;  /* 0x000000fffff27224 */ /* 0x000fe200078e00b5 */
[----:B------:R-:W-:Y:S01]  /*a24c0*/  MOV R240, R183 ;  /* 0x000000b700f07202 */ /* 0x000fe20000000f00 */
[----:B-1----:R-:W-:Y:S02]  /*a24d0*/  IMAD.X R3, R149, 0x1, R2, P1 ;  /* 0x0000000195037824 */ /* 0x002fe400008e0602 */
[----:B------:R-:W-:Y:S01]  /*a24e0*/  IMAD.MOV.U32 R249, RZ, RZ, R230 ;  /* 0x000000fffff97224 */ /* 0x000fe200078e00e6 */
[----:B------:R-:W4:Y:S01]  /*a24f0*/  LDL.LU.64 R148, [R1+0x1ba8] ;  /* 0x001ba80001947983 */ /* 0x000f220000300a00 */
[----:B------:R1:W-:Y:S02]  /*a2500*/  STL [R1+0x318], R135 ;  /* 0x0003188701007387 */ /* 0x0003e40000100800 */
[----:B------:R1:W-:Y:S02]  /*a2510*/  STL [R1+0x668], R3 ;  /* 0x0006680301007387 */ /* 0x0003e40000100800 */
[----:B------:R-:W-:-:S02]  /*a2520*/  IMAD.MOV.U32 R167, RZ, RZ, R168 ;  /* 0x000000ffffa77224 */ /* 0x000fc400078e00a8 */
[----:B------:R-:W-:Y:S02]  /*a2530*/  IMAD.MOV.U32 R247, RZ, RZ, R228 ;  /* 0x000000fffff77224 */ /* 0x000fe400078e00e4 */
[----:B------:R-:W-:Y:S01]  /*a2540*/  IMAD.MOV.U32 R250, RZ, RZ, R229 ;  /* 0x000000fffffa7224 */ /* 0x000fe200078e00e5 */
[----:B------:R-:W-:Y:S01]  /*a2550*/  MOV R248, R231 ;  /* 0x000000e700f87202 */ /* 0x000fe20000000f00 */
[----:B------:R-:W-:Y:S04]  /*a2560*/  LDS R232, [R161+0x30700] ;  /* 0x03070000a1e87984 */ /* 0x000fe80000000800 */
[----:B------:R-:W-:Y:S04]  /*a2570*/  LDS R233, [R189+0x30700] ;  /* 0x03070000bde97984 */ /* 0x000fe80000000800 */
[----:B------:R-:W-:Y:S01]  /*a2580*/  LDS R165, [R189+0x38700] ;  /* 0x03870000bda57984 */ /* 0x000fe20000000800 */
[----:B---3--:R-:W-:Y:S01]  /*a2590*/  IADD3 R141, P0, R156, R132, RZ ;  /* 0x000000849c8d7210 */ /* 0x008fe20007f1e0ff */
[----:B-1----:R-:W-:Y:S01]  /*a25a0*/  IMAD.X R135, R191, 0x1, R2, P2 ;  /* 0x00000001bf877824 */ /* 0x002fe200010e0602 */
[----:B------:R-:W-:-:S02]  /*a25b0*/  IADD3.X R3, R163, R2, RZ, P3, !PT ;  /* 0x00000002a3037210 */ /* 0x000fc40001ffe4ff */
[----:B------:R-:W-:Y:S01]  /*a25c0*/  MOV R190, R222 ;  /* 0x000000de00be7202 */ /* 0x000fe20000000f00 */
[----:B------:R-:W-:Y:S01]  /*a25d0*/  IMAD.MOV.U32 R191, RZ, RZ, R220 ;  /* 0x000000ffffbf7224 */ /* 0x000fe200078e00dc */
[----:B------:R-:W-:Y:S04]  /*a25e0*/  LDS R222, [R161+0x3a680] ;  /* 0x03a68000a1de7984 */ /* 0x000fe80000000800 */
[----:B------:R-:W-:Y:S01]  /*a25f0*/  STL [R1+0x7e8], R135 ;  /* 0x0007e88701007387 */ /* 0x000fe20000100800 */
[----:B------:R-:W-:Y:S02]  /*a2600*/  STL [R1+0xc0], R3 ;  /* 0x0000c00301007387 */ /* 0x000fe40000100800 */
[----:B------:R1:W-:Y:S01]  /*a2610*/  STL [R1+0xc8], R141 ;  /* 0x0000c88d01007387 */ /* 0x0003e20000100800 */
[----:B------:R-:W3:Y:S04]  /*a2620*/  LDS R220, [R161+0x38680] ;  /* 0x03868000a1dc7984 */ /* 0x000ee80000000800 */
[----:B------:R-:W2:Y:S01]  /*a2630*/  LDS R168, [R161+0x3c700] ;  /* 0x03c70000a1a87984 */ /* 0x000ea20000000800 */
[----:B------:R-:W-:-:S03]  /*a2640*/  IMAD.SHL.U32 R252, R252, 0x4, RZ ;  /* 0x00000004fcfc7824 */ /* 0x000fc600078e00ff */
[----:B------:R-:W-:Y:S04]  /*a2650*/  LDS R180, [R161+0x34780] ;  /* 0x03478000a1b47984 */ /* 0x000fe80000000800 */
[----:B------:R-:W-:Y:S01]  /*a2660*/  LDS R182, [R161+0x36780] ;  /* 0x03678000a1b67984 */ /* 0x000fe20000000800 */
[----:B------:R-:W-:Y:S02]  /*a2670*/  IMAD.MOV.U32 R128, RZ, RZ, R224 ;  /* 0x000000ffff807224 */ /* 0x000fe400078e00e0 */
[----:B------:R-:W-:Y:S01]  /*a2680*/  IMAD.MOV.U32 R163, RZ, RZ, R178 ;  /* 0x000000ffffa37224 */ /* 0x000fe200078e00b2 */
[----:B------:R-:W-:Y:S01]  /*a2690*/  MOV R156, R169 ;  /* 0x000000a9009c7202 */ /* 0x000fe20000000f00 */
[----:B------:R-:W-:Y:S01]  /*a26a0*/  LDS R178, [R161+0x32780] ;  /* 0x03278000a1b27984 */ /* 0x000fe20000000800 */
[----:B-1----:R-:W-:-:S03]  /*a26b0*/  IADD3.X R141, R157, R2, RZ, P0, !PT ;  /* 0x000000029d8d7210 */ /* 0x002fc600007fe4ff */
[----:B------:R-:W-:Y:S04]  /*a26c0*/  LDS R226, [R161+0x3e680] ;  /* 0x03e68000a1e27984 */ /* 0x000fe80000000800 */
[----:B------:R-:W-:Y:S04]  /*a26d0*/  LDS R228, [R161+0x2c700] ;  /* 0x02c70000a1e47984 */ /* 0x000fe80000000800 */
[----:B------:R-:W-:Y:S04]  /*a26e0*/  LDS R230, [R161+0x2e700] ;  /* 0x02e70000a1e67984 */ /* 0x000fe80000000800 */
[----:B------:R-:W-:Y:S04]  /*a26f0*/  LDS R225, [R189+0x3c680] ;  /* 0x03c68000bde17984 */ /* 0x000fe80000000800 */
[----:B------:R-:W-:Y:S04]  /*a2700*/  LDS R227, [R189+0x3e680] ;  /* 0x03e68000bde37984 */ /* 0x000fe80000000800 */
[----:B------:R-:W-:Y:S04]  /*a2710*/  LDS R229, [R189+0x2c700] ;  /* 0x02c70000bde57984 */ /* 0x000fe80000000800 */
[----:B------:R-:W-:Y:S01]  /*a2720*/  LDS R231, [R189+0x2e700] ;  /* 0x02e70000bde77984 */ /* 0x000fe20000000800 */
[----:B--2---:R-:W-:-:S02]  /*a2730*/  IADD3 R135, P1, R152, R132, RZ ;  /* 0x0000008498877210 */ /* 0x004fc40007f3e0ff */
[----:B-----5:R-:W-:Y:S01]  /*a2740*/  IADD3 R3, P2, R136, R132, RZ ;  /* 0x0000008488037210 */ /* 0x020fe20007f5e0ff */
[C---:B---3--:R-:W-:Y:S08]  /*a2750*/  HMMA.1688.F32.TF32 R184, R220.reuse, R64, R184 ;  /* 0x00000040dcb8723c */ /* 0x048ff000000810b8 */
[----:B------:R-:W-:Y:S01]  /*a2760*/  HMMA.1688.F32.TF32 R236, R220, R60, R236 ;  /* 0x0000003cdcec723c */ /* 0x000fe200000810ec */
[----:B------:R1:W-:Y:S01]  /*a2770*/  STL [R1+0xcc], R135 ;  /* 0x0000cc8701007387 */ /* 0x0003e20000100800 */
[----:B------:R-:W-:Y:S01]  /*a2780*/  STL [R1+0xd0], R3 ;  /* 0x0000d00301007387 */ /* 0x000fe20000100800 */
[----:B------:R-:W-:Y:S01]  /*a2790*/  MOV R181, R191 ;  /* 0x000000bf00b57202 */ /* 0x000fe20000000f00 */
[----:B------:R-:W-:Y:S01]  /*a27a0*/  IMAD.MOV.U32 R183, RZ, RZ, R190 ;  /* 0x000000ffffb77224 */ /* 0x000fe200078e00be */
[----:B------:R-:W-:Y:S01]  /*a27b0*/  LDS R224, [R161+0x3c680] ;  /* 0x03c68000a1e07984 */ /* 0x000fe20000000800 */
[----:B-1----:R-:W-:-:S03]  /*a27c0*/  SHF.R.S32.HI R135, RZ, 0x1f, R145 ;  /* 0x0000001fff877819 */ /* 0x002fc60000011491 */
[----:B------:R1:W-:Y:S01]  /*a27d0*/  STL [R1+0xb4], R141 ;  /* 0x0000b48d01007387 */ /* 0x0003e20000100800 */
[--C-:B------:R-:W-:Y:S01]  /*a27e0*/  IMAD.X R136, R137, 0x1, R2.reuse, P2 ;  /* 0x0000000189887824 */ /* 0x100fe200010e0602 */
[----:B----4-:R-:W-:Y:S02]  /*a27f0*/  IADD3 R132, P4, R148, R132, RZ ;  /* 0x0000008494847210 */ /* 0x010fe40007f9e0ff */
[----:B------:R-:W-:Y:S01]  /*a2800*/  LEA.HI R135, R135, R145, RZ, 0x7 ;  /* 0x0000009187877211 */ /* 0x000fe200078f38ff */
[----:B-1----:R-:W-:Y:S01]  /*a2810*/  IMAD.X R141, R153, 0x1, R2, P1 ;  /* 0x00000001998d7824 */ /* 0x002fe200008e0602 */
[----:B------:R-:W-:Y:S02]  /*a2820*/  IADD3 R3, R160, -0x100, RZ ;  /* 0xffffff00a0037810 */ /* 0x000fe40007ffe0ff */
[----:B------:R-:W-:Y:S02]  /*a2830*/  MOV R152, R177 ;  /* 0x000000b100987202 */ /* 0x000fe40000000f00 */
[----:B------:R-:W-:Y:S01]  /*a2840*/  SHF.R.S32.HI R135, RZ, 0x7, R135 ;  /* 0x00000007ff877819 */ /* 0x000fe20000011487 */
[----:B------:R-:W-:-:S02]  /*a2850*/  IMAD.MOV.U32 R169, RZ, RZ, R129 ;  /* 0x000000ffffa97224 */ /* 0x000fc400078e0081 */
[----:B------:R-:W-:Y:S01]  /*a2860*/  IMAD.MOV.U32 R157, RZ, RZ, R173 ;  /* 0x000000ffff9d7224 */ /* 0x000fe200078e00ad */
[----:B------:R-:W-:Y:S01]  /*a2870*/  LDS R190, [R161+0x3e780] ;  /* 0x03e78000a1be7984 */ /* 0x000fe20000000800 */
[----:B------:R-:W-:-:S03]  /*a2880*/  IADD3 R135, R135, -0x2, RZ ;  /* 0xfffffffe87877810 */ /* 0x000fc60007ffe0ff */
[----:B------:R1:W-:Y:S01]  /*a2890*/  STL [R1+0xb8], R141 ;  /* 0x0000b88d01007387 */ /* 0x0003e20000100800 */
[----:B------:R-:W-:Y:S02]  /*a28a0*/  STL [R1+0xbc], R136 ;  /* 0x0000bc8801007387 */ /* 0x000fe40000100800 */
[----:B------:R-:W-:Y:S01]  /*a28b0*/  STL [R1+0xc4], R132 ;  /* 0x0000c48401007387 */ /* 0x000fe20000100800 */
[----:B------:R-:W-:Y:S01]  /*a28c0*/  ISETP.GE.AND P0, PT, R133, R135, PT ;  /* 0x000000878500720c */ /* 0x000fe20003f06270 */
[----:B------:R-:W-:Y:S04]  /*a28d0*/  LDS R191, [R189+0x3e780] ;  /* 0x03e78000bdbf7984 */ /* 0x000fe80000000800 */
[----:B------:R-:W2:Y:S01]  /*a28e0*/  LDL.LU R135, [R1+0x1764] ;  /* 0x0017640001877983 */ /* 0x000ea20000300800 */
[----:B------:R-:W3:Y:S02]  /*a28f0*/  LDL.LU R137, [R1+0x2f78] ;  /* 0x002f780001897983 */ /* 0x000ee40000300800 */
[----:B------:R-:W4:Y:S02]  /*a2900*/  LDL.LU R162, [R1+0x2f74] ;  /* 0x002f740001a27983 */ /* 0x000f240000300800 */
[----:B------:R-:W5:Y:S02]  /*a2910*/  LDL.LU R246, [R1+0x2f7c] ;  /* 0x002f7c0001f67983 */ /* 0x000f640000300800 */
[----:B-1----:R-:W-:-:S05]  /*a2920*/  IMAD.X R141, R149, 0x1, R2, P4 ;  /* 0x00000001958d7824 */ /* 0x002fca00020e0602 */
[----:B------:R1:W-:Y:S01]  /*a2930*/  STL [R1+0xb0], R141 ;  /* 0x0000b08d01007387 */ /* 0x0003e20000100800 */
[----:B------:R-:W5:Y:S02]  /*a2940*/  LDL.LU R245, [R1+0x2f80] ;  /* 0x002f800001f57983 */ /* 0x000f640000300800 */
[----:B------:R-:W5:Y:S01]  /*a2950*/  LDL.LU R244, [R1+0x2f88] ;  /* 0x002f880001f47983 */ /* 0x000f620000300800 */
[----:B------:R-:W-:Y:S02]  /*a2960*/  MOV R177, R172 ;  /* 0x000000ac00b17202 */ /* 0x000fe40000000f00 */
[----:B------:R-:W-:Y:S01]  /*a2970*/  LDS R172, [R161+0x2c780] ;  /* 0x02c78000a1ac7984 */ /* 0x000fe20000000800 */
[----:B------:R-:W-:Y:S02]  /*a2980*/  IMAD R3, R133, -0x80, R3 ;  /* 0xffffff8085037824 */ /* 0x000fe400078e0203 */
[----:B-1----:R-:W-:Y:S02]  /*a2990*/  IMAD.MOV.U32 R141, RZ, RZ, R170 ;  /* 0x000000ffff8d7224 */ /* 0x002fe400078e00aa */
[----:B------:R-:W1:Y:S01]  /*a29a0*/  LDS R170, [R161+0x3e700] ;  /* 0x03e70000a1aa7984 */ /* 0x000e620000000800 */
[----:B------:R-:W-:-:S02]  /*a29b0*/  ISETP.GT.AND P1, PT, R3, RZ, PT ;  /* 0x000000ff0300720c */ /* 0x000fc40003f24270 */
[----:B------:R-:W-:Y:S02]  /*a29c0*/  ISETP.GT.AND P3, PT, R3, 0x8, PT ;  /* 0x000000080300780c */ /* 0x000fe40003f64270 */
[----:B------:R-:W-:Y:S02]  /*a29d0*/  SEL R132, RZ, 0x4, !P1 ;  /* 0x00000004ff847807 */ /* 0x000fe40004800000 */
[----:B------:R-:W-:Y:S02]  /*a29e0*/  SEL R133, RZ, 0x4, !P3 ;  /* 0x00000004ff857807 */ /* 0x000fe40005800000 */
[----:B------:R-:W-:-:S04]  /*a29f0*/  SEL R132, R132, RZ, !P0 ;  /* 0x000000ff84847207 */ /* 0x000fc80004000000 */
[----:B------:R-:W-:Y:S01]  /*a2a00*/  ISETP.NE.U32.AND P3, PT, R132, RZ, PT ;  /* 0x000000ff8400720c */ /* 0x000fe20003f65070 */
[----:B------:R1:W-:Y:S01]  /*a2a10*/  STL [R1+0x3610], R2 ;  /* 0x0036100201007387 */ /* 0x0003e20000100800 */
[----:B------:R-:W-:Y:S02]  /*a2a20*/  IMAD.MOV.U32 R149, RZ, RZ, R174 ;  /* 0x000000ffff957224 */ /* 0x000fe400078e00ae */
[----:B------:R-:W-:Y:S02]  /*a2a30*/  IMAD.MOV.U32 R153, RZ, RZ, R176 ;  /* 0x000000ffff997224 */ /* 0x000fe400078e00b0 */
[----:B------:R-:W1:Y:S01]  /*a2a40*/  LDS R174, [R161+0x2e780] ;  /* 0x02e78000a1ae7984 */ /* 0x000e620000000800 */
[----:B------:R-:W1:Y:S01]  /*a2a50*/  LDS R176, [R161+0x30780] ;  /* 0x03078000a1b07984 */ /* 0x000e620000000800 */
[----:B------:R-:W-:Y:S02]  /*a2a60*/  MOV R148, R175 ;  /* 0x000000af00947202 */ /* 0x000fe40000000f00 */
[----:B------:R-:W-:Y:S01]  /*a2a70*/  MOV R173, R163 ;  /* 0x000000a300ad7202 */ /* 0x000fe20000000f00 */
[----:B------:R-:W-:Y:S01]  /*a2a80*/  IMAD.MOV.U32 R175, RZ, RZ, R153 ;  /* 0x000000ffffaf7224 */ /* 0x000fe200078e0099 */
[----:B------:R-:W-:-:S02]  /*a2a90*/  ISETP.GT.AND P2, PT, R3, 0x4, PT ;  /* 0x000000040300780c */ /* 0x000fc40003f44270 */
[----:B------:R-:W-:Y:S01]  /*a2aa0*/  SEL R133, R133, RZ, !P0 ;  /* 0x000000ff85857207 */ /* 0x000fe20004000000 */
[----:B------:R-:W1:Y:S01]  /*a2ab0*/  S2R R160, SR_TID.X ;  /* 0x0000000000a07919 */ /* 0x000e620000002100 */
[----:B------:R-:W-:Y:S01]  /*a2ac0*/  IMAD.MOV.U32 R145, RZ, RZ, R179 ;  /* 0x000000ffff917224 */ /* 0x000fe200078e00b3 */
[----:B------:R-:W-:Y:S01]  /*a2ad0*/  SEL R136, RZ, 0x4, !P2 ;  /* 0x00000004ff887807 */ /* 0x000fe20005000000 */
[----:B------:R-:W-:Y:S02]  /*a2ae0*/  ISETP.NE.U32.AND P2, PT, R133, RZ, PT ;  /* 0x000000ff8500720c */ /* 0x000fe40003f45070 */
[----:B------:R-:W-:Y:S01]  /*a2af0*/  IMAD.MOV.U32 R133, RZ, RZ, R152 ;  /* 0x000000ffff857224 */ /* 0x000fe200078e0098 */
[----:B------:R-:W-:Y:S01]  /*a2b00*/  LDS R163, [R189+0x36700] ;  /* 0x03670000bda37984 */ /* 0x000fe20000000800 */
[----:B--2---:R-:W-:Y:S02]  /*a2b10*/  IADD3 R132, R135, 0x1, RZ ;  /* 0x0000000187847810 */ /* 0x004fe40007ffe0ff */
[----:B---3--:R-:W-:-:S02]  /*a2b20*/  IADD3 R137, P5, R137, R252, RZ ;  /* 0x000000fc89897210 */ /* 0x008fc40007fbe0ff */
[----:B------:R-:W-:-:S03]  /*a2b30*/  ISETP.GT.AND P4, PT, R132, 0x1, PT ;  /* 0x000000018400780c */ /* 0x000fc60003f84270 */
[--C-:B----4-:R-:W-:Y:S01]  /*a2b40*/  IMAD.X R162, R162, 0x1, R0.reuse, P5 ;  /* 0x00000001a2a27824 */ /* 0x110fe200028e0600 */
[----:B-1----:R-:W-:Y:S02]  /*a2b50*/  SEL R2, R132, RZ, !P4 ;  /* 0x000000ff84027207 */ /* 0x002fe40006000000 */
[-C--:B-----5:R-:W-:Y:S02]  /*a2b60*/  IADD3 R245, P5, R245, R252.reuse, RZ ;  /* 0x000000fcf5f57210 */ /* 0x0a0fe40007fbe0ff */
[----:B------:R-:W-:Y:S01]  /*a2b70*/  IADD3 R244, P4, R244, R252, RZ ;  /* 0x000000fcf4f47210 */ /* 0x000fe20007f9e0ff */
[----:B------:R-:W-:Y:S01]  /*a2b80*/  STL [R1+0x2f78], R137 ;  /* 0x002f788901007387 */ /* 0x000fe20000100800 */
[----:B------:R-:W-:Y:S02]  /*a2b90*/  STL [R1+0x2f74], R162 ;  /* 0x002f74a201007387 */ /* 0x000fe40000100800 */
[----:B------:R-:W-:Y:S01]  /*a2ba0*/  IMAD.X R246, R246, 0x1, R0, P5 ;  /* 0x00000001f6f67824 */ /* 0x000fe200028e0600 */
[----:B------:R-:W-:Y:S01]  /*a2bb0*/  STL [R1+0x2f80], R245 ;  /* 0x002f80f501007387 */ /* 0x000fe20000100800 */
[----:B------:R-:W-:Y:S02]  /*a2bc0*/  STL [R1+0x1764], R2 ;  /* 0x0017640201007387 */ /* 0x000fe40000100800 */
[----:B------:R-:W-:Y:S01]  /*a2bd0*/  STL [R1+0x2f88], R244 ;  /* 0x002f88f401007387 */ /* 0x000fe20000100800 */
[----:B------:R-:W-:Y:S01]  /*a2be0*/  STL [R1+0x2f7c], R246 ;  /* 0x002f7cf601007387 */ /* 0x000fe20000100800 */
[----:B------:R-:W-:Y:S02]  /*a2bf0*/  STL [R1+0x3660], R164 ;  /* 0x003660a401007387 */ /* 0x000fe40000100800 */
[----:B------:R1:W-:Y:S02]  /*a2c00*/  STL [R1+0x3664], R166 ;  /* 0x003664a601007387 */ /* 0x0003e40000100800 */
[----:B------:R-:W-:Y:S01]  /*a2c10*/  STL [R1+0x3634], R168 ;  /* 0x003634a801007387 */ /* 0x000fe20000100800 */
[----:B------:R-:W-:Y:S01]  /*a2c20*/  STL [R1+0x3638], R170 ;  /* 0x003638aa01007387 */ /* 0x000fe20000100800 */
[----:B------:R2:W-:Y:S02]  /*a2c30*/  STL [R1+0x3628], R172 ;  /* 0x003628ac01007387 */ /* 0x0005e40000100800 */
[----:B-1----:R-:W-:-:S02]  /*a2c40*/  IMAD.MOV.U32 R166, RZ, RZ, R186 ;  /* 0x000000ffffa67224 */ /* 0x002fc400078e00ba */
[----:B------:R-:W-:Y:S01]  /*a2c50*/  LDS R186, [R161+0x3a780] ;  /* 0x03a78000a1ba7984 */ /* 0x000fe20000000800 */
[----:B--2---:R-:W-:Y:S02]  /*a2c60*/  IMAD.MOV.U32 R172, RZ, RZ, R184 ;  /* 0x000000ffffac7224 */ /* 0x004fe400078e00b8 */
[----:B------:R-:W1:Y:S01]  /*a2c70*/  LDS R184, [R161+0x38780] ;  /* 0x03878000a1b87984 */ /* 0x000e620000000800 */
[----:B------:R2:W-:Y:S03]  /*a2c80*/  STL [R1+0x362c], R174 ;  /* 0x00362cae01007387 */ /* 0x0005e60000100800 */
[----:B------:R-:W-:Y:S02]  /*a2c90*/  STL [R1+0x3614], R176 ;  /* 0x003614b001007387 */ /* 0x000fe40000100800 */
[----:B------:R3:W-:Y:S02]  /*a2ca0*/  STL [R1+0x3618], R178 ;  /* 0x003618b201007387 */ /* 0x0007e40000100800 */
[----:B------:R-:W-:Y:S01]  /*a2cb0*/  STL [R1+0x361c], R180 ;  /* 0x00361cb401007387 */ /* 0x000fe20000100800 */
[----:B------:R-:W-:Y:S01]  /*a2cc0*/  STL [R1+0x3620], R182 ;  /* 0x003620b601007387 */ /* 0x000fe20000100800 */
[----:B------:R4:W-:Y:S02]  /*a2cd0*/  STL [R1+0x366c], R64 ;  /* 0x00366c4001007387 */ /* 0x0009e40000100800 */
[----:B------:R-:W-:Y:S02]  /*a2ce0*/  STL [R1+0x3668], R65 ;  /* 0x0036684101007387 */ /* 0x000fe40000100800 */
[----:B------:R-:W-:Y:S01]  /*a2cf0*/  IMAD.MOV.U32 R164, RZ, RZ, R187 ;  /* 0x000000ffffa47224 */ /* 0x000fe200078e00bb */
[----:B--2---:R-:W-:Y:S01]  /*a2d00*/  MOV R174, R185 ;  /* 0x000000b900ae7202 */ /* 0x004fe20000000f00 */
[----:B------:R-:W-:Y:S01]  /*a2d10*/  IMAD.MOV.U32 R135, RZ, RZ, R171 ;  /* 0x000000ffff877224 */ /* 0x000fe200078e00ab */
[----:B------:R-:W-:-:S02]  /*a2d20*/  MOV R171, R128 ;  /* 0x0000008000ab7202 */ /* 0x000fc40000000f00 */
[----:B------:R-:W-:Y:S01]  /*a2d30*/  MOV R170, R144 ;  /* 0x0000009000aa7202 */ /* 0x000fe20000000f00 */
[----:B------:R-:W-:Y:S02]  /*a2d40*/  MOV R144, R238 ;  /* 0x000000ee00907202 */ /* 0x000fe40000000f00 */
[----:B---3--:R-:W-:Y:S01]  /*a2d50*/  IMAD.MOV.U32 R178, RZ, RZ, R169 ;  /* 0x000000ffffb27224 */ /* 0x008fe200078e00a9 */
[----:B-1----:R-:W-:Y:S01]  /*a2d60*/  STL [R1+0x3624], R184 ;  /* 0x003624b801007387 */ /* 0x002fe20000100800 */
[----:B------:R1:W-:Y:S01]  /*a2d70*/  STL [R1+0x3630], R186 ;  /* 0x003630ba01007387 */ /* 0x0003e20000100800 */
[----:B------:R-:W-:Y:S02]  /*a2d80*/  MOV R238, R171 ;  /* 0x000000ab00ee7202 */ /* 0x000fe40000000f00 */
[----:B------:R-:W2:Y:S01]  /*a2d90*/  LDS R169, [R189+0x3c700] ;  /* 0x03c70000bda97984 */ /* 0x000ea20000000800 */
[----:B----4-:R-:W-:-:S03]  /*a2da0*/  MOV R64, R173 ;  /* 0x000000ad00407202 */ /* 0x010fc60000000f00 */
[----:B------:R-:W3:Y:S01]  /*a2db0*/  LDS R171, [R189+0x3e700] ;  /* 0x03e70000bdab7984 */ /* 0x000ee20000000800 */
[----:B------:R-:W4:Y:S01]  /*a2dc0*/  LDS R173, [R189+0x2c780] ;  /* 0x02c78000bdad7984 */ /* 0x000f220000000800 */
[----:B-1----:R-:W-:Y:S11]  /*a2dd0*/  HMMA.1688.F32.TF32 R184, R220, R56, R192 ;  /* 0x00000038dcb8723c */ /* 0x002ff600000810c0 */
[----:B------:R-:W-:Y:S11]  /*a2de0*/  @!UPT UIADD3 URZ, URZ, URZ, URZ ;  /* 0x0000003f3f3ff290 */ /* 0x000ff6000fffe03f */
[----:B------:R-:W-:Y:S02]  /*a2df0*/  @!UPT UIADD3 URZ, URZ, URZ, URZ ;  /* 0x0000003f3f3ff290 */ /* 0x000fe4000fffe03f */
[----:B------:R-:W-:Y:S02]  /*a2e00*/  IMAD.MOV.U32 R65, RZ, RZ, R186 ;  /* 0x000000ffff417224 */ /* 0x000fe400078e00ba */
[----:B------:R-:W-:Y:S02]  /*a2e10*/  IMAD.MOV.U32 R186, RZ, RZ, R175 ;  /* 0x000000ffffba7224 */ /* 0x000fe400078e00af */
[----:B------:R-:W1:Y:S01]  /*a2e20*/  LDS R175, [R189+0x2e780] ;  /* 0x02e78000bdaf7984 */ /* 0x000e620000000800 */
[----:B------:R-:W-:Y:S02]  /*a2e30*/  IMAD.MOV.U32 R168, RZ, RZ, R140 ;  /* 0x000000ffffa87224 */ /* 0x000fe400078e008c */
[----:B------:R-:W-:Y:S02]  /*a2e40*/  IMAD.MOV.U32 R140, RZ, RZ, R239 ;  /* 0x000000ffff8c7224 */ /* 0x000fe400078e00ef */
[----:B------:R-:W-:Y:S01]  /*a2e50*/  IMAD.MOV.U32 R129, RZ, RZ, R184 ;  /* 0x000000ffff817224 */ /* 0x000fe200078e00b8 */
[----:B--2---:R-:W-:Y:S01]  /*a2e60*/  STL [R1+0x3650], R169 ;  /* 0x003650a901007387 */ /* 0x004fe20000100800 */
[----:B---3--:R2:W-:Y:S02]  /*a2e70*/  STL [R1+0x3654], R171 ;  /* 0x003654ab01007387 */ /* 0x0085e40000100800 */
[----:B----4-:R3:W-:Y:S01]  /*a2e80*/  STL [R1+0x3658], R173 ;  /* 0x003658ad01007387 */ /* 0x0107e20000100800 */
[----:B------:R-:W-:Y:S01]  /*a2e90*/  MOV R239, R170 ;  /* 0x000000aa00ef7202 */ /* 0x000fe20000000f00 */
[----:B------:R-:W-:-:S02]  /*a2ea0*/  IMAD.MOV.U32 R180, RZ, RZ, R168 ;  /* 0x000000ffffb47224 */ /* 0x000fc400078e00a8 */
[----:B------:R-:W-:Y:S01]  /*a2eb0*/  IMAD.MOV.U32 R184, RZ, RZ, R133 ;  /* 0x000000ffffb87224 */ /* 0x000fe200078e0085 */
[----:B--2---:R-:W-:Y:S01]  /*a2ec0*/  HMMA.1688.F32.TF32 R168, R220, R52, R196 ;  /* 0x00000034dca8723c */ /* 0x004fe200000810c4 */
[----:B-1----:R1:W-:Y:S01]  /*a2ed0*/  STL [R1+0x365c], R175 ;  /* 0x00365caf01007387 */ /* 0x0023e20000100800 */
[----:B------:R-:W2:Y:S02]  /*a2ee0*/  LDL.LU R133, [R1+0x2f84] ;  /* 0x002f840001857983 */ /* 0x000ea40000300800 */
[----:B------:R-:W4:Y:S02]  /*a2ef0*/  LDL.LU R198, [R1+0x2f8c] ;  /* 0x002f8c0001c67983 */ /* 0x000f240000300800 */
[----:B------:R-:W5:Y:S01]  /*a2f00*/  LDL.LU R199, [R1+0x2f90] ;  /* 0x002f900001c77983 */ /* 0x000f620000300800 */
[----:B------:R-:W-:Y:S02]  /*a2f10*/  LOP3.LUT R160, R160, 0x7f, RZ, 0xc0, !PT ;  /* 0x0000007fa0a07812 */ /* 0x000fe400078ec0ff */
[----:B------:R-:W-:Y:S01]  /*a2f20*/  SEL R136, R136, RZ, !P0 ;  /* 0x000000ff88887207 */ /* 0x000fe20004000000 */
[----:B------:R-:W-:Y:S01]  /*a2f30*/  IMAD.MOV.U32 R179, RZ, RZ, R188 ;  /* 0x000000ffffb37224 */ /* 0x000fe200078e00bc */
[----:B------:R-:W-:-:S02]  /*a2f40*/  SHF.L.U32 R160, R160, 0x2, RZ ;  /* 0x00000002a0a07819 */ /* 0x000fc400000006ff */
[----:B------:R-:W-:Y:S01]  /*a2f50*/  ISETP.NE.U32.AND P1, PT, R136, RZ, PT ;  /* 0x000000ff8800720c */ /* 0x000fe20003f25070 */
[----:B------:R-:W-:Y:S01]  /*a2f60*/  IMAD.MOV.U32 R136, RZ, RZ, R137 ;  /* 0x000000ffff887224 */ /* 0x000fe200078e0089 */
[----:B------:R-:W-:Y:S01]  /*a2f70*/  MOV R137, R162 ;  /* 0x000000a200897202 */ /* 0x000fe20000000f00 */
[----:B------:R-:W-:Y:S02]  /*a2f80*/  IMAD.MOV.U32 R153, RZ, RZ, R236 ;  /* 0x000000ffff997224 */ /* 0x000fe400078e00ec */
[----:B------:R-:W-:Y:S02]  /*a2f90*/  IMAD R132, R2, 0x40000, R160 ;  /* 0x0004000002847824 */ /* 0x000fe400078e02a0 */
[----:B------:R-:W-:Y:S01]  /*a2fa0*/  IMAD.MOV.U32 R152, RZ, RZ, R237 ;  /* 0x000000ffff987224 */ /* 0x000fe200078e00ed */
[----:B------:R-:W-:Y:S04]  /*a2fb0*/  LDS R160, [R161+0x34700] ;  /* 0x03470000a1a07984 */ /* 0x000fe80000000800 */
[----:B------:R-:W-:Y:S04]  /*a2fc0*/  LDS R162, [R161+0x36700] ;  /* 0x03670000a1a27984 */ /* 0x000fe80000000800 */
[----:B------:R-:W-:Y:S01]  /*a2fd0*/  LDS R188, [R161+0x3c780] ;  /* 0x03c78000a1bc7984 */ /* 0x000fe20000000800 */
[----:B------:R-:W-:Y:S01]  /*a2fe0*/  MOV R128, R185 ;  /* 0x000000b900807202 */ /* 0x000fe20000000f00 */
[----:B------:R-:W-:-:S02]  /*a2ff0*/  IMAD.MOV.U32 R2, RZ, RZ, R187 ;  /* 0x000000ffff027224 */ /* 0x000fc400078e00bb */
[----:B------:R-:W-:Y:S02]  /*a3000*/  IMAD.MOV.U32 R176, RZ, RZ, R167 ;  /* 0x000000ffffb07224 */ /* 0x000fe400078e00a7 */
[----:B------:R-:W-:Y:S01]  /*a3010*/  IMAD.MOV.U32 R236, RZ, RZ, R179 ;  /* 0x000000ffffec7224 */ /* 0x000fe200078e00b3 */
[----:B------:R-:W-:Y:S01]  /*a3020*/  MOV R237, R181 ;  /* 0x000000b500ed7202 */ /* 0x000fe20000000f00 */
[----:B---3--:R-:W-:Y:S01]  /*a3030*/  IMAD.MOV.U32 R173, RZ, RZ, R183 ;  /* 0x000000ffffad7224 */ /* 0x008fe200078e00b7 */
[----:B------:R-:W-:Y:S01]  /*a3040*/  MOV R182, R177 ;  /* 0x000000b100b67202 */ /* 0x000fe20000000f00 */
[----:B------:R-:W-:Y:S04]  /*a3050*/  LDS R161, [R189+0x34700] ;  /* 0x03470000bda17984 */ /* 0x000fe80000000800 */
[----:B------:R-:W-:Y:S04]  /*a3060*/  LDS R167, [R189+0x3a700] ;  /* 0x03a70000bda77984 */ /* 0x000fe80000000800 */
[----:B------:R-:W-:Y:S04]  /*a3070*/  LDS R177, [R189+0x30780] ;  /* 0x03078000bdb17984 */ /* 0x000fe80000000800 */
[----:B------:R-:W-:Y:S04]  /*a3080*/  LDS R179, [R189+0x32780] ;  /* 0x03278000bdb37984 */ /* 0x000fe80000000800 */
[----:B------:R-:W-:Y:S04]  /*a3090*/  LDS R181, [R189+0x34780] ;  /* 0x03478000bdb57984 */ /* 0x000fe80000000800 */
[----:B------:R-:W-:Y:S04]  /*a30a0*/  LDS R183, [R189+0x36780] ;  /* 0x03678000bdb77984 */ /* 0x000fe80000000800 */
[----:B------:R-:W-:Y:S04]  /*a30b0*/  LDS R185, [R189+0x38780] ;  /* 0x03878000bdb97984 */ /* 0x000fe80000000800 */
[----:B------:R-:W-:Y:S02]  /*a30c0*/  LDS R187, [R189+0x3a780] ;  /* 0x03a78000bdbb7984 */ /* 0x000fe40000000800 */
[----:B------:R-:W3:Y:S04]  /*a30d0*/  LDS R189, [R189+0x3c780] ;  /* 0x03c78000bdbd7984 */ /* 0x000ee80000000800 */
[----:B------:R-:W-:Y:S06]  /*a30e0*/  BAR.SYNC.DEFER_BLOCKING 0x0 ;  /* 0x0000000000007b1d */ /* 0x000fec0000010000 */
[----:B------:R-:W-:Y:S01]  /*a30f0*/  STL.64 [R1+0x3648], R190 ;  /* 0x003648be01007387 */ /* 0x000fe20000100a00 */
[----:B------:R-:W-:-:S02]  /*a3100*/  IMAD.MOV.U32 R192, RZ, RZ, R247 ;  /* 0x000000ffffc07224 */ /* 0x000fc400078e00f7 */
[----:B-1----:R-:W-:Y:S02]  /*a3110*/  IMAD.MOV.U32 R175, RZ, RZ, R251 ;  /* 0x000000ffffaf7224 */ /* 0x002fe400078e00fb */
[----:B------:R-:W-:Y:S02]  /*a3120*/  IMAD.MOV.U32 R193, RZ, RZ, R250 ;  /* 0x000000ffffc17224 */ /* 0x000fe400078e00fa */
[----:B------:R-:W-:Y:S01]  /*a3130*/  IMAD.MOV.U32 R194, RZ, RZ, R249 ;  /* 0x000000ffffc27224 */ /* 0x000fe200078e00f9 */
[----:B------:R-:W-:Y:S02]  /*a3140*/  MOV R195, R248 ;  /* 0x000000f800c37202 */ /* 0x000fe40000000f00 */
[----:B------:R-:W-:Y:S01]  /*a3150*/  HMMA.1688.F32.TF32 R248, R220, R48, R200 ;  /* 0x00000030dcf8723c */ /* 0x000fe200000810c8 */
[----:B------:R-:W-:Y:S01]  /*a3160*/  @!PT LDS RZ, [RZ] ;  /* 0x00000000fffff984 */ /* 0x000fe20000000800 */
[----:B------:R-:W-:Y:S01]  /*a3170*/  @!PT LDS RZ, [RZ] ;  /* 0x00000000fffff984 */ /* 0x000fe20000000800 */
[----:B------:R-:W-:Y:S01]  /*a3180*/  @!PT LDS RZ, [RZ] ;  /* 0x00000000fffff984 */ /* 0x000fe20000000800 */
[----:B------:R1:W-:Y:S02]  /*a3190*/  LDGSTS.E [R132], [R136.64], P3 ;  /* 0x0000000088847fae */ /* 0x0003e40009921844 */
[----:B-1----:R-:W-:Y:S01]  /*a31a0*/  MOV R136, R245 ;  /* 0x000000f500887202 */ /* 0x002fe20000000f00 */
[----:B------:R-:W-:Y:S01]  /*a31b0*/  IMAD.MOV.U32 R137, RZ, RZ, R246 ;  /* 0x000000ffff897224 */ /* 0x000fe200078e00f6 */
[----:B---3--:R1:W-:Y:S04]  /*a31c0*/  STL.64 [R1+0x3640], R188 ;  /* 0x003640bc01007387 */ /* 0x0083e80000100a00 */
[----:B------:R3:W-:Y:S02]  /*a31d0*/  LDGSTS.E [R132+0x200], [R136.64], P3 ;  /* 0x0020000088847fae */ /* 0x0007e40009921844 */
[----:B---3--:R-:W-:-:S02]  /*a31e0*/  MOV R136, R244 ;  /* 0x000000f400887202 */ /* 0x008fc40000000f00 */
[----:B------:R-:W-:Y:S01]  /*a31f0*/  HMMA.1688.F32.TF32 R244, R220, R44, R204 ;  /* 0x0000002cdcf4723c */ /* 0x000fe200000810cc */
[----:B-----5:R-:W-:Y:S01]  /*a3200*/  IADD3 R199, P5, R199, R252, RZ ;  /* 0x000000fcc7c77210 */ /* 0x020fe20007fbe0ff */
[----:B--2---:R-:W-:-:S04]  /*a3210*/  IMAD.X R133, R133, 0x1, R0, P4 ;  /* 0x0000000185857824 */ /* 0x004fc800020e0600 */
[----:B----4-:R-:W-:Y:S01]  /*a3220*/  IMAD.X R198, R198, 0x1, R0, P5 ;  /* 0x00000001c6c67824 */ /* 0x010fe200028e0600 */
[----:B------:R-:W-:Y:S01]  /*a3230*/  STL [R1+0x2f90], R199 ;  /* 0x002f90c701007387 */ /* 0x000fe20000100800 */
[----:B------:R-:W-:Y:S02]  /*a3240*/  STL [R1+0x2f84], R133 ;  /* 0x002f848501007387 */ /* 0x000fe40000100800 */
[----:B-1----:R-:W2:Y:S01]  /*a3250*/  LDL.LU R188, [R1+0x2f08] ;  /* 0x002f080001bc7983 */ /* 0x002ea20000300800 */
[----:B------:R1:W-:Y:S01]  /*a3260*/  STL [R1+0x2f8c], R198 ;  /* 0x002f8cc601007387 */ /* 0x0003e20000100800 */
[----:B------:R-:W3:Y:S02]  /*a3270*/  LDL.LU R207, [R1+0x2f00] ;  /* 0x002f000001cf7983 */ /* 0x000ee40000300800 */
[----:B------:R-:W4:Y:S02]  /*a3280*/  LDL.LU R200, [R1+0x2f10] ;  /* 0x002f100001c87983 */ /* 0x000f240000300800 */
[----:B------:R-:W5:Y:S01]  /*a3290*/  LDL.LU R201, [R1+0x2f04] ;  /* 0x002f040001c97983 */ /* 0x000f620000300800 */
[----:B------:R-:W2:Y:S01]  /*a32a0*/  LDL.LU R204, [R1+0x2f18] ;  /* 0x002f180001cc7983 */ /* 0x000ea20000300800 */
[----:B------:R-:W-:-:S02]  /*a32b0*/  IMAD.MOV.U32 R137, RZ, RZ, R133 ;  /* 0x000000ffff897224 */ /* 0x000fc400078e0085 */
[----:B------:R-:W3:Y:S02]  /*a32c0*/  LDL.LU R206, [R1+0x2f0c] ;  /* 0x002f0c0001ce7983 */ /* 0x000ee40000300800 */
[----:B------:R-:W-:Y:S01]  /*a32d0*/  IMAD.MOV.U32 R203, RZ, RZ, R175 ;  /* 0x000000ffffcb7224 */ /* 0x000fe200078e00af */
[----:B------:R-:W3:Y:S04]  /*a32e0*/  LDL.LU R189, [R1+0x2efc] ;  /* 0x002efc0001bd7983 */ /* 0x000ee80000300800 */
[----:B------:R1:W-:Y:S01]  /*a32f0*/  LDGSTS.E [R132+0x400], [R136.64], P3 ;  /* 0x0040000088847fae */ /* 0x0003e20009921844 */
[----:B------:R-:W-:Y:S01]  /*a3300*/  MOV R191, R243 ;  /* 0x000000f300bf7202 */ /* 0x000fe20000000f00 */
[----:B------:R-:W-:Y:S02]  /*a3310*/  IMAD.MOV.U32 R175, RZ, RZ, R242 ;  /* 0x000000ffffaf7224 */ /* 0x000fe400078e00f2 */
[----:B------:R-:W3:Y:S02]  /*a3320*/  LDL.LU R205, [R1+0x2e98] ;  /* 0x002e980001cd7983 */ /* 0x000ee40000300800 */
[----:B-1----:R-:W-:Y:S01]  /*a3330*/  IMAD.MOV.U32 R136, RZ, RZ, R199 ;  /* 0x000000ffff887224 */ /* 0x002fe200078e00c7 */
[----:B------:R-:W-:Y:S01]  /*a3340*/  MOV R137, R198 ;  /* 0x000000c600897202 */ /* 0x000fe20000000f00 */
[----:B------:R-:W-:-:S02]  /*a3350*/  IMAD.MOV.U32 R198, RZ, RZ, R180 ;  /* 0x000000ffffc67224 */ /* 0x000fc400078e00b4 */
[----:B------:R-:W-:Y:S02]  /*a3360*/  IMAD.MOV.U32 R199, RZ, RZ, R178 ;  /* 0x000000ffffc77224 */ /* 0x000fe400078e00b2 */
[----:B------:R-:W-:Y:S01]  /*a3370*/  IMAD.MOV.U32 R180, RZ, RZ, R241 ;  /* 0x000000ffffb47224 */ /* 0x000fe200078e00f1 */
[----:B------:R-:W-:Y:S02]  /*a3380*/  MOV R178, R240 ;  /* 0x000000f000b27202 */ /* 0x000fe40000000f00 */
[----:B------:R-:W-:Y:S01]  /*a3390*/  ISETP.GT.AND P4, PT, R3, 0xc, PT ;  /* 0x0000000c0300780c */ /* 0x000fe20003f84270 */
[----:B------:R-:W-:Y:S01]  /*a33a0*/  HMMA.1688.F32.TF32 R240, R220, R40, R208 ;  /* 0x00000028dcf0723c */ /* 0x000fe200000810d0 */
[----:B------:R1:W-:Y:S01]  /*a33b0*/  LDGSTS.E [R132+0x600], [R136.64], P3 ;  /* 0x0060000088847fae */ /* 0x0003e20009921844 */
[----:B--2---:R-:W-:-:S05]  /*a33c0*/  IADD3 R204, P5, R204, R252, RZ ;  /* 0x000000fccccc7210 */ /* 0x004fca0007fbe0ff */
[----:B------:R-:W-:Y:S01]  /*a33d0*/  STL [R1+0x2f18], R204 ;  /* 0x002f18cc01007387 */ /* 0x000fe20000100800 */
[----:B------:R-:W2:Y:S01]  /*a33e0*/  LDL.LU R211, [R1+0x2ef4] ;  /* 0x002ef40001d37983 */ /* 0x000ea20000300800 */
[----:B------:R-:W-:Y:S02]  /*a33f0*/  SEL R133, RZ, 0x4, !P4 ;  /* 0x00000004ff857807 */ /* 0x000fe40006000000 */
[----:B------:R-:W-:Y:S01]  /*a3400*/  ISETP.GT.AND P3, PT, R3, 0x10, PT ;  /* 0x000000100300780c */ /* 0x000fe20003f64270 */
[----:B----4-:R-:W-:Y:S02]  /*a3410*/  IADD3 R200, P4, R200, R252, RZ ;  /* 0x000000fcc8c87210 */ /* 0x010fe40007f9e0ff */
[----:B---3--:R-:W-:Y:S01]  /*a3420*/  IMAD.X R206, R206, 0x1, R0, P5 ;  /* 0x00000001cece7824 */ /* 0x008fe200028e0600 */
[----:B------:R-:W-:Y:S02]  /*a3430*/  SEL R133, R133, RZ, !P0 ;  /* 0x000000ff85857207 */ /* 0x000fe40004000000 */
[----:B-1----:R-:W-:-:S02]  /*a3440*/  SEL R136, RZ, 0x4, !P3 ;  /* 0x00000004ff887807 */ /* 0x002fc40005800000 */
[-C--:B------:R-:W-:Y:S02]  /*a3450*/  IADD3 R188, P5, R188, R252.reuse, RZ ;  /* 0x000000fcbcbc7210 */ /* 0x080fe40007fbe0ff */
[----:B------:R-:W-:Y:S02]  /*a3460*/  IADD3 R207, P6, R207, R252, RZ ;  /* 0x000000fccfcf7210 */ /* 0x000fe40007fde0ff */
[----:B------:R-:W-:Y:S01]  /*a3470*/  ISETP.NE.U32.AND P3, PT, R133, RZ, PT ;  /* 0x000000ff8500720c */ /* 0x000fe20003f65070 */
[----:B-----5:R-:W-:Y:S01]  /*a3480*/  IMAD.X R201, R201, 0x1, R0, P4 ;  /* 0x00000001c9c97824 */ /* 0x020fe200020e0600 */
[----:B------:R-:W-:Y:S02]  /*a3490*/  SEL R133, R136, RZ, !P0 ;  /* 0x000000ff88857207 */ /* 0x000fe40004000000 */
[----:B------:R-:W-:Y:S01]  /*a34a0*/  IADD3.X R189, R189, R0, RZ, P5, !PT ;  /* 0x00000000bdbd7210 */ /* 0x000fe20002ffe4ff */
[----:B------:R-:W-:Y:S01]  /*a34b0*/  STL [R1+0x2f10], R200 ;  /* 0x002f10c801007387 */ /* 0x000fe20000100800 */
[----:B------:R-:W-:-:S02]  /*a34c0*/  IMAD.MOV.U32 R136, RZ, RZ, R204 ;  /* 0x000000ffff887224 */ /* 0x000fc400078e00cc */
[----:B------:R-:W-:Y:S02]  /*a34d0*/  IMAD.MOV.U32 R137, RZ, RZ, R206 ;  /* 0x000000ffff897224 */ /* 0x000fe400078e00ce */
[----:B------:R-:W-:Y:S01]  /*a34e0*/  STL [R1+0x2f0c], R206 ;  /* 0x002f0cce01007387 */ /* 0x000fe20000100800 */
[----:B------:R-:W-:Y:S01]  /*a34f0*/  STL [R1+0x2f08], R188 ;  /* 0x002f08bc01007387 */ /* 0x000fe20000100800 */
[----:B------:R-:W-:Y:S01]  /*a3500*/  IADD3 R205, P5, R205, R252, RZ ;  /* 0x000000fccdcd7210 */ /* 0x000fe20007fbe0ff */
[----:B------:R-:W-:Y:S02]  /*a3510*/  IMAD.MOV.U32 R202, RZ, RZ, R237 ;  /* 0x000000ffffca7224 */ /* 0x000fe400078e00ed */
[----:B------:R1:W-:Y:S01]  /*a3520*/  STL [R1+0x2f04], R201 ;  /* 0x002f04c901007387 */ /* 0x0003e20000100800 */
[----:B------:R3:W-:Y:S01]  /*a3530*/  STL [R1+0x2efc], R189 ;  /* 0x002efcbd01007387 */ /* 0x0007e20000100800 */
[----:B------:R-:W-:Y:S02]  /*a3540*/  IMAD.MOV.U32 R190, RZ, RZ, R173 ;  /* 0x000000ffffbe7224 */ /* 0x000fe400078e00ad */
[----:B------:R-:W-:Y:S01]  /*a3550*/  STL [R1+0x2f00], R207 ;  /* 0x002f00cf01007387 */ /* 0x000fe20000100800 */
[----:B------:R4:W-:Y:S01]  /*a3560*/  LDGSTS.E [R132+0x2000], [R136.64], P1 ;  /* 0x0200000088847fae */ /* 0x0009e20008921844 */
[----:B------:R-:W-:Y:S01]  /*a3570*/  ISETP.NE.U32.AND P4, PT, R133, RZ, PT ;  /* 0x000000ff8500720c */ /* 0x000fe20003f85070 */
[----:B----4-:R-:W-:-:S02]  /*a3580*/  IMAD.MOV.U32 R136, RZ, RZ, R200 ;  /* 0x000000ffff887224 */ /* 0x010fc400078e00c8 */
[----:B------:R-:W-:Y:S01]  /*a3590*/  IMAD.MOV.U32 R137, RZ, RZ, R201 ;  /* 0x000000ffff897224 */ /* 0x000fe200078e00c9 */
[----:B-1----:R-:W-:Y:S01]  /*a35a0*/  MOV R201, R202 ;  /* 0x000000ca00c97202 */ /* 0x002fe20000000f00 */
[----:B------:R-:W-:Y:S02]  /*a35b0*/  IMAD.MOV.U32 R202, RZ, RZ, R203 ;  /* 0x000000ffffca7224 */ /* 0x000fe400078e00cb */
[----:B------:R-:W-:Y:S01]  /*a35c0*/  IMAD.MOV.U32 R203, RZ, RZ, R190 ;  /* 0x000000ffffcb7224 */ /* 0x000fe200078e00be */
[----:B------:R1:W-:Y:S01]  /*a35d0*/  LDGSTS.E [R132+0x2200], [R136.64], P1 ;  /* 0x0220000088847fae */ /* 0x0003e20008921844 */
[----:B------:R-:W-:Y:S01]  /*a35e0*/  MOV R173, R236 ;  /* 0x000000ec00ad7202 */ /* 0x000fe20000000f00 */
[----:B------:R-:W-:Y:S01]  /*a35f0*/  IMAD.MOV.U32 R200, RZ, RZ, R201 ;  /* 0x000000ffffc87224 */ /* 0x000fe200078e00c9 */
[----:B------:R-:W-:Y:S02]  /*a3600*/  MOV R201, R202 ;  /* 0x000000ca00c97202 */ /* 0x000fe40000000f00 */
[----:B-1----:R-:W-:Y:S01]  /*a3610*/  MOV R136, R188 ;  /* 0x000000bc00887202 */ /* 0x002fe20000000f00 */
[----:B------:R-:W-:-:S02]  /*a3620*/  IMAD.MOV.U32 R137, RZ, RZ, R189 ;  /* 0x000000ffff897224 */ /* 0x000fc400078e00bd */
[----:B------:R-:W-:Y:S02]  /*a3630*/  IMAD.MOV.U32 R202, RZ, RZ, R203 ;  /* 0x000000ffffca7224 */ /* 0x000fe400078e00cb */
[----:B------:R-:W-:Y:S01]  /*a3640*/  IMAD.MOV.U32 R203, RZ, RZ, R173 ;  /* 0x000000ffffcb7224 */ /* 0x000fe200078e00ad */
[----:B------:R1:W-:Y:S01]  /*a3650*/  LDGSTS.E [R132+0x2400], [R136.64], P1 ;  /* 0x0240000088847fae */ /* 0x0003e20008921844 */
[----:B--2---:R-:W-:-:S05]  /*a3660*/  IADD3.X R211, R211, R0, RZ, P6, !PT ;  /* 0x00000000d3d37210 */ /* 0x004fca00037fe4ff */
[----:B------:R-:W-:Y:S01]  /*a3670*/  STL [R1+0x2ef4], R211 ;  /* 0x002ef4d301007387 */ /* 0x000fe20000100800 */
[----:B------:R-:W-:Y:S02]  /*a3680*/  STL [R1+0x2e98], R205 ;  /* 0x002e98cd01007387 */ /* 0x000fe40000100800 */
[----:B------:R-:W2:Y:S02]  /*a3690*/  LDL.LU R206, [R1+0x2e8c] ;  /* 0x002e8c0001ce7983 */ /* 0x000ea40000300800 */
[----:B------:R-:W4:Y:S01]  /*a36a0*/  LDL.LU R190, [R1+0x2e90] ;  /* 0x002e900001be7983 */ /* 0x000f220000300800 */
[----:B------:R-:W5:Y:S01]  /*a36b0*/  LDL.LU R188, [R1+0x2e88] ;  /* 0x002e880001bc7983 */ /* 0x000f620000300800 */
[----:B------:R-:W5:Y:S02]  /*a36c0*/  LDL.LU R133, [R1+0x2e80] ;  /* 0x002e800001857983 */ /* 0x000f640000300800 */
[----:B------:R-:W5:Y:S02]  /*a36d0*/  LDL.LU R204, [R1+0x2e84] ;  /* 0x002e840001cc7983 */ /* 0x000f640000300800 */
[----:B---3--:R-:W3:Y:S01]  /*a36e0*/  LDL.LU R189, [R1+0x2e7c] ;  /* 0x002e7c0001bd7983 */ /* 0x008ee20000300800 */
[----:B------:R-:W3:Y:S01]  /*a36f0*/  LDL.LU R173, [R1+0x2e74] ;  /* 0x002e740001ad7983 */ /* 0x000ee20000300800 */
[----:B-1----:R-:W-:-:S02]  /*a3700*/  IMAD.MOV.U32 R136, RZ, RZ, R207 ;  /* 0x000000ffff887224 */ /* 0x002fc400078e00cf */
[----:B------:R-:W-:-:S05]  /*a3710*/  IMAD.MOV.U32 R137, RZ, RZ, R211 ;  /* 0x000000ffff897224 */ /* 0x000fca00078e00d3 */
[----:B------:R1:W-:Y:S02]  /*a3720*/  LDGSTS.E [R132+0x2600], [R136.64], P1 ;  /* 0x0260000088847fae */ /* 0x0003e40008921844 */
[----:B-1----:R-:W-:Y:S01]  /*a3730*/  IMAD.MOV.U32 R136, RZ, RZ, R205 ;  /* 0x000000ffff887224 */ /* 0x002fe200078e00cd */
[----:B--2---:R-:W-:Y:S01]  /*a3740*/  IADD3.X R206, R206, R0, RZ, P5, !PT ;  /* 0x00000000cece7210 */ /* 0x004fe20002ffe4ff */
[----:B----4-:R-:W-:-:S04]  /*a3750*/  IADD3 R190, P5, R190, R252, RZ ;  /* 0x000000fcbebe7210 */ /* 0x010fc80007fbe0ff */
[----:B------:R-:W-:Y:S01]  /*a3760*/  IMAD.MOV.U32 R137, RZ, RZ, R206 ;  /* 0x000000ffff897224 */ /* 0x000fe200078e00ce */
[----:B-----5:R-:W-:Y:S02]  /*a3770*/  IADD3.X R204, R204, R0, RZ, P5, !PT ;  /* 0x00000000cccc7210 */ /* 0x020fe40002ffe4ff */
[-C--:B------:R-:W-:Y:S01]  /*a3780*/  IADD3 R188, P1, R188, R252.reuse, RZ ;  /* 0x000000fcbcbc7210 */ /* 0x080fe20007f3e0ff */
[----:B------:R-:W-:Y:S01]  /*a3790*/  IADD3 R133, P5, R133, R252, RZ ;  /* 0x000000fc85857210 */ /* 0x000fe20007fbe0ff */
[----:B------:R1:W-:Y:S04]  /*a37a0*/  LDGSTS.E [R132+0x4000], [R136.64], P2 ;  /* 0x0400000088847fae */ /* 0x0003e80009121844 */
[----:B------:R-:W-:Y:S01]  /*a37b0*/  STL [R1+0x2e8c], R206 ;  /* 0x002e8cce01007387 */ /* 0x000fe20000100800 */
[----:B---3--:R-:W-:Y:S01]  /*a37c0*/  IADD3.X R189, R189, R0, RZ, P1, !PT ;  /* 0x00000000bdbd7210 */ /* 0x008fe20000ffe4ff */
[----:B------:R2:W-:Y:S02]  /*a37d0*/  STL [R1+0x2e90], R190 ;  /* 0x002e90be01007387 */ /* 0x0005e40000100800 */
[----:B------:R-:W-:Y:S01]  /*a37e0*/  IMAD.X R173, R173, 0x1, R0, P5 ;  /* 0x00000001adad7824 */ /* 0x000fe200028e0600 */
[----:B------:R3:W-:Y:S01]  /*a37f0*/  STL [R1+0x2e88], R188 ;  /* 0x002e88bc01007387 */ /* 0x0007e20000100800 */
[----:B------:R-:W-:Y:S02]  /*a3800*/  STL [R1+0x2e84], R204 ;  /* 0x002e84cc01007387 */ /* 0x000fe40000100800 */
[----:B-1----:R-:W-:Y:S01]  /*a3810*/  IMAD.MOV.U32 R136, RZ, RZ, R190 ;  /* 0x000000ffff887224 */ /* 0x002fe200078e00be */
[----:B------:R-:W-:Y:S01]  /*a3820*/  MOV R137, R204 ;  /* 0x000000cc00897202 */ /* 0x000fe20000000f00 */
[----:B------:R-:W-:Y:S01]  /*a3830*/  STL [R1+0x2e80], R133 ;  /* 0x002e808501007387 */ /* 0x000fe20000100800 */
[----:B------:R1:W-:Y:S03]  /*a3840*/  STL [R1+0x2e7c], R189 ;  /* 0x002e7cbd01007387 */ /* 0x0003e60000100800 */
[----:B------:R4:W-:Y:S01]  /*a3850*/  LDGSTS.E [R132+0x4200], [R136.64], P2 ;  /* 0x0420000088847fae */ /* 0x0009e20009121844 */
[----:B--2---:R-:W-:-:S02]  /*a3860*/  IMAD.MOV.U32 R190, RZ, RZ, R180 ;  /* 0x000000ffffbe7224 */ /* 0x004fc400078e00b4 */
[----:B------:R-:W-:Y:S02]  /*a3870*/  STL [R1+0x2e74], R173 ;  /* 0x002e74ad01007387 */ /* 0x000fe40000100800 */
[----:B------:R-:W-:Y:S01]  /*a3880*/  IMAD.MOV.U32 R180, RZ, RZ, R176 ;  /* 0x000000ffffb47224 */ /* 0x000fe200078e00b0 */
[----:B------:R-:W-:Y:S01]  /*a3890*/  MOV R176, R141 ;  /* 0x0000008d00b07202 */ /* 0x000fe20000000f00 */
[----:B----4-:R-:W-:Y:S01]  /*a38a0*/  IMAD.MOV.U32 R136, RZ, RZ, R188 ;  /* 0x000000ffff887224 */ /* 0x010fe200078e00bc */
[----:B---3--:R-:W-:Y:S01]  /*a38b0*/  MOV R188, R191 ;  /* 0x000000bf00bc7202 */ /* 0x008fe20000000f00 */
[----:B------:R-:W-:Y:S02]  /*a38c0*/  MOV R191, R178 ;  /* 0x000000b200bf7202 */ /* 0x000fe40000000f00 */
[----:B------:R-:W-:Y:S02]  /*a38d0*/  IMAD.MOV.U32 R178, RZ, RZ, R156 ;  /* 0x000000ffffb27224 */ /* 0x000fe400078e009c */
[----:B------:R-:W2:Y:S01]  /*a38e0*/  LDL.LU R156, [R1+0x2e18] ;  /* 0x002e1800019c7983 */ /* 0x000ea20000300800 */
[----:B------:R-:W3:Y:S02]  /*a38f0*/  LDL.LU R141, [R1+0x2e10] ;  /* 0x002e1000018d7983 */ /* 0x000ee40000300800 */
[----:B------:R-:W-:Y:S01]  /*a3900*/  IMAD.MOV.U32 R196, RZ, RZ, R238 ;  /* 0x000000ffffc47224 */ /* 0x000fe200078e00ee */
[----:B------:R-:W-:-:S02]  /*a3910*/  MOV R197, R239 ;  /* 0x000000ef00c57202 */ /* 0x000fc40000000f00 */
[----:B------:R-:W-:Y:S01]  /*a3920*/  MOV R207, R145 ;  /* 0x0000009100cf7202 */ /* 0x000fe20000000f00 */
[----:B------:R-:W-:Y:S01]  /*a3930*/  HMMA.1688.F32.TF32 R236, R220, R36, R212 ;  /* 0x00000024dcec723c */ /* 0x000fe200000810d4 */
[----:B------:R-:W4:Y:S06]  /*a3940*/  LDL.LU R145, [R1+0x2e08] ;  /* 0x002e080001917983 */ /* 0x000f2c0000300800 */
[----:B------:R-:W-:Y:S02]  /*a3950*/  IMAD.MOV.U32 R213, RZ, RZ, R157 ;  /* 0x000000ffffd57224 */ /* 0x000fe400078e009d */
[----:B------:R-:W5:Y:S01]  /*a3960*/  LDL.LU R157, [R1+0x2e0c] ;  /* 0x002e0c00019d7983 */ /* 0x000f620000300800 */
[----:B------:R-:W-:Y:S01]  /*a3970*/  IMAD.MOV.U32 R215, RZ, RZ, R148 ;  /* 0x000000ffffd77224 */ /* 0x000fe200078e0094 */
[----:B------:R-:W-:Y:S01]  /*a3980*/  MOV R214, R149 ;  /* 0x0000009500d67202 */ /* 0x000fe20000000f00 */
[----:B------:R-:W5:Y:S01]  /*a3990*/  LDL.LU R148, [R1+0x2e04] ;  /* 0x002e040001947983 */ /* 0x000f620000300800 */
[----:B------:R-:W5:Y:S01]  /*a39a0*/  LDL.LU R149, [R1+0x2dfc] ;  /* 0x002dfc0001957983 */ /* 0x000f620000300800 */
[----:B------:R-:W-:-:S02]  /*a39b0*/  IMAD.MOV.U32 R206, RZ, RZ, R64 ;  /* 0x000000ffffce7224 */ /* 0x000fc400078e0040 */
[----:B------:R-:W-:Y:S02]  /*a39c0*/  IMAD.MOV.U32 R137, RZ, RZ, R189 ;  /* 0x000000ffff897224 */ /* 0x000fe400078e00bd */
[----:B------:R-:W5:Y:S01]  /*a39d0*/  LDL.LU R64, [R1+0x2e00] ;  /* 0x002e000001407983 */ /* 0x000f620000300800 */
[----:B------:R-:W-:Y:S02]  /*a39e0*/  ISETP.GT.AND P1, PT, R3, 0x14, PT ;  /* 0x000000140300780c */ /* 0x000fe40003f24270 */
[----:B------:R1:W-:Y:S02]  /*a39f0*/  LDGSTS.E [R132+0x4400], [R136.64], P2 ;  /* 0x0440000088847fae */ /* 0x0003e40009121844 */
[----:B-1----:R-:W-:Y:S02]  /*a3a00*/  IMAD.MOV.U32 R189, RZ, RZ, R175 ;  /* 0x000000ffffbd7224 */ /* 0x002fe400078e00af */
[----:B------:R-:W-:Y:S02]  /*a3a10*/  IMAD.MOV.U32 R136, RZ, RZ, R133 ;  /* 0x000000ffff887224 */ /* 0x000fe400078e0085 */
[----:B------:R-:W-:-:S05]  /*a3a20*/  IMAD.MOV.U32 R137, RZ, RZ, R173 ;  /* 0x000000ffff897224 */ /* 0x000fca00078e00ad */
[----:B------:R1:W-:Y:S01]  /*a3a30*/  LDGSTS.E [R132+0x4600], [R136.64], P2 ;  /* 0x0460000088847fae */ /* 0x0003e20009121844 */
[----:B------:R-:W-:Y:S01]  /*a3a40*/  HMMA.1688.F32.TF32 R208, R220, R16, R188 ;  /* 0x00000010dcd0723c */ /* 0x000fe200000810bc */
[----:B-1----:R-:W-:-:S06]  /*a3a50*/  SEL R136, RZ, 0x4, !P1 ;  /* 0x00000004ff887807 */ /* 0x002fcc0004800000 */
[----:B------:R-:W-:Y:S01]  /*a3a60*/  IMAD.MOV.U32 R191, RZ, RZ, R135 ;  /* 0x000000ffffbf7224 */ /* 0x000fe200078e0087 */
[-C--:B--2---:R-:W-:Y:S02]  /*a3a70*/  IADD3 R156, P1, R156, R252.reuse, RZ ;  /* 0x000000fc9c9c7210 */ /* 0x084fe40007f3e0ff */
[----:B---3--:R-:W-:-:S03]  /*a3a80*/  IADD3 R141, P2, R141, R252, RZ ;  /* 0x000000fc8d8d7210 */ /* 0x008fc60007f5e0ff */
[----:B------:R1:W-:Y:S02]  /*a3a90*/  STL [R1+0x2e18], R156 ;  /* 0x002e189c01007387 */ /* 0x0003e40000100800 */
[----:B------:R-:W-:Y:S02]  /*a3aa0*/  STL [R1+0x2e10], R141 ;  /* 0x002e108d01007387 */ /* 0x000fe40000100800 */
[----:B------:R-:W2:Y:S01]  /*a3ab0*/  LDL.LU R135, [R1+0x2df4] ;  /* 0x002df40001877983 */ /* 0x000ea20000300800 */
[----:B------:R-:W-:Y:S02]  /*a3ac0*/  ISETP.GT.AND P5, PT, R3, 0x18, PT ;  /* 0x000000180300780c */ /* 0x000fe40003fa4270 */
[----:B------:R-:W-:Y:S02]  /*a3ad0*/  SEL R136, R136, RZ, !P0 ;  /* 0x000000ff88887207 */ /* 0x000fe40004000000 */
[----:B------:R-:W-:Y:S01]  /*a3ae0*/  SEL R133, RZ, 0x4, !P5 ;  /* 0x00000004ff857807 */ /* 0x000fe20006800000 */
[----:B----4-:R-:W-:Y:S01]  /*a3af0*/  IADD3 R145, P5, R145, R252, RZ ;  /* 0x000000fc91917210 */ /* 0x010fe20007fbe0ff */
[----:B-----5:R-:W-:Y:S01]  /*a3b00*/  IADD3.X R157, R157, R0, RZ, P1, !PT ;  /* 0x000000009d9d7210 */ /* 0x020fe20000ffe4ff */
[----:B------:R-:W-:-:S02]  /*a3b10*/  ISETP.NE.U32.AND P1, PT, R136, RZ, PT ;  /* 0x000000ff8800720c */ /* 0x000fc40003f25070 */
[--C-:B------:R-:W-:Y:S02]  /*a3b20*/  IMAD.X R148, R148, 0x1, R0.reuse, P2 ;  /* 0x0000000194947824 */ /* 0x100fe400010e0600 */
[----:B------:R-:W-:Y:S01]  /*a3b30*/  IMAD.X R149, R149, 0x1, R0, P5 ;  /* 0x0000000195957824 */ /* 0x000fe200028e0600 */
[----:B------:R-:W-:Y:S01]  /*a3b40*/  MOV R136, R156 ;  /* 0x0000009c00887202 */ /* 0x000fe20000000f00 */
[----:B------:R-:W-:Y:S01]  /*a3b50*/  IMAD.MOV.U32 R137, RZ, RZ, R157 ;  /* 0x000000ffff897224 */ /* 0x000fe200078e009d */
[----:B------:R-:W-:Y:S01]  /*a3b60*/  STL [R1+0x2e08], R145 ;  /* 0x002e089101007387 */ /* 0x000fe20000100800 */
[----:B------:R-:W-:Y:S01]  /*a3b70*/  IADD3 R64, P5, R64, R252, RZ ;  /* 0x000000fc40407210 */ /* 0x000fe20007fbe0ff */
[----:B------:R-:W-:Y:S02]  /*a3b80*/  STL [R1+0x2e0c], R157 ;  /* 0x002e0c9d01007387 */ /* 0x000fe40000100800 */
[----:B------:R3:W-:Y:S01]  /*a3b90*/  STL [R1+0x2e04], R148 ;  /* 0x002e049401007387 */ /* 0x0007e20000100800 */
[----:B------:R4:W-:Y:S01]  /*a3ba0*/  STL [R1+0x2dfc], R149 ;  /* 0x002dfc9501007387 */ /* 0x0009e20000100800 */
[----:B-1----:R-:W5:Y:S03]  /*a3bb0*/  LDL.LU R156, [R1+0x2d98] ;  /* 0x002d9800019c7983 */ /* 0x002f660000300800 */
[----:B------:R1:W-:Y:S01]  /*a3bc0*/  LDGSTS.E [R132+0x6000], [R136.64], P3 ;  /* 0x0600000088847fae */ /* 0x0003e20009921844 */
[----:B------:R-:W-:Y:S01]  /*a3bd0*/  STL [R1+0x2e00], R64 ;  /* 0x002e004001007387 */ /* 0x000fe20000100800 */
[----:B-1----:R-:W-:Y:S01]  /*a3be0*/  MOV R137, R148 ;  /* 0x0000009400897202 */ /* 0x002fe20000000f00 */
[----:B------:R-:W-:Y:S01]  /*a3bf0*/  IMAD.MOV.U32 R136, RZ, RZ, R141 ;  /* 0x000000ffff887224 */ /* 0x000fe200078e008d */
[----:B---3--:R-:W3:Y:S01]  /*a3c00*/  LDL.LU R148, [R1+0x2d90] ;  /* 0x002d900001947983 */ /* 0x008ee20000300800 */
[----:B------:R-:W3:Y:S02]  /*a3c10*/  LDL.LU R141, [R1+0x2d88] ;  /* 0x002d8800018d7983 */ /* 0x000ee40000300800 */
[----:B------:R-:W3:Y:S01]  /*a3c20*/  LDL.LU R157, [R1+0x2d8c] ;  /* 0x002d8c00019d7983 */ /* 0x000ee20000300800 */
[----:B------:R-:W-:Y:S01]  /*a3c30*/  SEL R133, R133, RZ, !P0 ;  /* 0x000000ff85857207 */ /* 0x000fe20004000000 */
[----:B------:R1:W-:Y:S03]  /*a3c40*/  LDGSTS.E [R132+0x6200], [R136.64], P3 ;  /* 0x0620000088847fae */ /* 0x0003e60009921844 */
[----:B------:R-:W-:-:S02]  /*a3c50*/  ISETP.NE.U32.AND P2, PT, R133, RZ, PT ;  /* 0x000000ff8500720c */ /* 0x000fc40003f45070 */
[----:B------:R-:W3:Y:S01]  /*a3c60*/  LDL.LU R133, [R1+0x2d80] ;  /* 0x002d800001857983 */ /* 0x000ee20000300800 */
[----:B-1----:R-:W-:Y:S01]  /*a3c70*/  IMAD.MOV.U32 R136, RZ, RZ, R145 ;  /* 0x000000ffff887224 */ /* 0x002fe200078e0091 */
[----:B------:R-:W-:-:S05]  /*a3c80*/  MOV R137, R149 ;  /* 0x0000009500897202 */ /* 0x000fca0000000f00 */
[----:B------:R1:W-:Y:S01]  /*a3c90*/  LDGSTS.E [R132+0x6400], [R136.64], P3 ;  /* 0x0640000088847fae */ /* 0x0003e20009921844 */
[----:B--2---:R-:W-:-:S05]  /*a3ca0*/  IMAD.X R135, R135, 0x1, R0, P5 ;  /* 0x0000000187877824 */ /* 0x004fca00028e0600 */
[----:B------:R2:W-:Y:S01]  /*a3cb0*/  STL [R1+0x2df4], R135 ;  /* 0x002df48701007387 */ /* 0x0005e20000100800 */
[----:B----4-:R-:W4:Y:S02]  /*a3cc0*/  LDL.LU R149, [R1+0x2d84] ;  /* 0x002d840001957983 */ /* 0x010f240000300800 */
[----:B------:R-:W4:Y:S02]  /*a3cd0*/  LDL.LU R145, [R1+0x2d7c] ;  /* 0x002d7c0001917983 */ /* 0x000f240000300800 */
[----:B-1----:R-:W-:Y:S02]  /*a3ce0*/  IMAD.MOV.U32 R137, RZ, RZ, R135 ;  /* 0x000000ffff897224 */ /* 0x002fe400078e0087 */
[----:B--2---:R-:W2:Y:S01]  /*a3cf0*/  LDL.LU R135, [R1+0x2d74] ;  /* 0x002d740001877983 */ /* 0x004ea20000300800 */
[----:B------:R-:W-:Y:S01]  /*a3d00*/  IMAD.MOV.U32 R136, RZ, RZ, R64 ;  /* 0x000000ffff887224 */ /* 0x000fe200078e0040 */
[----:B-----5:R-:W-:-:S04]  /*a3d10*/  IADD3 R156, P5, R156, R252, RZ ;  /* 0x000000fc9c9c7210 */ /* 0x020fc80007fbe0ff */
[----:B------:R1:W-:Y:S04]  /*a3d20*/  LDGSTS.E [R132+0x6600], [R136.64], P3 ;  /* 0x0660000088847fae */ /* 0x0003e80009921844 */
[----:B------:R-:W-:Y:S01]  /*a3d30*/  STL [R1+0x2d98], R156 ;  /* 0x002d989c01007387 */ /* 0x000fe20000100800 */
[----:B---3--:R-:W-:Y:S02]  /*a3d40*/  IADD3 R148, P3, R148, R252, RZ ;  /* 0x000000fc94947210 */ /* 0x008fe40007f7e0ff */
[----:B------:R-:W-:-:S03]  /*a3d50*/  IADD3.X R157, R157, R0, RZ, P5, !PT ;  /* 0x000000009d9d7210 */ /* 0x000fc60002ffe4ff */
[----:B------:R3:W-:Y:S02]  /*a3d60*/  STL [R1+0x2d90], R148 ;  /* 0x002d909401007387 */ /* 0x0007e40000100800 */
[----:B------:R-:W-:Y:S02]  /*a3d70*/  STL [R1+0x2d8c], R157 ;  /* 0x002d8c9d01007387 */ /* 0x000fe40000100800 */
[----:B------:R-:W5:Y:S01]  /*a3d80*/  LDL.LU R64, [R1+0x2d18] ;  /* 0x002d180001407983 */ /* 0x000f620000300800 */
[----:B------:R-:W-:Y:S02]  /*a3d90*/  IADD3 R141, P5, R141, R252, RZ ;  /* 0x000000fc8d8d7210 */ /* 0x000fe40007fbe0ff */
[----:B------:R-:W-:Y:S01]  /*a3da0*/  MOV R204, R186 ;  /* 0x000000ba00cc7202 */ /* 0x000fe20000000f00 */
[----:B------:R-:W-:Y:S02]  /*a3db0*/  IMAD.MOV.U32 R205, RZ, RZ, R184 ;  /* 0x000000ffffcd7224 */ /* 0x000fe400078e00b8 */
[----:B------:R-:W-:-:S02]  /*a3dc0*/  IMAD.MOV.U32 R212, RZ, RZ, R182 ;  /* 0x000000ffffd47224 */ /* 0x000fc400078e00b6 */
[----:B------:R-:W-:Y:S01]  /*a3dd0*/  IMAD.MOV.U32 R188, RZ, RZ, R180 ;  /* 0x000000ffffbc7224 */ /* 0x000fe200078e00b4 */
[----:B------:R-:W-:Y:S01]  /*a3de0*/  MOV R189, R178 ;  /* 0x000000b200bd7202 */ /* 0x000fe20000000f00 */
[----:B------:R-:W-:Y:S01]  /*a3df0*/  IMAD.MOV.U32 R190, RZ, RZ, R176 ;  /* 0x000000ffffbe7224 */ /* 0x000fe200078e00b0 */
[----:B------:R-:W-:Y:S01]  /*a3e00*/  STL [R1+0x2d88], R141 ;  /* 0x002d888d01007387 */ /* 0x000fe20000100800 */
[----:B-1----:R-:W-:Y:S01]  /*a3e10*/  MOV R136, R156 ;  /* 0x0000009c00887202 */ /* 0x002fe20000000f00 */
[----:B------:R-:W-:Y:S01]  /*a3e20*/  IMAD.MOV.U32 R137, RZ, RZ, R157 ;  /* 0x000000ffff897224 */ /* 0x000fe200078e009d */
[C---:B------:R-:W-:Y:S08]  /*a3e30*/  HMMA.1688.F32.TF32 R216, R220.reuse, R32, R216 ;  /* 0x00000020dcd8723c */ /* 0x040ff000000810d8 */
[C---:B------:R-:W-:Y:S08]  /*a3e40*/  HMMA.1688.F32.TF32 R192, R220.reuse, R28, R192 ;  /* 0x0000001cdcc0723c */ /* 0x040ff000000810c0 */
[C---:B------:R-:W-:Y:S08]  /*a3e50*/  HMMA.1688.F32.TF32 R196, R220.reuse, R24, R196 ;  /* 0x00000018dcc4723c */ /* 0x040ff000000810c4 */
[C---:B------:R-:W-:Y:S08]  /*a3e60*/  HMMA.1688.F32.TF32 R200, R220.reuse, R20, R200 ;  /* 0x00000014dcc8723c */ /* 0x040ff000000810c8 */
[C---:B------:R-:W-:Y:S08]  /*a3e70*/  HMMA.1688.F32.TF32 R204, R220.reuse, R12, R204 ;  /* 0x0000000cdccc723c */ /* 0x040ff000000810cc */
[C---:B------:R-:W-:Y:S08]  /*a3e80*/  HMMA.1688.F32.TF32 R212, R220.reuse, R8, R212 ;  /* 0x00000008dcd4723c */ /* 0x040ff000000810d4 */
[----:B------:R-:W-:Y:S01]  /*a3e90*/  HMMA.1688.F32.TF32 R220, R220, R4, R188 ;  /* 0x00000004dcdc723c */ /* 0x000fe200000810bc */
[----:B------:R1:W-:Y:S06]  /*a3ea0*/  LDGSTS.E [R132+0x8000], [R136.64], P4 ;  /* 0x0800000088847fae */ /* 0x0003ec000a121844 */
[----:B------:R-:W-:-:S02]  /*a3eb0*/  IMAD.MOV.U32 R190, RZ, RZ, R144 ;  /* 0x000000ffffbe7224 */ /* 0x000fc400078e0090 */
[----:B------:R-:W-:Y:S02]  /*a3ec0*/  IMAD.MOV.U32 R191, RZ, RZ, R140 ;  /* 0x000000ffffbf7224 */ /* 0x000fe400078e008c */
[----:B-1----:R-:W-:Y:S02]  /*a3ed0*/  IMAD.MOV.U32 R136, RZ, RZ, R148 ;  /* 0x000000ffff887224 */ /* 0x002fe400078e0094 */
[--C-:B----4-:R-:W-:Y:S01]  /*a3ee0*/  IMAD.X R149, R149, 0x1, R0.reuse, P3 ;  /* 0x0000000195957824 */ /* 0x110fe200018e0600 */
[----:B------:R-:W-:Y:S01]  /*a3ef0*/  IADD3 R133, P3, R133, R252, RZ ;  /* 0x000000fc85857210 */ /* 0x000fe20007f7e0ff */
[----:B------:R-:W-:-:S03]  /*a3f00*/  IMAD.X R145, R145, 0x1, R0, P5 ;  /* 0x0000000191917824 */ /* 0x000fc600028e0600 */
[----:B------:R-:W-:Y:S01]  /*a3f10*/  STL [R1+0x2d84], R149 ;  /* 0x002d849501007387 */ /* 0x000fe20000100800 */
[----:B------:R-:W-:Y:S02]  /*a3f20*/  STL [R1+0x2d80], R133 ;  /* 0x002d808501007387 */ /* 0x000fe40000100800 */
[----:B------:R1:W-:Y:S02]  /*a3f30*/  STL [R1+0x2d7c], R145 ;  /* 0x002d7c9101007387 */ /* 0x0003e40000100800 */
[----:B------:R-:W4:Y:S01]  /*a3f40*/  LDL.LU R144, [R1+0x2d10] ;  /* 0x002d100001907983 */ /* 0x000f220000300800 */
[----:B--2---:R-:W-:Y:S01]  /*a3f50*/  IADD3.X R135, R135, R0, RZ, P3, !PT ;  /* 0x0000000087877210 */ /* 0x004fe20001ffe4ff */
[----:B------:R-:W2:Y:S04]  /*a3f60*/  LDL.LU R140, [R1+0x2d08] ;  /* 0x002d0800018c7983 */ /* 0x000ea80000300800 */
[----:B------:R-:W-:Y:S01]  /*a3f70*/  STL [R1+0x2d74], R135 ;  /* 0x002d748701007387 */ /* 0x000fe20000100800 */
[----:B---3--:R-:W3:Y:S02]  /*a3f80*/  LDL.LU R148, [R1+0x2d0c] ;  /* 0x002d0c0001947983 */ /* 0x008ee40000300800 */
[----:B------:R-:W-:-:S02]  /*a3f90*/  IMAD.MOV.U32 R173, RZ, RZ, R174 ;  /* 0x000000ffffad7224 */ /* 0x000fc400078e00ae */
[----:B------:R-:W-:Y:S01]  /*a3fa0*/  IMAD.MOV.U32 R174, RZ, RZ, R166 ;  /* 0x000000ffffae7224 */ /* 0x000fe200078e00a6 */
[----:B------:R-:W-:-:S07]  /*a3fb0*/  MOV R175, R164 ;  /* 0x000000a400af7202 */ /* 0x000fce0000000f00 */
[----:B------:R-:W-:Y:S01]  /*a3fc0*/  HMMA.1688.F32.TF32 R172, R224, R66, R172 ;  /* 0x00000042e0ac723c */ /* 0x000fe200000810ac */
[----:B------:R-:W-:Y:S02]  /*a3fd0*/  IMAD.MOV.U32 R137, RZ, RZ, R149 ;  /* 0x000000ffff897224 */ /* 0x000fe400078e0095 */
[----:B------:R-:W-:Y:S01]  /*a3fe0*/  IMAD.MOV.U32 R188, RZ, RZ, R153 ;  /* 0x000000ffffbc7224 */ /* 0x000fe200078e0099 */
[----:B------:R-:W-:Y:S02]  /*a3ff0*/  MOV R189, R152 ;  /* 0x0000009800bd7202 */ /* 0x000fe40000000f00 */
[----:B------:R1:W-:Y:S01]  /*a4000*/  LDGSTS.E [R132+0x8200], [R136.64], P4 ;  /* 0x0820000088847fae */ /* 0x0003e2000a121844 */
[----:B-----5:R-:W-:-:S04]  /*a4010*/  IADD3 R64, P3, R64, R252, RZ ;  /* 0x000000fc40407210 */ /* 0x020fc80007f7e0ff */
[----:B------:R-:W-:Y:S01]  /*a4020*/  HMMA.1688.F32.TF32 R188, R224, R62, R188 ;  /* 0x0000003ee0bc723c */ /* 0x000fe200000810bc */
[----:B-1----:R-:W-:Y:S01]  /*a4030*/  IMAD.MOV.U32 R137, RZ, RZ, R145 ;  /* 0x000000ffff897224 */ /* 0x002fe200078e0091 */
[----:B------:R-:W-:-:S10]  /*a4040*/  MOV R136, R141 ;  /* 0x0000008d00887202 */ /* 0x000fd40000000f00 */
[----:B------:R1:W-:Y:S01]  /*a4050*/  STL.64 [R1+0xce0], R172 ;  /* 0x000ce0ac01007387 */ /* 0x0003e20000100a00 */
[----:B------:R5:W-:Y:S02]  /*a4060*/  STL.64 [R1+0xce8], R174 ;  /* 0x000ce8ae01007387 */ /* 0x000be40000100a00 */
[----:B------:R-:W-:Y:S02]  /*a4070*/  STL [R1+0x2d18], R64 ;  /* 0x002d184001007387 */ /* 0x000fe40000100800 */
[----:B------:R-:W3:Y:S01]  /*a4080*/  LDL.LU R145, [R1+0x2d04] ;  /* 0x002d040001917983 */ /* 0x000ee20000300800 */
[----:B------:R-:W3:Y:S01]  /*a4090*/  LDL.LU R141, [R1+0x2cfc] ;  /* 0x002cfc00018d7983 */ /* 0x000ee20000300800 */
[----:B------:R-:W-:-:S03]  /*a40a0*/  ISETP.GT.AND P5, PT, R3, 0x20, PT ;  /* 0x000000200300780c */ /* 0x000fc60003fa4270 */
[----:B------:R5:W-:Y:S01]  /*a40b0*/  LDGSTS.E [R132+0x8400], [R136.64], P4 ;  /* 0x0840000088847fae */ /* 0x000be2000a121844 */
[----:B-1----:R-:W-:-:S03]  /*a40c0*/  IMAD.MOV.U32 R172, RZ, RZ, R129 ;  /* 0x000000ffffac7224 */ /* 0x002fc600078e0081 */
[----:B------:R-:W3:Y:S01]  /*a40d0*/  LDL.LU R129, [R1+0x2d00] ;  /* 0x002d000001817983 */ /* 0x000ee20000300800 */
[----:B-----5:R-:W-:Y:S01]  /*a40e0*/  IMAD.MOV.U32 R136, RZ, RZ, R133 ;  /* 0x000000ffff887224 */ /* 0x020fe200078e0085 */
[----:B------:R-:W-:Y:S02]  /*a40f0*/  SEL R133, RZ, 0x4, !P5 ;  /* 0x00000004ff857807 */ /* 0x000fe40006800000 */
[----:B------:R-:W-:Y:S01]  /*a4100*/  MOV R137, R135 ;  /* 0x0000008700897202 */ /* 0x000fe20000000f00 */
[----:B------:R-:W-:Y:S01]  /*a4110*/  IMAD.MOV.U32 R173, RZ, RZ, R128 ;  /* 0x000000ffffad7224 */ /* 0x000fe200078e0080 */
[----:B------:R-:W-:-:S03]  /*a4120*/  MOV R174, R65 ;  /* 0x0000004100ae7202 */ /* 0x000fc60000000f00 */
[----:B------:R1:W-:Y:S01]  /*a4130*/  LDGSTS.E [R132+0x8600], [R136.64], P4 ;  /* 0x0860000088847fae */ /* 0x0003e2000a121844 */
[-C--:B----4-:R-:W-:Y:S02]  /*a4140*/  IADD3 R144, P6, R144, R252.reuse, RZ ;  /* 0x000000fc90907210 */ /* 0x090fe40007fde0ff */
[----:B--2---:R-:W-:Y:S01]  /*a4150*/  IADD3 R140, P5, R140, R252, RZ ;  /* 0x000000fc8c8c7210 */ /* 0x004fe20007fbe0ff */
[----:B---3--:R-:W-:Y:S02]  /*a4160*/  IMAD.X R148, R148, 0x1, R0, P3 ;  /* 0x0000000194947824 */ /* 0x008fe400018e0600 */
[----:B------:R-:W-:Y:S02]  /*a4170*/  STL [R1+0x2d10], R144 ;  /* 0x002d109001007387 */ /* 0x000fe40000100800 */
[----:B------:R-:W-:Y:S02]  /*a4180*/  STL [R1+0x2d08], R140 ;  /* 0x002d088c01007387 */ /* 0x000fe40000100800 */
[----:B------:R-:W-:Y:S01]  /*a4190*/  STL [R1+0x2d0c], R148 ;  /* 0x002d0c9401007387 */ /* 0x000fe20000100800 */
[----:B------:R-:W2:Y:S02]  /*a41a0*/  LDL.LU R135, [R1+0x2cf4] ;  /* 0x002cf40001877983 */ /* 0x000ea40000300800 */
[----:B------:R-:W-:Y:S02]  /*a41b0*/  STL.64 [R1+0xcd0], R188 ;  /* 0x000cd0bc01007387 */ /* 0x000fe40000100a00 */
[----:B------:R-:W-:Y:S01]  /*a41c0*/  STL.64 [R1+0xcd8], R190 ;  /* 0x000cd8be01007387 */ /* 0x000fe20000100a00 */
[----:B------:R-:W3:Y:S01]  /*a41d0*/  LDL.LU R128, [R1+0x2c8c] ;  /* 0x002c8c0001807983 */ /* 0x000ee20000300800 */
[----:B------:R-:W4:Y:S01]  /*a41e0*/  LDL.LU R65, [R1+0x2c98] ;  /* 0x002c980001417983 */ /* 0x000f220000300800 */
[----:B------:R-:W-:Y:S01]  /*a41f0*/  ISETP.GT.AND P4, PT, R3, 0x1c, PT ;  /* 0x0000001c0300780c */ /* 0x000fe20003f84270 */
[----:B------:R-:W-:-:S02]  /*a4200*/  IMAD.MOV.U32 R175, RZ, RZ, R2 ;  /* 0x000000ffffaf7224 */ /* 0x000fc400078e0002 */
[----:B------:R-:W5:Y:S01]  /*a4210*/  LDL.LU R2, [R1+0x2c90] ;  /* 0x002c900001027983 */ /* 0x000f620000300800 */
[----:B-1----:R-:W-:Y:S01]  /*a4220*/  SEL R136, RZ, 0x4, !P4 ;  /* 0x00000004ff887807 */ /* 0x002fe20006000000 */
[----:B------:R-:W-:Y:S02]  /*a4230*/  STL.64 [R1+0x3678], R62 ;  /* 0x0036783e01007387 */ /* 0x000fe40000100a00 */
[----:B------:R1:W-:Y:S01]  /*a4240*/  STL.64 [R1+0x3670], R60 ;  /* 0x0036703c01007387 */ /* 0x0003e20000100a00 */
[----:B------:R-:W-:Y:S01]  /*a4250*/  SEL R136, R136, RZ, !P0 ;  /* 0x000000ff88887207 */ /* 0x000fe20004000000 */
[----:B------:R-:W-:Y:S03]  /*a4260*/  HMMA.1688.F32.TF32 R172, R224, R58, R172 ;  /* 0x0000003ae0ac723c */ /* 0x000fe600000810ac */
[----:B------:R-:W-:Y:S01]  /*a4270*/  ISETP.NE.U32.AND P4, PT, R136, RZ, PT ;  /* 0x000000ff8800720c */ /* 0x000fe20003f85070 */
[----:B------:R-:W-:Y:S01]  /*a4280*/  IMAD.MOV.U32 R136, RZ, RZ, R64 ;  /* 0x000000ffff887224 */ /* 0x000fe200078e0040 */
[----:B------:R-:W-:Y:S01]  /*a4290*/  IADD3.X R145, R145, R0, RZ, P6, !PT ;  /* 0x0000000091917210 */ /* 0x000fe200037fe4ff */
[----:B------:R-:W-:-:S04]  /*a42a0*/  IMAD.X R141, R141, 0x1, R0, P5 ;  /* 0x000000018d8d7824 */ /* 0x000fc800028e0600 */
[----:B------:R-:W-:Y:S01]  /*a42b0*/  STL [R1+0x2d04], R145 ;  /* 0x002d049101007387 */ /* 0x000fe20000100800 */
[----:B-1----:R-:W5:Y:S02]  /*a42c0*/  LDL.LU R60, [R1+0x2c88] ;  /* 0x002c8800013c7983 */ /* 0x002f640000300800 */
[----:B------:R-:W-:Y:S01]  /*a42d0*/  STL [R1+0x2cfc], R141 ;  /* 0x002cfc8d01007387 */ /* 0x000fe20000100800 */
[----:B------:R-:W-:-:S05]  /*a42e0*/  IADD3 R129, P5, R129, R252, RZ ;  /* 0x000000fc81817210 */ /* 0x000fca0007fbe0ff */
[----:B------:R-:W-:Y:S01]  /*a42f0*/  STL [R1+0x2d00], R129 ;  /* 0x002d008101007387 */ /* 0x000fe20000100800 */
[----:B------:R-:W5:Y:S02]  /*a4300*/  LDL.LU R64, [R1+0x2c84] ;  /* 0x002c840001407983 */ /* 0x000f640000300800 */
[----:B------:R-:W5:Y:S01]  /*a4310*/  LDL.LU R61, [R1+0x2c80] ;  /* 0x002c8000013d7983 */ /* 0x000f620000300800 */
[----:B------:R-:W-:Y:S04]  /*a4320*/  STL.64 [R1+0xcc0], R172 ;  /* 0x000cc0ac01007387 */ /* 0x000fe80000100a00 */
[----:B------:R-:W-:Y:S01]  /*a4330*/  STL.64 [R1+0xcc8], R174 ;  /* 0x000cc8ae01007387 */ /* 0x000fe20000100a00 */
[----:B------:R-:W5:Y:S01]  /*a4340*/  LDL.LU R63, [R1+0x2c7c] ;  /* 0x002c7c00013f7983 */ /* 0x000f620000300800 */
[----:B------:R-:W-:Y:S01]  /*a4350*/  HMMA.1688.F32.TF32 R168, R224, R54, R168 ;  /* 0x00000036e0a8723c */ /* 0x000fe200000810a8 */
[----:B--2---:R-:W-:Y:S01]  /*a4360*/  IMAD.X R135, R135, 0x1, R0, P5 ;  /* 0x0000000187877824 */ /* 0x004fe200028e0600 */
[----:B----4-:R-:W-:-:S04]  /*a4370*/  IADD3 R65, P5, R65, R252, RZ ;  /* 0x000000fc41417210 */ /* 0x010fc80007fbe0ff */
[----:B------:R-:W-:Y:S04]  /*a4380*/  STL [R1+0x2cf4], R135 ;  /* 0x002cf48701007387 */ /* 0x000fe80000100800 */
[----:B------:R-:W-:Y:S01]  /*a4390*/  STL [R1+0x2c98], R65 ;  /* 0x002c984101007387 */ /* 0x000fe20000100800 */
[----:B------:R-:W2:Y:S01]  /*a43a0*/  LDL.LU R62, [R1+0x2c74] ;  /* 0x002c7400013e7983 */ /* 0x000ea20000300800 */
[----:B------:R-:W-:-:S11]  /*a43b0*/  MOV R137, R148 ;  /* 0x0000009400897202 */ /* 0x000fd60000000f00 */
[----:B------:R-:W-:Y:S01]  /*a43c0*/  STL.64 [R1+0xcb0], R168 ;  /* 0x000cb0a801007387 */ /* 0x000fe20000100a00 */
[----:B------:R1:W-:Y:S04]  /*a43d0*/  STL.64 [R1+0xcb8], R170 ;  /* 0x000cb8aa01007387 */ /* 0x0003e80000100a00 */
[----:B------:R4:W-:Y:S02]  /*a43e0*/  LDGSTS.E [R132+0xa000], [R136.64], P1 ;  /* 0x0a00000088847fae */ /* 0x0009e40008921844 */
[----:B----4-:R-:W-:Y:S01]  /*a43f0*/  IMAD.MOV.U32 R136, RZ, RZ, R144 ;  /* 0x000000ffff887224 */ /* 0x010fe200078e0090 */
[----:B------:R-:W-:Y:S01]  /*a4400*/  MOV R137, R145 ;  /* 0x0000009100897202 */ /* 0x000fe20000000f00 */
[----:B-1----:R-:W-:Y:S04]  /*a4410*/  HMMA.1688.F32.TF32 R168, R224, R50, R248 ;  /* 0x00000032e0a8723c */ /* 0x002fe800000810f8 */
[----:B------:R1:W-:Y:S01]  /*a4420*/  LDGSTS.E [R132+0xa200], [R136.64], P1 ;  /* 0x0a20000088847fae */ /* 0x0003e20008921844 */
[----:B---3--:R-:W-:Y:S01]  /*a4430*/  IADD3.X R128, R128, R0, RZ, P5, !PT ;  /* 0x0000000080807210 */ /* 0x008fe20002ffe4ff */
[----:B-----5:R-:W-:-:S02]  /*a4440*/  IADD3 R2, P5, R2, R252, RZ ;  /* 0x000000fc02027210 */ /* 0x020fc40007fbe0ff */
[----:B-1----:R-:W-:Y:S02]  /*a4450*/  IMAD.MOV.U32 R136, RZ, RZ, R140 ;  /* 0x000000ffff887224 */ /* 0x002fe400078e008c */
[----:B------:R-:W-:-:S05]  /*a4460*/  IMAD.MOV.U32 R137, RZ, RZ, R141 ;  /* 0x000000ffff897224 */ /* 0x000fca00078e008d */
[----:B------:R1:W-:Y:S01]  /*a4470*/  LDGSTS.E [R132+0xa400], [R136.64], P1 ;  /* 0x0a40000088847fae */ /* 0x0003e20008921844 */
[----:B------:R-:W-:-:S03]  /*a4480*/  IADD3.X R64, R64, R0, RZ, P5, !PT ;  /* 0x0000000040407210 */ /* 0x000fc60002ffe4ff */
[----:B------:R-:W-:Y:S01]  /*a4490*/  STL [R1+0x2c8c], R128 ;  /* 0x002c8c8001007387 */ /* 0x000fe20000100800 */
[----:B-1----:R-:W-:Y:S02]  /*a44a0*/  IMAD.MOV.U32 R136, RZ, RZ, R129 ;  /* 0x000000ffff887224 */ /* 0x002fe400078e0081 */
[----:B------:R-:W-:-:S05]  /*a44b0*/  IMAD.MOV.U32 R137, RZ, RZ, R135 ;  /* 0x000000ffff897224 */ /* 0x000fca00078e0087 */
[----:B------:R1:W-:Y:S01]  /*a44c0*/  LDGSTS.E [R132+0xa600], [R136.64], P1 ;  /* 0x0a60000088847fae */ /* 0x0003e20008921844 */
[----:B------:R-:W-:-:S03]  /*a44d0*/  IADD3 R60, P1, R60, R252, RZ ;  /* 0x000000fc3c3c7210 */ /* 0x000fc60007f3e0ff */
[----:B------:R-:W-:Y:S04]  /*a44e0*/  STL [R1+0x2c90], R2 ;  /* 0x002c900201007387 */ /* 0x000fe80000100800 */
[----:B------:R-:W-:Y:S01]  /*a44f0*/  STL [R1+0x2c88], R60 ;  /* 0x002c883c01007387 */ /* 0x000fe20000100800 */
[----:B------:R-:W-:Y:S02]  /*a4500*/  STL [R1+0x2c84], R64 ;  /* 0x002c844001007387 */ /* 0x000fe40000100800 */
[----:B------:R-:W-:Y:S02]  /*a4510*/  STL.64 [R1+0xca0], R168 ;  /* 0x000ca0a801007387 */ /* 0x000fe40000100a00 */
[----:B-1----:R-:W-:Y:S02]  /*a4520*/  IMAD.MOV.U32 R136, RZ, RZ, R65 ;  /* 0x000000ffff887224 */ /* 0x002fe400078e0041 */
[----:B------:R-:W-:Y:S01]  /*a4530*/  IMAD.MOV.U32 R137, RZ, RZ, R128 ;  /* 0x000000ffff897224 */ /* 0x000fe200078e0080 */
[----:B------:R1:W-:Y:S04]  /*a4540*/  STL.64 [R1+0xca8], R170 ;  /* 0x000ca8aa01007387 */ /* 0x0003e80000100a00 */
[----:B------:R3:W-:Y:S01]  /*a4550*/  LDGSTS.E [R132+0xc000], [R136.64], P2 ;  /* 0x0c00000088847fae */ /* 0x0007e20009121844 */
[----:B-1----:R-:W-:Y:S01]  /*a4560*/  HMMA.1688.F32.TF32 R168, R224, R46, R244 ;  /* 0x0000002ee0a8723c */ /* 0x002fe200000810f4 */
[----:B---3--:R-:W-:-:S02]  /*a4570*/  IMAD.MOV.U32 R136, RZ, RZ, R2 ;  /* 0x000000ffff887224 */ /* 0x008fc400078e0002 */
[----:B------:R-:W3:Y:S01]  /*a4580*/  LDL.LU R2, [R1+0x2c18] ;  /* 0x002c180001027983 */ /* 0x000ee20000300800 */
[----:B------:R-:W-:Y:S01]  /*a4590*/  IADD3 R61, P5, R61, R252, RZ ;  /* 0x000000fc3d3d7210 */ /* 0x000fe20007fbe0ff */
[----:B------:R-:W-:Y:S01]  /*a45a0*/  IMAD.MOV.U32 R137, RZ, RZ, R64 ;  /* 0x000000ffff897224 */ /* 0x000fe200078e0040 */
[----:B------:R-:W-:-:S03]  /*a45b0*/  IADD3.X R63, R63, R0, RZ, P1, !PT ;  /* 0x000000003f3f7210 */ /* 0x000fc60000ffe4ff */
[----:B------:R-:W-:Y:S04]  /*a45c0*/  STL [R1+0x2c80], R61 ;  /* 0x002c803d01007387 */ /* 0x000fe80000100800 */
[----:B------:R1:W-:Y:S01]  /*a45d0*/  LDGSTS.E [R132+0xc200], [R136.64], P2 ;  /* 0x0c20000088847fae */ /* 0x0003e20009121844 */
[----:B------:R4:W-:Y:S02]  /*a45e0*/  STL [R1+0x2c7c], R63 ;  /* 0x002c7c3f01007387 */ /* 0x0009e40000100800 */
[----:B-1----:R-:W-:Y:S02]  /*a45f0*/  IMAD.MOV.U32 R136, RZ, RZ, R60 ;  /* 0x000000ffff887224 */ /* 0x002fe400078e003c */
[----:B------:R-:W5:Y:S01]  /*a4600*/  LDL.LU R60, [R1+0x2c0c] ;  /* 0x002c0c00013c7983 */ /* 0x000f620000300800 */
[----:B--2---:R-:W-:-:S05]  /*a4610*/  IADD3.X R62, R62, R0, RZ, P5, !PT ;  /* 0x000000003e3e7210 */ /* 0x004fca0002ffe4ff */
[----:B------:R-:W-:Y:S01]  /*a4620*/  STL [R1+0x2c74], R62 ;  /* 0x002c743e01007387 */ /* 0x000fe20000100800 */
[----:B------:R-:W2:Y:S02]  /*a4630*/  LDL.LU R144, [R1+0x2c10] ;  /* 0x002c100001907983 */ /* 0x000ea40000300800 */
[----:B------:R-:W-:Y:S02]  /*a4640*/  STL.64 [R1+0xc80], R168 ;  /* 0x000c80a801007387 */ /* 0x000fe40000100a00 */
[----:B------:R1:W-:Y:S01]  /*a4650*/  STL.64 [R1+0xc88], R170 ;  /* 0x000c88aa01007387 */ /* 0x0003e20000100a00 */
[----:B------:R-:W2:Y:S01]  /*a4660*/  LDL.LU R145, [R1+0x2c04] ;  /* 0x002c040001917983 */ /* 0x000ea20000300800 */
[----:B------:R-:W2:Y:S02]  /*a4670*/  LDL.LU R141, [R1+0x2bfc] ;  /* 0x002bfc00018d7983 */ /* 0x000ea40000300800 */
[----:B------:R-:W2:Y:S02]  /*a4680*/  LDL.LU R140, [R1+0x2c08] ;  /* 0x002c0800018c7983 */ /* 0x000ea40000300800 */
[----:B------:R-:W2:Y:S01]  /*a4690*/  LDL.LU R135, [R1+0x2bf4] ;  /* 0x002bf40001877983 */ /* 0x000ea20000300800 */
[----:B------:R-:W2:Y:S01]  /*a46a0*/  LDL.LU R129, [R1+0x2c00] ;  /* 0x002c000001817983 */ /* 0x000ea20000300800 */
[----:B------:R-:W2:Y:S02]  /*a46b0*/  LDL.LU R128, [R1+0x2b8c] ;  /* 0x002b8c0001807983 */ /* 0x000ea40000300800 */
[----:B------:R-:W-:-:S02]  /*a46c0*/  IMAD.MOV.U32 R137, RZ, RZ, R63 ;  /* 0x000000ffff897224 */ /* 0x000fc400078e003f */
[----:B------:R-:W2:Y:S01]  /*a46d0*/  LDL.LU R65, [R1+0x2b98] ;  /* 0x002b980001417983 */ /* 0x000ea20000300800 */
[----:B----4-:R-:W4:Y:S04]  /*a46e0*/  LDL.LU R63, [R1+0x2b90] ;  /* 0x002b9000013f7983 */ /* 0x010f280000300800 */
[----:B------:R1:W-:Y:S02]  /*a46f0*/  LDGSTS.E [R132+0xc400], [R136.64], P2 ;  /* 0x0c40000088847fae */ /* 0x0003e40009121844 */
[----:B-1----:R-:W-:Y:S01]  /*a4700*/  HMMA.1688.F32.TF32 R168, R224, R42, R240 ;  /* 0x0000002ae0a8723c */ /* 0x002fe200000810f0 */
[----:B------:R-:W-:Y:S02]  /*a4710*/  SEL R133, R133, RZ, !P0 ;  /* 0x000000ff85857207 */ /* 0x000fe40004000000 */
[----:B------:R-:W-:-:S02]  /*a4720*/  ISETP.GT.AND P1, PT, R3, 0x24, PT ;  /* 0x000000240300780c */ /* 0x000fc40003f24270 */
[----:B------:R-:W-:Y:S01]  /*a4730*/  MOV R136, R61 ;  /* 0x0000003d00887202 */ /* 0x000fe20000000f00 */
[----:B------:R-:W-:Y:S01]  /*a4740*/  IMAD.MOV.U32 R137, RZ, RZ, R62 ;  /* 0x000000ffff897224 */ /* 0x000fe200078e003e */
[----:B------:R-:W-:Y:S01]  /*a4750*/  ISETP.NE.U32.AND P3, PT, R133, RZ, PT ;  /* 0x000000ff8500720c */ /* 0x000fe20003f65070 */
[----:B------:R-:W-:-:S03]  /*a4760*/  SEL R133, RZ, 0x4, !P1 ;  /* 0x00000004ff857807 */ /* 0x000fc60004800000 */
[----:B------:R1:W-:Y:S01]  /*a4770*/  LDGSTS.E [R132+0xc600], [R136.64], P2 ;  /* 0x0c60000088847fae */ /* 0x0003e20009121844 */
[----:B------:R-:W-:-:S04]  /*a4780*/  ISETP.GT.AND P2, PT, R3, 0x28, PT ;  /* 0x000000280300780c */ /* 0x000fc80003f44270 */
[----:B-1----:R-:W-:Y:S02]  /*a4790*/  SEL R136, RZ, 0x4, !P2 ;  /* 0x00000004ff887807 */ /* 0x002fe40005000000 */
[----:B------:R-:W-:Y:S02]  /*a47a0*/  SEL R133, R133, RZ, !P0 ;  /* 0x000000ff85857207 */ /* 0x000fe40004000000 */
[----:B---3--:R-:W-:-:S05]  /*a47b0*/  IADD3 R2, P6, R2, R252, RZ ;  /* 0x000000fc02027210 */ /* 0x008fca0007fde0ff */
[----:B------:R-:W-:Y:S01]  /*a47c0*/  STL [R1+0x2c18], R2 ;  /* 0x002c180201007387 */ /* 0x000fe20000100800 */
[----:B------:R-:W4:Y:S02]  /*a47d0*/  LDL.LU R64, [R1+0x2b84] ;  /* 0x002b840001407983 */ /* 0x000f240000300800 */
[----:B------:R-:W-:Y:S02]  /*a47e0*/  STL.64 [R1+0xc70], R168 ;  /* 0x000c70a801007387 */ /* 0x000fe40000100a00 */
[----:B------:R1:W-:Y:S02]  /*a47f0*/  STL.64 [R1+0xc78], R170 ;  /* 0x000c78aa01007387 */ /* 0x0003e40000100a00 */
[----:B-1----:R-:W-:Y:S01]  /*a4800*/  HMMA.1688.F32.TF32 R168, R224, R38, R236 ;  /* 0x00000026e0a8723c */ /* 0x002fe200000810ec */
[----:B-----5:R-:W-:Y:S01]  /*a4810*/  IMAD.X R60, R60, 0x1, R0, P6 ;  /* 0x000000013c3c7824 */ /* 0x020fe200030e0600 */
[----:B------:R-:W-:Y:S01]  /*a4820*/  ISETP.NE.U32.AND P5, PT, R133, RZ, PT ;  /* 0x000000ff8500720c */ /* 0x000fe20003fa5070 */
[----:B------:R-:W-:-:S02]  /*a4830*/  SEL R133, R136, RZ, !P0 ;  /* 0x000000ff88857207 */ /* 0x000fc40004000000 */
[----:B------:R-:W-:Y:S01]  /*a4840*/  IMAD.MOV.U32 R136, RZ, RZ, R2 ;  /* 0x000000ffff887224 */ /* 0x000fe200078e0002 */
[----:B------:R-:W-:-:S05]  /*a4850*/  MOV R137, R60 ;  /* 0x0000003c00897202 */ /* 0x000fca0000000f00 */
[----:B------:R1:W-:Y:S01]  /*a4860*/  LDGSTS.E [R132+0xe000], [R136.64], P4 ;  /* 0x0e00000088847fae */ /* 0x0003e2000a121844 */
[----:B--2---:R-:W-:-:S04]  /*a4870*/  IADD3 R144, P1, R144, R252, RZ ;  /* 0x000000fc90907210 */ /* 0x004fc80007f3e0ff */
[----:B------:R-:W-:Y:S02]  /*a4880*/  IADD3.X R145, R145, R0, RZ, P1, !PT ;  /* 0x0000000091917210 */ /* 0x000fe40000ffe4ff */
[-C--:B------:R-:W-:Y:S01]  /*a4890*/  IADD3 R140, P2, R140, R252.reuse, RZ ;  /* 0x000000fc8c8c7210 */ /* 0x080fe20007f5e0ff */
[----:B------:R-:W-:Y:S01]  /*a48a0*/  STL [R1+0x2c10], R144 ;  /* 0x002c109001007387 */ /* 0x000fe20000100800 */
[----:B------:R2:W-:Y:S01]  /*a48b0*/  STL [R1+0x2c0c], R60 ;  /* 0x002c0c3c01007387 */ /* 0x0005e20000100800 */
[----:B------:R-:W-:Y:S02]  /*a48c0*/  IADD3 R129, P1, R129, R252, RZ ;  /* 0x000000fc81817210 */ /* 0x000fe40007f3e0ff */
[----:B------:R-:W-:Y:S01]  /*a48d0*/  STL [R1+0x2c08], R140 ;  /* 0x002c088c01007387 */ /* 0x000fe20000100800 */
[--C-:B------:R-:W-:Y:S02]  /*a48e0*/  IMAD.X R141, R141, 0x1, R0.reuse, P2 ;  /* 0x000000018d8d7824 */ /* 0x100fe400010e0600 */
[----:B------:R-:W-:Y:S02]  /*a48f0*/  STL [R1+0x2c04], R145 ;  /* 0x002c049101007387 */ /* 0x000fe40000100800 */
[----:B------:R-:W-:Y:S01]  /*a4900*/  STL.64 [R1+0xc20], R168 ;  /* 0x000c20a801007387 */ /* 0x000fe20000100a00 */
[----:B------:R5:W-:Y:S01]  /*a4910*/  STL.64 [R1+0xc28], R170 ;  /* 0x000c28aa01007387 */ /* 0x000be20000100a00 */
[----:B------:R-:W-:Y:S02]  /*a4920*/  STL [R1+0x2c00], R129 ;  /* 0x002c008101007387 */ /* 0x000fe40000100800 */
[----:B------:R-:W-:Y:S02]  /*a4930*/  STL [R1+0x2bfc], R141 ;  /* 0x002bfc8d01007387 */ /* 0x000fe40000100800 */
[----:B------:R-:W3:Y:S01]  /*a4940*/  LDL.LU R62, [R1+0x2b7c] ;  /* 0x002b7c00013e7983 */ /* 0x000ee20000300800 */
[----:B------:R-:W3:Y:S01]  /*a4950*/  LDL.LU R61, [R1+0x2b88] ;  /* 0x002b8800013d7983 */ /* 0x000ee20000300800 */
[----:B--2---:R-:W2:Y:S02]  /*a4960*/  LDL.LU R60, [R1+0x2b74] ;  /* 0x002b7400013c7983 */ /* 0x004ea40000300800 */
[----:B------:R-:W2:Y:S01]  /*a4970*/  LDL.LU R2, [R1+0x2b80] ;  /* 0x002b800001027983 */ /* 0x000ea20000300800 */
[----:B-----5:R-:W-:Y:S01]  /*a4980*/  HMMA.1688.F32.TF32 R168, R224, R34, R216 ;  /* 0x00000022e0a8723c */ /* 0x020fe200000810d8 */
[----:B------:R-:W-:-:S05]  /*a4990*/  IMAD.X R135, R135, 0x1, R0, P1 ;  /* 0x0000000187877824 */ /* 0x000fca00008e0600 */
[----:B------:R-:W-:Y:S01]  /*a49a0*/  STL [R1+0x2bf4], R135 ;  /* 0x002bf48701007387 */ /* 0x000fe20000100800 */
[----:B------:R-:W-:Y:S11]  /*a49b0*/  IADD3 R65, P1, R65, R252, RZ ;  /* 0x000000fc41417210 */ /* 0x000ff60007f3e0ff */
[----:B------:R-:W-:Y:S05]  /*a49c0*/  @!UPT UIADD3 URZ, URZ, URZ, URZ ;  /* 0x0000003f3f3ff290 */ /* 0x000fea000fffe03f */
[----:B------:R-:W-:Y:S01]  /*a49d0*/  STL.64 [R1+0xc10], R168 ;  /* 0x000c10a801007387 */ /* 0x000fe20000100a00 */
[----:B------:R5:W-:Y:S02]  /*a49e0*/  STL.64 [R1+0xc18], R170 ;  /* 0x000c18aa01007387 */ /* 0x000be40000100a00 */
[C---:B-----5:R-:W-:Y:S01]  /*a49f0*/  HMMA.1688.F32.TF32 R168, R224.reuse, R30, R192 ;  /* 0x0000001ee0a8723c */ /* 0x060fe200000810c0 */
[----:B------:R-:W-:Y:S01]  /*a4a00*/  IADD3.X R128, R128, R0, RZ, P1, !PT ;  /* 0x0000000080807210 */ /* 0x000fe20000ffe4ff */
[----:B------:R-:W-:Y:S04]  /*a4a10*/  STL [R1+0x2b98], R65 ;  /* 0x002b984101007387 */ /* 0x000fe80000100800 */
[----:B------:R-:W-:Y:S01]  /*a4a20*/  STL [R1+0x2b8c], R128 ;  /* 0x002b8c8001007387 */ /* 0x000fe20000100800 */
[----:B----4-:R-:W-:Y:S11]  /*a4a30*/  IADD3 R63, P1, R63, R252, RZ ;  /* 0x000000fc3f3f7210 */ /* 0x010ff60007f3e0ff */
[----:B------:R-:W-:Y:S05]  /*a4a40*/  @!UPT UIADD3 URZ, URZ, URZ, URZ ;  /* 0x0000003f3f3ff290 */ /* 0x000fea000fffe03f */
[----:B------:R-:W-:Y:S01]  /*a4a50*/  STL.64 [R1+0xc60], R168 ;  /* 0x000c60a801007387 */ /* 0x000fe20000100a00 */
[----:B------:R4:W-:Y:S02]  /*a4a60*/  STL.64 [R1+0xc68], R170 ;  /* 0x000c68aa01007387 */ /* 0x0009e40000100a00 */
[----:B------:R-:W-:Y:S01]  /*a4a70*/  STL [R1+0x2b90], R63 ;  /* 0x002b903f01007387 */ /* 0x000fe20000100800 */
[----:B------:R-:W-:Y:S01]  /*a4a80*/  IADD3.X R64, R64, R0, RZ, P1, !PT ;  /* 0x0000000040407210 */ /* 0x000fe20000ffe4ff */
[----:B----4-:R-:W-:Y:S01]  /*a4a90*/  HMMA.1688.F32.TF32 R168, R224, R26, R196 ;  /* 0x0000001ae0a8723c */ /* 0x010fe200000810c4 */
[----:B-1----:R-:W-:Y:S01]  /*a4aa0*/  IMAD.MOV.U32 R136, RZ, RZ, R144 ;  /* 0x000000ffff887224 */ /* 0x002fe200078e0090 */
[----:B------:R-:W-:-:S05]  /*a4ab0*/  MOV R137, R145 ;  /* 0x0000009100897202 */ /* 0x000fca0000000f00 */
[----:B------:R1:W-:Y:S02]  /*a4ac0*/  LDGSTS.E [R132+0xe200], [R136.64], P4 ;  /* 0x0e20000088847fae */ /* 0x0003e4000a121844 */
[----:B-1----:R-:W-:Y:S02]  /*a4ad0*/  IMAD.MOV.U32 R136, RZ, RZ, R140 ;  /* 0x000000ffff887224 */ /* 0x002fe400078e008c */
[----:B------:R-:W-:-:S05]  /*a4ae0*/  IMAD.MOV.U32 R137, RZ, RZ, R141 ;  /* 0x000000ffff897224 */ /* 0x000fca00078e008d */
[----:B------:R1:W-:Y:S02]  /*a4af0*/  LDGSTS.E [R132+0xe400], [R136.64], P4 ;  /* 0x0e40000088847fae */ /* 0x0003e4000a121844 */
[----:B-1----:R-:W-:Y:S02]  /*a4b00*/  IMAD.MOV.U32 R136, RZ, RZ, R129 ;  /* 0x000000ffff887224 */ /* 0x002fe400078e0081 */
[----:B------:R-:W-:-:S05]  /*a4b10*/  IMAD.MOV.U32 R137, RZ, RZ, R135 ;  /* 0x000000ffff897224 */ /* 0x000fca00078e0087 */
[----:B------:R1:W-:Y:S02]  /*a4b20*/  LDGSTS.E [R132+0xe600], [R136.64], P4 ;  /* 0x0e60000088847fae */ /* 0x0003e4000a121844 */
[----:B-1----:R-:W-:Y:S02]  /*a4b30*/  IMAD.MOV.U32 R136, RZ, RZ, R65 ;  /* 0x000000ffff887224 */ /* 0x002fe400078e0041 */
[----:B------:R-:W-:-:S05]  /*a4b40*/  IMAD.MOV.U32 R137, RZ, RZ, R128 ;  /* 0x000000ffff897224 */ /* 0x000fca00078e0080 */
[----:B------:R1:W-:Y:S02]  /*a4b50*/  LDGSTS.E [R132+0x10000], [R136.64], P3 ;  /* 0x1000000088847fae */ /* 0x0003e40009921844 */
[----:B-1----:R-:W-:Y:S02]  /*a4b60*/  MOV R137, R64 ;  /* 0x0000004000897202 */ /* 0x002fe40000000f00 */
[----:B---3--:R-:W-:-:S05]  /*a4b70*/  IADD3 R61, P2, R61, R252, RZ ;  /* 0x000000fc3d3d7210 */ /* 0x008fca0007f5e0ff */
[----:B------:R-:W-:Y:S01]  /*a4b80*/  STL [R1+0x2b88], R61 ;  /* 0x002b883d01007387 */ /* 0x000fe20000100800 */
[----:B------:R1:W-:Y:S02]  /*a4b90*/  STL [R1+0x2b84], R64 ;  /* 0x002b844001007387 */ /* 0x0003e40000100800 */
[----:B------:R-:W3:Y:S02]  /*a4ba0*/  LDL.LU R148, [R1+0x2afc] ;  /* 0x002afc0001947983 */ /* 0x000ee40000300800 */
[----:B------:R-:W4:Y:S01]  /*a4bb0*/  LDL.LU R144, [R1+0x2b04] ;  /* 0x002b040001907983 */ /* 0x000f220000300800 */
[----:B--2---:R-:W-:Y:S02]  /*a4bc0*/  IADD3 R2, P1, R2, R252, RZ ;  /* 0x000000fc02027210 */ /* 0x004fe40007f3e0ff */
[----:B------:R-:W-:-:S03]  /*a4bd0*/  IADD3.X R62, R62, R0, RZ, P2, !PT ;  /* 0x000000003e3e7210 */ /* 0x000fc600017fe4ff */
[----:B------:R-:W-:Y:S01]  /*a4be0*/  STL [R1+0x2b80], R2 ;  /* 0x002b800201007387 */ /* 0x000fe20000100800 */
[----:B------:R-:W2:Y:S02]  /*a4bf0*/  LDL.LU R140, [R1+0x2b0c] ;  /* 0x002b0c00018c7983 */ /* 0x000ea40000300800 */
[----:B------:R-:W-:Y:S02]  /*a4c00*/  STL.64 [R1+0xc50], R168 ;  /* 0x000c50a801007387 */ /* 0x000fe40000100a00 */
[----:B------:R-:W-:Y:S01]  /*a4c10*/  STL.64 [R1+0xc58], R170 ;  /* 0x000c58aa01007387 */ /* 0x000fe20000100a00 */
[----:B------:R-:W-:Y:S01]  /*a4c20*/  STL [R1+0x2b7c], R62 ;  /* 0x002b7c3e01007387 */ /* 0x000fe20000100800 */
[----:B------:R-:W5:Y:S02]  /*a4c30*/  LDL.LU R149, [R1+0x2af8] ;  /* 0x002af80001957983 */ /* 0x000f640000300800 */
[----:B------:R-:W5:Y:S02]  /*a4c40*/  LDL.LU R145, [R1+0x2b00] ;  /* 0x002b000001917983 */ /* 0x000f640000300800 */
[----:B------:R-:W-:-:S05]  /*a4c50*/  IMAD.X R60, R60, 0x1, R0, P1 ;  /* 0x000000013c3c7824 */ /* 0x000fca00008e0600 */
[----:B------:R1:W-:Y:S01]  /*a4c60*/  STL [R1+0x2b74], R60 ;  /* 0x002b743c01007387 */ /* 0x0003e20000100800 */
[----:B------:R-:W5:Y:S02]  /*a4c70*/  LDL.LU R141, [R1+0x2b08] ;  /* 0x002b0800018d7983 */ /* 0x000f640000300800 */
[----:B-1----:R-:W5:Y:S01]  /*a4c80*/  LDL.LU R64, [R1+0x2b14] ;  /* 0x002b140001407983 */ /* 0x002f620000300800 */
[----:B------:R-:W5:Y:S04]  /*a4c90*/  LDL.LU R135, [R1+0x2b10] ;  /* 0x002b100001877983 */ /* 0x000f680000300800 */
[----:B------:R-:W5:Y:S01]  /*a4ca0*/  LDL.LU R128, [R1+0x2a7c] ;  /* 0x002a7c0001807983 */ /* 0x000f620000300800 */
[----:B------:R-:W-:-:S05]  /*a4cb0*/  IMAD.MOV.U32 R136, RZ, RZ, R63 ;  /* 0x000000ffff887224 */ /* 0x000fca00078e003f */
[----:B------:R1:W-:Y:S02]  /*a4cc0*/  LDGSTS.E [R132+0x10200], [R136.64], P3 ;  /* 0x1020000088847fae */ /* 0x0003e40009921844 */
[----:B-1----:R-:W-:Y:S02]  /*a4cd0*/  IMAD.MOV.U32 R136, RZ, RZ, R61 ;  /* 0x000000ffff887224 */ /* 0x002fe400078e003d */
[----:B------:R-:W-:-:S05]  /*a4ce0*/  IMAD.MOV.U32 R137, RZ, RZ, R62 ;  /* 0x000000ffff897224 */ /* 0x000fca00078e003e */
[----:B------:R1:W-:Y:S02]  /*a4cf0*/  LDGSTS.E [R132+0x10400], [R136.64], P3 ;  /* 0x1040000088847fae */ /* 0x0003e40009921844 */
[----:B-1----:R-:W-:Y:S02]  /*a4d00*/  IMAD.MOV.U32 R137, RZ, RZ, R60 ;  /* 0x000000ffff897224 */ /* 0x002fe400078e003c */
[----:B------:R-:W-:Y:S01]  /*a4d10*/  HMMA.1688.F32.TF32 R60, R224, R22, R200 ;  /* 0x00000016e03c723c */ /* 0x000fe200000810c8 */
[----:B------:R-:W-:Y:S02]  /*a4d20*/  MOV R136, R2 ;  /* 0x0000000200887202 */ /* 0x000fe40000000f00 */
[----:B------:R-:W-:-:S05]  /*a4d30*/  ISETP.GT.AND P1, PT, R3, 0x2c, PT ;  /* 0x0000002c0300780c */ /* 0x000fca0003f24270 */
[C---:B------:R-:W-:Y:S01]  /*a4d40*/  HMMA.1688.F32.TF32 R168, R224.reuse, R14, R204 ;  /* 0x0000000ee0a8723c */ /* 0x040fe200000810cc */
[----:B------:R1:W-:Y:S11]  /*a4d50*/  LDGSTS.E [R132+0x10600], [R136.64], P3 ;  /* 0x1060000088847fae */ /* 0x0003f60009921844 */
[----:B------:R-:W-:Y:S03]  /*a4d60*/  @!UPT UIADD3 URZ, URZ, URZ, URZ ;  /* 0x0000003f3f3ff290 */ /* 0x000fe6000fffe03f */
[----:B------:R-:W-:Y:S01]  /*a4d70*/  STL.64 [R1+0xc40], R60 ;  /* 0x000c403c01007387 */ /* 0x000fe20000100a00 */
[----:B------:R1:W-:Y:S02]  /*a4d80*/  STL.64 [R1+0xc48], R62 ;  /* 0x000c483e01007387 */ /* 0x0003e40000100a00 */
[----:B-1----:R-:W-:Y:S01]  /*a4d90*/  HMMA.1688.F32.TF32 R60, R224, R18, R208 ;  /* 0x00000012e03c723c */ /* 0x002fe200000810d0 */
[----:B------:R-:W-:Y:S02]  /*a4da0*/  SEL R136, RZ, 0x4, !P1 ;  /* 0x00000004ff887807 */ /* 0x000fe40004800000 */
[----:B------:R-:W-:Y:S02]  /*a4db0*/  ISETP.GT.AND P3, PT, R3, 0x30, PT ;  /* 0x000000300300780c */ /* 0x000fe40003f64270 */
[----:B------:R-:W-:Y:S02]  /*a4dc0*/  ISETP.NE.U32.AND P6, PT, R133, RZ, PT ;  /* 0x000000ff8500720c */ /* 0x000fe40003fc5070 */
[----:B------:R-:W-:-:S02]  /*a4dd0*/  SEL R133, RZ, 0x4, !P3 ;  /* 0x00000004ff857807 */ /* 0x000fc40005800000 */
[----:B------:R-:W-:Y:S02]  /*a4de0*/  SEL R136, R136, RZ, !P0 ;  /* 0x000000ff88887207 */ /* 0x000fe40004000000 */
[-C--:B---3--:R-:W-:Y:S02]  /*a4df0*/  IADD3 R148, P1, R148, R252.reuse, RZ ;  /* 0x000000fc94947210 */ /* 0x088fe40007f3e0ff */
[----:B----4-:R-:W-:-:S03]  /*a4e00*/  IADD3 R144, P2, R144, R252, RZ ;  /* 0x000000fc90907210 */ /* 0x010fc60007f5e0ff */
[----:B------:R-:W-:Y:S02]  /*a4e10*/  STL [R1+0x2afc], R148 ;  /* 0x002afc9401007387 */ /* 0x000fe40000100800 */
[----:B------:R-:W-:Y:S02]  /*a4e20*/  STL [R1+0x2b04], R144 ;  /* 0x002b049001007387 */ /* 0x000fe40000100800 */
[----:B------:R-:W3:Y:S03]  /*a4e30*/  LDL.LU R129, [R1+0x2a78] ;  /* 0x002a780001817983 */ /* 0x000ee60000300800 */
[----:B------:R-:W-:Y:S01]  /*a4e40*/  STL.64 [R1+0xc30], R60 ;  /* 0x000c303c01007387 */ /* 0x000fe20000100a00 */
[----:B------:R1:W-:Y:S01]  /*a4e50*/  STL.64 [R1+0xc38], R62 ;  /* 0x000c383e01007387 */ /* 0x0003e20000100a00 */
[----:B------:R-:W4:Y:S01]  /*a4e60*/  LDL.LU R65, [R1+0x2a80] ;  /* 0x002a800001417983 */ /* 0x000f220000300800 */
[----:B--2---:R-:W-:Y:S01]  /*a4e70*/  IADD3 R140, P3, R140, R252, RZ ;  /* 0x000000fc8c8c7210 */ /* 0x004fe20007f7e0ff */
[--C-:B-----5:R-:W-:Y:S01]  /*a4e80*/  IMAD.X R149, R149, 0x1, R0.reuse, P1 ;  /* 0x0000000195957824 */ /* 0x120fe200008e0600 */
[----:B------:R-:W-:Y:S01]  /*a4e90*/  IADD3.X R145, R145, R0, RZ, P2, !PT ;  /* 0x0000000091917210 */ /* 0x000fe200017fe4ff */
[----:B-1----:R-:W2:Y:S01]  /*a4ea0*/  LDL.LU R63, [R1+0x2a84] ;  /* 0x002a8400013f7983 */ /* 0x002ea20000300800 */
[----:B------:R-:W5:Y:S02]  /*a4eb0*/  LDL.LU R61, [R1+0x2a88] ;  /* 0x002a8800013d7983 */ /* 0x000f640000300800 */
[----:B------:R-:W4:Y:S02]  /*a4ec0*/  LDL.LU R2, [R1+0x2a8c] ;  /* 0x002a8c0001027983 */ /* 0x000f240000300800 */
[----:B------:R-:W5:Y:S01]  /*a4ed0*/  LDL.LU R62, [R1+0x2a90] ;  /* 0x002a9000013e7983 */ /* 0x000f620000300800 */
[----:B------:R-:W5:Y:S01]  /*a4ee0*/  LDL.LU R60, [R1+0x2a94] ;  /* 0x002a9400013c7983 */ /* 0x000f620000300800 */
[----:B------:R-:W-:Y:S02]  /*a4ef0*/  STL [R1+0x2b0c], R140 ;  /* 0x002b0c8c01007387 */ /* 0x000fe40000100800 */
[----:B------:R-:W-:Y:S02]  /*a4f00*/  STL [R1+0x2af8], R149 ;  /* 0x002af89501007387 */ /* 0x000fe40000100800 */
[----:B------:R-:W-:Y:S01]  /*a4f10*/  STL [R1+0x2b00], R145 ;  /* 0x002b009101007387 */ /* 0x000fe20000100800 */
[----:B------:R-:W-:Y:S01]  /*a4f20*/  STL.64 [R1+0xd80], R168 ;  /* 0x000d80a801007387 */ /* 0x000fe20000100a00 */
[----:B------:R1:W-:Y:S01]  /*a4f30*/  STL.64 [R1+0xd88], R170 ;  /* 0x000d88aa01007387 */ /* 0x0003e20000100a00 */
[----:B------:R-:W-:Y:S01]  /*a4f40*/  ISETP.NE.U32.AND P1, PT, R136, RZ, PT ;  /* 0x000000ff8800720c */ /* 0x000fe20003f25070 */
[----:B-1----:R-:W-:Y:S01]  /*a4f50*/  HMMA.1688.F32.TF32 R168, R224, R10, R212 ;  /* 0x0000000ae0a8723c */ /* 0x002fe200000810d4 */
[----:B------:R-:W-:-:S02]  /*a4f60*/  IMAD.X R141, R141, 0x1, R0, P3 ;  /* 0x000000018d8d7824 */ /* 0x000fc400018e0600 */
[----:B------:R-:W-:Y:S01]  /*a4f70*/  IMAD.MOV.U32 R136, RZ, RZ, R148 ;  /* 0x000000ffff887224 */ /* 0x000fe200078e0094 */
[----:B------:R-:W-:Y:S02]  /*a4f80*/  MOV R137, R149 ;  /* 0x0000009500897202 */ /* 0x000fe40000000f00 */
[----:B------:R-:W-:-:S03]  /*a4f90*/  IADD3 R64, P3, R64, R252, RZ ;  /* 0x000000fc40407210 */ /* 0x000fc60007f7e0ff */
[----:B------:R1:W-:Y:S01]  /*a4fa0*/  LDGSTS.E [R132+0x12000], [R136.64], P5 ;  /* 0x1200000088847fae */ /* 0x0003e2000a921844 */
[----:B------:R-:W-:-:S03]  /*a4fb0*/  IADD3.X R135, R135, R0, RZ, P3, !PT ;  /* 0x0000000087877210 */ /* 0x000fc60001ffe4ff */
[----:B------:R-:W-:Y:S01]  /*a4fc0*/  STL [R1+0x2b08], R141 ;  /* 0x002b088d01007387 */ /* 0x000fe20000100800 */
[----:B------:R-:W-:Y:S01]  /*a4fd0*/  STL [R1+0x2b14], R64 ;  /* 0x002b144001007387 */ /* 0x000fe20000100800 */
[----:B------:R-:W-:Y:S02]  /*a4fe0*/  IADD3 R128, P3, R128, R252, RZ ;  /* 0x000000fc80807210 */ /* 0x000fe40007f7e0ff */
[----:B------:R-:W-:Y:S01]  /*a4ff0*/  STL [R1+0x2b10], R135 ;  /* 0x002b108701007387 */ /* 0x000fe20000100800 */
[----:B-1----:R-:W-:Y:S02]  /*a5000*/  IMAD.MOV.U32 R136, RZ, RZ, R144 ;  /* 0x000000ffff887224 */ /* 0x002fe400078e0090 */
[----:B------:R-:W-:-:S03]  /*a5010*/  IMAD.MOV.U32 R137, RZ, RZ, R145 ;  /* 0x000000ffff897224 */ /* 0x000fc600078e0091 */
[----:B------:R-:W-:Y:S04]  /*a5020*/  STL.64 [R1+0xd70], R168 ;  /* 0x000d70a801007387 */ /* 0x000fe80000100a00 */
[----:B------:R1:W-:Y:S01]  /*a5030*/  LDGSTS.E [R132+0x12200], [R136.64], P5 ;  /* 0x1220000088847fae */ /* 0x0003e2000a921844 */
[----:B------:R1:W-:Y:S02]  /*a5040*/  STL.64 [R1+0xd78], R170 ;  /* 0x000d78aa01007387 */ /* 0x0003e40000100a00 */
[----:B------:R-:W5:Y:S02]  /*a5050*/  LDL.LU R172, [R1+0xea0] ;  /* 0x000ea00001ac7983 */ /* 0x000f640000300800 */
[----:B------:R-:W5:Y:S01]  /*a5060*/  LDL.LU R173, [R1+0xea4] ;  /* 0x000ea40001ad7983 */ /* 0x000f620000300800 */
[----:B------:R-:W-:Y:S01]  /*a5070*/  STL [R1+0x2a7c], R128 ;  /* 0x002a7c8001007387 */ /* 0x000fe20000100800 */
[----:B------:R-:W5:Y:S02]  /*a5080*/  LDL.LU R174, [R1+0xea8] ;  /* 0x000ea80001ae7983 */ /* 0x000f640000300800 */
[----:B------:R-:W5:Y:S02]  /*a5090*/  LDL.LU R175, [R1+0xeac] ;  /* 0x000eac0001af7983 */ /* 0x000f640000300800 */
[----:B-1----:R-:W-:-:S02]  /*a50a0*/  IMAD.MOV.U32 R136, RZ, RZ, R140 ;  /* 0x000000ffff887224 */ /* 0x002fc400078e008c */
[----:B------:R-:W-:Y:S01]  /*a50b0*/  IMAD.MOV.U32 R137, RZ, RZ, R141 ;  /* 0x000000ffff897224 */ /* 0x000fe200078e008d */
[----:B------:R-:W5:Y:S04]  /*a50c0*/  LDL.LU.64 R170, [R1+0x1d8] ;  /* 0x0001d80001aa7983 */ /* 0x000f680000300a00 */
[----:B------:R1:W-:Y:S02]  /*a50d0*/  LDGSTS.E [R132+0x12400], [R136.64], P5 ;  /* 0x1240000088847fae */ /* 0x0003e4000a921844 */
[----:B-1----:R-:W-:Y:S02]  /*a50e0*/  MOV R136, R64 ;  /* 0x0000004000887202 */ /* 0x002fe40000000f00 */
[----:B------:R-:W5:Y:S01]  /*a50f0*/  LDL.LU R64, [R1+0x29fc] ;  /* 0x0029fc0001407983 */ /* 0x000f620000300800 */
[----:B------:R-:W-:Y:S01]  /*a5100*/  HMMA.1688.F32.TF32 R188, R224, R6, R220 ;  /* 0x00000006e0bc723c */ /* 0x000fe200000810dc */
[----:B------:R-:W-:-:S05]  /*a5110*/  IMAD.MOV.U32 R137, RZ, RZ, R135 ;  /* 0x000000ffff897224 */ /* 0x000fca00078e0087 */
[----:B------:R1:W-:Y:S02]  /*a5120*/  LDGSTS.E [R132+0x12600], [R136.64], P5 ;  /* 0x1260000088847fae */ /* 0x0003e4000a921844 */
[----:B-1----:R-:W-:Y:S02]  /*a5130*/  IMAD.MOV.U32 R136, RZ, RZ, R128 ;  /* 0x000000ffff887224 */ /* 0x002fe400078e0080 */
[----:B---3--:R-:W-:-:S05]  /*a5140*/  IMAD.X R129, R129, 0x1, R0, P3 ;  /* 0x0000000181817824 */ /* 0x008fca00018e0600 */
[----:B------:R-:W-:-:S05]  /*a5150*/  MOV R137, R129 ;  /* 0x0000008100897202 */ /* 0x000fca0000000f00 */
[----:B------:R1:W-:Y:S01]  /*a5160*/  LDGSTS.E [R132+0x14000], [R136.64], P6 ;  /* 0x1400000088847fae */ /* 0x0003e2000b121844 */
[-C--:B--2---:R-:W-:Y:S02]  /*a5170*/  IADD3 R63, P4, R63, R252.reuse, RZ ;  /* 0x000000fc3f3f7210 */ /* 0x084fe40007f9e0ff */
[----:B----4-:R-:W-:Y:S02]  /*a5180*/  IADD3 R2, P3, R2, R252, RZ ;  /* 0x000000fc02027210 */ /* 0x010fe40007f7e0ff */
[----:B------:R-:W-:Y:S01]  /*a5190*/  IADD3.X R65, R65, R0, RZ, P4, !PT ;  /* 0x0000000041417210 */ /* 0x000fe200027fe4ff */
[----:B-----5:R-:W-:Y:S01]  /*a51a0*/  IADD3 R60, P4, R60, R252, RZ ;  /* 0x000000fc3c3c7210 */ /* 0x020fe20007f9e0ff */
[----:B------:R-:W-:Y:S01]  /*a51b0*/  STL [R1+0x2a84], R63 ;  /* 0x002a843f01007387 */ /* 0x000fe20000100800 */
[----:B------:R-:W-:Y:S02]  /*a51c0*/  STL [R1+0x2a78], R129 ;  /* 0x002a788101007387 */ /* 0x000fe40000100800 */
[----:B------:R-:W-:Y:S02]  /*a51d0*/  STL.64 [R1+0xb90], R188 ;  /* 0x000b90bc01007387 */ /* 0x000fe40000100a00 */
[--C-:B------:R-:W-:Y:S01]  /*a51e0*/  IMAD.X R61, R61, 0x1, R0.reuse, P3 ;  /* 0x000000013d3d7824 */ /* 0x100fe200018e0600 */
[----:B------:R-:W-:Y:S01]  /*a51f0*/  STL.64 [R1+0xb98], R190 ;  /* 0x000b98be01007387 */ /* 0x000fe20000100a00 */
[----:B------:R-:W-:Y:S02]  /*a5200*/  STL [R1+0x2a8c], R2 ;  /* 0x002a8c0201007387 */ /* 0x000fe40000100800 */
[----:B------:R-:W-:-:S02]  /*a5210*/  IMAD.X R62, R62, 0x1, R0, P4 ;  /* 0x000000013e3e7824 */ /* 0x000fc400020e0600 */
[----:B------:R2:W-:Y:S02]  /*a5220*/  STL [R1+0x2a80], R65 ;  /* 0x002a804101007387 */ /* 0x0005e40000100800 */
[----:B-1----:R-:W-:Y:S01]  /*a5230*/  IMAD.MOV.U32 R136, RZ, RZ, R63 ;  /* 0x000000ffff887224 */ /* 0x002fe200078e003f */
[----:B------:R-:W-:Y:S01]  /*a5240*/  MOV R137, R65 ;  /* 0x0000004100897202 */ /* 0x000fe20000000f00 */
[----:B------:R-:W-:Y:S01]  /*a5250*/  STL [R1+0x2a94], R60 ;  /* 0x002a943c01007387 */ /* 0x000fe20000100800 */
[----:B------:R1:W-:Y:S03]  /*a5260*/  STL [R1+0x2a88], R61 ;  /* 0x002a883d01007387 */ /* 0x0003e60000100800 */
[----:B------:R3:W-:Y:S04]  /*a5270*/  LDGSTS.E [R132+0x14200], [R136.64], P6 ;  /* 0x1420000088847fae */ /* 0x0007e8000b121844 */
[----:B--2---:R-:W2:Y:S01]  /*a5280*/  LDL.LU R65, [R1+0x29f8] ;  /* 0x0029f80001417983 */ /* 0x004ea20000300800 */
[----:B------:R4:W-:Y:S02]  /*a5290*/  STL [R1+0x2a90], R62 ;  /* 0x002a903e01007387 */ /* 0x0009e40000100800 */
[----:B------:R-:W5:Y:S02]  /*a52a0*/  LDL.LU R244, [R1+0xe70] ;  /* 0x000e700001f47983 */ /* 0x000f640000300800 */
[----:B------:R-:W5:Y:S01]  /*a52b0*/  LDL.LU R245, [R1+0xe74] ;  /* 0x000e740001f57983 */ /* 0x000f620000300800 */
[----:B------:R-:W5:Y:S01]  /*a52c0*/  LDL.LU R246, [R1+0xe78] ;  /* 0x000e780001f67983 */ /* 0x000f620000300800 */
[----:B------:R-:W5:Y:S02]  /*a52d0*/  LDL.LU R247, [R1+0xe7c] ;  /* 0x000e7c0001f77983 */ /* 0x000f640000300800 */
[----:B------:R-:W5:Y:S02]  /*a52e0*/  LDL.LU.64 R250, [R1+0x1c8] ;  /* 0x0001c80001fa7983 */ /* 0x000f640000300a00 */
[----:B---3--:R-:W-:-:S02]  /*a52f0*/  IMAD.MOV.U32 R136, RZ, RZ, R2 ;  /* 0x000000ffff887224 */ /* 0x008fc400078e0002 */
[----:B------:R-:W-:Y:S02]  /*a5300*/  IMAD.MOV.U32 R137, RZ, RZ, R61 ;  /* 0x000000ffff897224 */ /* 0x000fe400078e003d */
[----:B-1----:R-:W3:Y:S01]  /*a5310*/  LDL.LU R61, [R1+0x2a04] ;  /* 0x002a0400013d7983 */ /* 0x002ee20000300800 */
[----:B------:R-:W3:Y:S03]  /*a5320*/  LDL.LU R2, [R1+0x2a0c] ;  /* 0x002a0c0001027983 */ /* 0x000ee60000300800 */
[----:B------:R1:W-:Y:S01]  /*a5330*/  LDGSTS.E [R132+0x14400], [R136.64], P6 ;  /* 0x1440000088847fae */ /* 0x0003e2000b121844 */
[----:B------:R-:W3:Y:S02]  /*a5340*/  LDL.LU R63, [R1+0x2a00] ;  /* 0x002a0000013f7983 */ /* 0x000ee40000300800 */
[----:B-1----:R-:W-:Y:S02]  /*a5350*/  IMAD.MOV.U32 R137, RZ, RZ, R62 ;  /* 0x000000ffff897224 */ /* 0x002fe400078e003e */
[----:B----4-:R-:W4:Y:S01]  /*a5360*/  LDL.LU R62, [R1+0x2a08] ;  /* 0x002a0800013e7983 */ /* 0x010f220000300800 */
[----:B------:R-:W-:Y:S07]  /*a5370*/  HMMA.1688.F32.TF32 R192, R228, R170, R172 ;  /* 0x000000aae4c0723c */ /* 0x000fee00000810ac */
[----:B------:R-:W-:Y:S01]  /*a5380*/  IMAD.MOV.U32 R174, RZ, RZ, R170 ;  /* 0x000000ffffae7224 */ /* 0x000fe200078e00aa */
[----:B------:R-:W-:-:S02]  /*a5390*/  MOV R172, R171 ;  /* 0x000000ab00ac7202 */ /* 0x000fc40000000f00 */
[----:B------:R-:W-:-:S05]  /*a53a0*/  IADD3 R64, P3, R64, R252, RZ ;  /* 0x000000fc40407210 */ /* 0x000fca0007f7e0ff */
[----:B------:R1:W-:Y:S01]  /*a53b0*/  STL [R1+0x29fc], R64 ;  /* 0x0029fc4001007387 */ /* 0x0003e20000100800 */
[----:B------:R-:W4:Y:S02]  /*a53c0*/  LDL.LU R188, [R1+0xef0] ;  /* 0x000ef00001bc7983 */ /* 0x000f240000300800 */
[----:B------:R-:W4:Y:S02]  /*a53d0*/  LDL.LU R189, [R1+0xef4] ;  /* 0x000ef40001bd7983 */ /* 0x000f240000300800 */
[----:B------:R-:W4:Y:S01]  /*a53e0*/  LDL.LU R190, [R1+0xef8] ;  /* 0x000ef80001be7983 */ /* 0x000f220000300800 */
[----:B------:R-:W4:Y:S01]  /*a53f0*/  LDL.LU R191, [R1+0xefc] ;  /* 0x000efc0001bf7983 */ /* 0x000f220000300800 */
[----:B------:R-:W4:Y:S02]  /*a5400*/  LDL.LU.64 R170, [R1+0x1b8] ;  /* 0x0001b80001aa7983 */ /* 0x000f240000300a00 */
[----:B------:R-:W4:Y:S02]  /*a5410*/  LDL.LU R135, [R1+0x2a10] ;  /* 0x002a100001877983 */ /* 0x000f240000300800 */
[----:B------:R-:W4:Y:S01]  /*a5420*/  LDL.LU R129, [R1+0x2a14] ;  /* 0x002a140001817983 */ /* 0x000f220000300800 */
[----:B------:R-:W-:-:S02]  /*a5430*/  MOV R136, R60 ;  /* 0x0000003c00887202 */ /* 0x000fc40000000f00 */
[----:B------:R-:W4:Y:S01]  /*a5440*/  LDL.LU R60, [R1+0x297c] ;  /* 0x00297c00013c7983 */ /* 0x000f220000300800 */
[----:B------:R-:W-:Y:S02]  /*a5450*/  SEL R133, R133, RZ, !P0 ;  /* 0x000000ff85857207 */ /* 0x000fe40004000000 */
[C---:B------:R-:W-:Y:S01]  /*a5460*/  ISETP.GT.AND P5, PT, R3.reuse, 0x38, PT ;  /* 0x000000380300780c */ /* 0x040fe20003fa4270 */
[----:B------:R1:W-:Y:S01]  /*a5470*/  LDGSTS.E [R132+0x14600], [R136.64], P6 ;  /* 0x1460000088847fae */ /* 0x0003e2000b121844 */
[----:B------:R-:W-:Y:S02]  /*a5480*/  ISETP.GT.AND P4, PT, R3, 0x34, PT ;  /* 0x000000340300780c */ /* 0x000fe40003f84270 */
[----:B------:R-:W-:Y:S01]  /*a5490*/  ISETP.NE.U32.AND P2, PT, R133, RZ, PT ;  /* 0x000000ff8500720c */ /* 0x000fe20003f45070 */
[----:B------:R-:W-:Y:S01]  /*a54a0*/  SEL R133, RZ, 0x4, !P5 ;  /* 0x00000004ff857807 */ /* 0x000fe20006800000 */
[----:B-1----:R-:W-:-:S04]  /*a54b0*/  SEL R136, RZ, 0x4, !P4 ;  /* 0x00000004ff887807 */ /* 0x002fc80006000000 */
[----:B------:R-:W-:-:S04]  /*a54c0*/  SEL R136, R136, RZ, !P0 ;  /* 0x000000ff88887207 */ /* 0x000fc80004000000 */
[----:B------:R-:W-:Y:S01]  /*a54d0*/  ISETP.NE.U32.AND P4, PT, R136, RZ, PT ;  /* 0x000000ff8800720c */ /* 0x000fe20003f85070 */
[----:B------:R-:W-:Y:S02]  /*a54e0*/  MOV R136, R64 ;  /* 0x0000004000887202 */ /* 0x000fe40000000f00 */
[----:B--2---:R-:W-:Y:S01]  /*a54f0*/  IMAD.X R65, R65, 0x1, R0, P3 ;  /* 0x0000000141417824 */ /* 0x004fe200018e0600 */
[----:B-----5:R-:W-:Y:S01]  /*a5500*/  HMMA.1688.F32.TF32 R196, R228, R250, R244 ;  /* 0x000000fae4c4723c */ /* 0x020fe200000810f4 */
[-C--:B---3--:R-:W-:Y:S02]  /*a5510*/  IADD3 R61, P6, R61, R252.reuse, RZ ;  /* 0x000000fc3d3d7210 */ /* 0x088fe40007fde0ff */
[----:B------:R-:W-:-:S03]  /*a5520*/  IADD3 R2, P5, R2, R252, RZ ;  /* 0x000000fc02027210 */ /* 0x000fc60007fbe0ff */
[----:B------:R-:W-:Y:S02]  /*a5530*/  STL [R1+0x2a04], R61 ;  /* 0x002a043d01007387 */ /* 0x000fe40000100800 */
[----:B------:R-:W-:Y:S02]  /*a5540*/  STL [R1+0x2a0c], R2 ;  /* 0x002a0c0201007387 */ /* 0x000fe40000100800 */
[----:B------:R1:W-:Y:S02]  /*a5550*/  STL [R1+0x29f8], R65 ;  /* 0x0029f84101007387 */ /* 0x0003e40000100800 */
[----:B------:R-:W2:Y:S02]  /*a5560*/  LDL.LU R244, [R1+0xf00] ;  /* 0x000f000001f47983 */ /* 0x000ea40000300800 */
[----:B------:R-:W-:Y:S01]  /*a5570*/  IMAD.X R63, R63, 0x1, R0, P6 ;  /* 0x000000013f3f7824 */ /* 0x000fe200030e0600 */
[----:B------:R-:W2:Y:S01]  /*a5580*/  LDL.LU R245, [R1+0xf04] ;  /* 0x000f040001f57983 */ /* 0x000ea20000300800 */
[----:B------:R-:W2:Y:S02]  /*a5590*/  LDL.LU R246, [R1+0xf08] ;  /* 0x000f080001f67983 */ /* 0x000ea40000300800 */
[----:B------:R-:W-:Y:S01]  /*a55a0*/  IMAD.MOV.U32 R184, RZ, RZ, R250 ;  /* 0x000000ffffb87224 */ /* 0x000fe200078e00fa */
[----:B------:R-:W-:Y:S01]  /*a55b0*/  MOV R182, R251 ;  /* 0x000000fb00b67202 */ /* 0x000fe20000000f00 */
[----:B------:R-:W2:Y:S01]  /*a55c0*/  LDL.LU R247, [R1+0xf0c] ;  /* 0x000f0c0001f77983 */ /* 0x000ea20000300800 */
[----:B------:R-:W2:Y:S02]  /*a55d0*/  LDL.LU.64 R250, [R1+0x1a8] ;  /* 0x0001a80001fa7983 */ /* 0x000ea40000300a00 */
[----:B----4-:R-:W-:Y:S01]  /*a55e0*/  IMAD.X R62, R62, 0x1, R0, P5 ;  /* 0x000000013e3e7824 */ /* 0x010fe200028e0600 */
[----:B------:R3:W-:Y:S04]  /*a55f0*/  STL [R1+0x2a00], R63 ;  /* 0x002a003f01007387 */ /* 0x0007e80000100800 */
[----:B------:R-:W4:Y:S01]  /*a5600*/  LDL.LU R64, [R1+0x2978] ;  /* 0x0029780001407983 */ /* 0x000f220000300800 */
[----:B------:R5:W-:Y:S02]  /*a5610*/  STL [R1+0x2a08], R62 ;  /* 0x002a083e01007387 */ /* 0x000be40000100800 */
[----:B------:R-:W-:-:S05]  /*a5620*/  IMAD.MOV.U32 R137, RZ, RZ, R65 ;  /* 0x000000ffff897224 */ /* 0x000fca00078e0041 */
[----:B------:R1:W-:Y:S01]  /*a5630*/  LDGSTS.E [R132+0x16000], [R136.64], P1 ;  /* 0x1600000088847fae */ /* 0x0003e20008921844 */
[----:B------:R-:W-:-:S05]  /*a5640*/  IADD3 R129, P5, R129, R252, RZ ;  /* 0x000000fc81817210 */ /* 0x000fca0007fbe0ff */
[----:B------:R-:W-:Y:S01]  /*a5650*/  IMAD.X R135, R135, 0x1, R0, P5 ;  /* 0x0000000187877824 */ /* 0x000fe200028e0600 */
[----:B------:R-:W-:Y:S01]  /*a5660*/  IADD3 R60, P5, R60, R252, RZ ;  /* 0x000000fc3c3c7210 */ /* 0x000fe20007fbe0ff */
[----:B------:R-:W-:Y:S01]  /*a5670*/  STL [R1+0x2a14], R129 ;  /* 0x002a148101007387 */ /* 0x000fe20000100800 */
[----:B------:R-:W2:Y:S02]  /*a5680*/  LDL.LU R236, [R1+0xf10] ;  /* 0x000f100001ec7983 */ /* 0x000ea40000300800 */
[----:B------:R-:W-:Y:S02]  /*a5690*/  STL [R1+0x2a10], R135 ;  /* 0x002a108701007387 */ /* 0x000fe40000100800 */
[----:B------:R-:W2:Y:S01]  /*a56a0*/  LDL.LU R237, [R1+0xf14] ;  /* 0x000f140001ed7983 */ /* 0x000ea20000300800 */
[----:B------:R-:W-:Y:S01]  /*a56b0*/  STL [R1+0x297c], R60 ;  /* 0x00297c3c01007387 */ /* 0x000fe20000100800 */
[----:B------:R-:W2:Y:S02]  /*a56c0*/  LDL.LU R238, [R1+0xf18] ;  /* 0x000f180001ee7983 */ /* 0x000ea40000300800 */
[----:B------:R-:W2:Y:S02]  /*a56d0*/  LDL.LU R239, [R1+0xf1c] ;  /* 0x000f1c0001ef7983 */ /* 0x000ea40000300800 */
[----:B------:R-:W2:Y:S01]  /*a56e0*/  LDL.LU.64 R242, [R1+0x198] ;  /* 0x0001980001f27983 */ /* 0x000ea20000300a00 */
[----:B-1----:R-:W2:Y:S01]  /*a56f0*/  LDL.LU R65, [R1+0x2984] ;  /* 0x0029840001417983 */ /* 0x002ea20000300800 */
[----:B------:R-:W-:Y:S01]  /*a5700*/  IMAD.MOV.U32 R136, RZ, RZ, R61 ;  /* 0x000000ffff887224 */ /* 0x000fe200078e003d */
[----:B------:R-:W-:Y:S01]  /*a5710*/  MOV R137, R63 ;  /* 0x0000003f00897202 */ /* 0x000fe20000000f00 */
[----:B------:R-:W2:Y:S01]  /*a5720*/  LDL.LU R61, [R1+0x298c] ;  /* 0x00298c00013d7983 */ /* 0x000ea20000300800 */
[----:B------:R-:W2:Y:S04]  /*a5730*/  LDL.LU R128, [R1+0x2980] ;  /* 0x0029800001807983 */ /* 0x000ea80000300800 */
[----:B------:R1:W-:Y:S01]  /*a5740*/  LDGSTS.E [R132+0x16200], [R136.64], P1 ;  /* 0x1620000088847fae */ /* 0x0003e20008921844 */
[----:B------:R-:W-:Y:S01]  /*a5750*/  HMMA.1688.F32.TF32 R200, R228, R170, R188 ;  /* 0x000000aae4c8723c */ /* 0x000fe200000810bc */
[----:B---3--:R-:W3:Y:S02]  /*a5760*/  LDL.LU R63, [R1+0x2988] ;  /* 0x00298800013f7983 */ /* 0x008ee40000300800 */
[----:B------:R-:W3:Y:S01]  /*a5770*/  LDL.LU R188, [R1+0xf20] ;  /* 0x000f200001bc7983 */ /* 0x000ee20000300800 */
[----:B------:R-:W3:Y:S01]  /*a5780*/  LDL.LU R189, [R1+0xf24] ;  /* 0x000f240001bd7983 */ /* 0x000ee20000300800 */
[----:B------:R-:W3:Y:S02]  /*a5790*/  LDL.LU R190, [R1+0xf28] ;  /* 0x000f280001be7983 */ /* 0x000ee40000300800 */
[----:B------:R-:W-:Y:S01]  /*a57a0*/  IMAD.MOV.U32 R180, RZ, RZ, R170 ;  /* 0x000000ffffb47224 */ /* 0x000fe200078e00aa */
[----:B------:R-:W-:Y:S01]  /*a57b0*/  MOV R178, R171 ;  /* 0x000000ab00b27202 */ /* 0x000fe20000000f00 */
[----:B------:R-:W3:Y:S01]  /*a57c0*/  LDL.LU R191, [R1+0xf2c] ;  /* 0x000f2c0001bf7983 */ /* 0x000ee20000300800 */
[----:B------:R-:W3:Y:S02]  /*a57d0*/  LDL.LU.64 R170, [R1+0x188] ;  /* 0x0001880001aa7983 */ /* 0x000ee40000300a00 */
[----:B-1----:R-:W-:-:S02]  /*a57e0*/  IMAD.MOV.U32 R136, RZ, RZ, R2 ;  /* 0x000000ffff887224 */ /* 0x002fc400078e0002 */
[----:B------:R-:W-:-:S05]  /*a57f0*/  IMAD.MOV.U32 R137, RZ, RZ, R62 ;  /* 0x000000ffff897224 */ /* 0x000fca00078e003e */
[----:B------:R1:W-:Y:S02]  /*a5800*/  LDGSTS.E [R132+0x16400], [R136.64], P1 ;  /* 0x1640000088847fae */ /* 0x0003e40008921844 */
[----:B-1----:R-:W-:Y:S01]  /*a5810*/  MOV R136, R129 ;  /* 0x0000008100887202 */ /* 0x002fe20000000f00 */
[----:B------:R-:W-:-:S05]  /*a5820*/  IMAD.MOV.U32 R137, RZ, RZ, R135 ;  /* 0x000000ffff897224 */ /* 0x000fca00078e0087 */
[----:B------:R1:W-:Y:S01]  /*a5830*/  LDGSTS.E [R132+0x16600], [R136.64], P1 ;  /* 0x1660000088847fae */ /* 0x0003e20008921844 */
[----:B----4-:R-:W-:-:S05]  /*a5840*/  IADD3.X R64, R64, R0, RZ, P5, !PT ;  /* 0x0000000040407210 */ /* 0x010fca0002ffe4ff */
[----:B------:R4:W-:Y:S01]  /*a5850*/  STL [R1+0x2978], R64 ;  /* 0x0029784001007387 */ /* 0x0009e20000100800 */
[----:B-----5:R-:W5:Y:S02]  /*a5860*/  LDL.LU R62, [R1+0x2994] ;  /* 0x00299400013e7983 */ /* 0x020f640000300800 */
[----:B-1----:R-:W-:Y:S01]  /*a5870*/  IMAD.MOV.U32 R137, RZ, RZ, R64 ;  /* 0x000000ffff897224 */ /* 0x002fe200078e0040 */
[----:B--2---:R-:W-:-:S05]  /*a5880*/  IADD3 R65, P5, R65, R252, RZ ;  /* 0x000000fc41417210 */ /* 0x004fca0007fbe0ff */
[----:B------:R-:W-:Y:S01]  /*a5890*/  STL [R1+0x2984], R65 ;  /* 0x0029844101007387 */ /* 0x000fe20000100800 */
[----:B----4-:R-:W2:Y:S01]  /*a58a0*/  LDL.LU R64, [R1+0x2990] ;  /* 0x0029900001407983 */ /* 0x010ea20000300800 */
[----:B------:R-:W-:Y:S01]  /*a58b0*/  IADD3 R61, P1, R61, R252, RZ ;  /* 0x000000fc3d3d7210 */ /* 0x000fe20007f3e0ff */
[----:B------:R-:W-:Y:S01]  /*a58c0*/  IMAD.X R128, R128, 0x1, R0, P5 ;  /* 0x0000000180807824 */ /* 0x000fe200028e0600 */
[----:B------:R-:W-:Y:S01]  /*a58d0*/  HMMA.1688.F32.TF32 R204, R228, R250, R244 ;  /* 0x000000fae4cc723c */ /* 0x000fe200000810f4 */
[----:B------:R-:W-:Y:S02]  /*a58e0*/  MOV R136, R60 ;  /* 0x0000003c00887202 */ /* 0x000fe40000000f00 */
[----:B------:R-:W-:Y:S01]  /*a58f0*/  STL [R1+0x298c], R61 ;  /* 0x00298c3d01007387 */ /* 0x000fe20000100800 */
[----:B------:R-:W-:Y:S02]  /*a5900*/  STL [R1+0x2980], R128 ;  /* 0x0029808001007387 */ /* 0x000fe40000100800 */
[----:B------:R-:W4:Y:S02]  /*a5910*/  LDL.LU R244, [R1+0xf40] ;  /* 0x000f400001f47983 */ /* 0x000f240000300800 */
[----:B------:R-:W4:Y:S01]  /*a5920*/  LDL.LU R245, [R1+0xf44] ;  /* 0x000f440001f57983 */ /* 0x000f220000300800 */
[----:B------:R-:W4:Y:S01]  /*a5930*/  LDL.LU R246, [R1+0xf48] ;  /* 0x000f480001f67983 */ /* 0x000f220000300800 */
[----:B------:R-:W-:-:S02]  /*a5940*/  IMAD.MOV.U32 R176, RZ, RZ, R250 ;  /* 0x000000ffffb07224 */ /* 0x000fc400078e00fa */
[----:B------:R-:W-:Y:S02]  /*a5950*/  IMAD.MOV.U32 R2, RZ, RZ, R251 ;  /* 0x000000ffff027224 */ /* 0x000fe400078e00fb */
[----:B------:R-:W4:Y:S02]  /*a5960*/  LDL.LU R247, [R1+0xf4c] ;  /* 0x000f4c0001f77983 */ /* 0x000f240000300800 */
[----:B---3--:R-:W-:Y:S01]  /*a5970*/  IMAD.X R63, R63, 0x1, R0, P1 ;  /* 0x000000013f3f7824 */ /* 0x008fe200008e0600 */
[----:B------:R-:W4:Y:S04]  /*a5980*/  LDL.LU.64 R250, [R1+0x178] ;  /* 0x0001780001fa7983 */ /* 0x000f280000300a00 */
[----:B------:R1:W-:Y:S01]  /*a5990*/  LDGSTS.E [R132+0x18000], [R136.64], P2 ;  /* 0x1800000088847fae */ /* 0x0003e20009121844 */
[----:B------:R-:W3:Y:S01]  /*a59a0*/  LDL.LU R60, [R1+0x28dc] ;  /* 0x0028dc00013c7983 */ /* 0x000ee20000300800 */
[----:B------:R-:W-:Y:S01]  /*a59b0*/  HMMA.1688.F32.TF32 R212, R228, R170, R188 ;  /* 0x000000aae4d4723c */ /* 0x000fe200000810bc */
[----:B------:R-:W-:-:S02]  /*a59c0*/  IMAD.MOV.U32 R149, RZ, RZ, R170 ;  /* 0x000000ffff957224 */ /* 0x000fc400078e00aa */
[----:B------:R-:W-:Y:S02]  /*a59d0*/  IMAD.MOV.U32 R148, RZ, RZ, R171 ;  /* 0x000000ffff947224 */ /* 0x000fe400078e00ab */
[----:B-1----:R-:W-:Y:S01]  /*a59e0*/  IMAD.MOV.U32 R136, RZ, RZ, R65 ;  /* 0x000000ffff887224 */ /* 0x002fe200078e0041 */
[----:B------:R-:W-:-:S05]  /*a59f0*/  MOV R137, R128 ;  /* 0x0000008000897202 */ /* 0x000fca0000000f00 */
[----:B------:R1:W-:Y:S02]  /*a5a00*/  LDGSTS.E [R132+0x18200], [R136.64], P2 ;  /* 0x1820000088847fae */ /* 0x0003e40009121844 */
[----:B-1----:R-:W-:Y:S01]  /*a5a10*/  IMAD.MOV.U32 R136, RZ, RZ, R61 ;  /* 0x000000ffff887224 */ /* 0x002fe200078e003d */
[----:B------:R-:W-:-:S05]  /*a5a20*/  MOV R137, R63 ;  /* 0x0000003f00897202 */ /* 0x000fca0000000f00 */
[----:B------:R1:W-:Y:S01]  /*a5a30*/  LDGSTS.E [R132+0x18400], [R136.64], P2 ;  /* 0x1840000088847fae */ /* 0x0003e20009121844 */
[----:B-----5:R-:W-:-:S05]  /*a5a40*/  IADD3 R62, P5, R62, R252, RZ ;  /* 0x000000fc3e3e7210 */ /* 0x020fca0007fbe0ff */
[----:B------:R-:W-:Y:S01]  /*a5a50*/  STL [R1+0x2994], R62 ;  /* 0x0029943e01007387 */ /* 0x000fe20000100800 */
[----:B------:R5:W-:Y:S01]  /*a5a60*/  STL [R1+0x2988], R63 ;  /* 0x0029883f01007387 */ /* 0x000be20000100800 */
[----:B-1----:R-:W-:Y:S01]  /*a5a70*/  MOV R136, R62 ;  /* 0x0000003e00887202 */ /* 0x002fe20000000f00 */
[----:B--2---:R-:W-:-:S05]  /*a5a80*/  IMAD.X R64, R64, 0x1, R0, P5 ;  /* 0x0000000140407824 */ /* 0x004fca00028e0600 */
[----:B------:R1:W-:Y:S01]  /*a5a90*/  STL [R1+0x2990], R64 ;  /* 0x0029904001007387 */ /* 0x0003e20000100800 */
[----:B------:R-:W2:Y:S02]  /*a5aa0*/  LDL.LU R188, [R1+0xf30] ;  /* 0x000f300001bc7983 */ /* 0x000ea40000300800 */
[----:B------:R-:W2:Y:S02]  /*a5ab0*/  LDL.LU R189, [R1+0xf34] ;  /* 0x000f340001bd7983 */ /* 0x000ea40000300800 */
[----:B------:R-:W2:Y:S01]  /*a5ac0*/  LDL.LU R190, [R1+0xf38] ;  /* 0x000f380001be7983 */ /* 0x000ea20000300800 */
[----:B------:R-:W2:Y:S01]  /*a5ad0*/  LDL.LU R191, [R1+0xf3c] ;  /* 0x000f3c0001bf7983 */ /* 0x000ea20000300800 */
[----:B------:R-:W2:Y:S02]  /*a5ae0*/  LDL.LU.64 R170, [R1+0x168] ;  /* 0x0001680001aa7983 */ /* 0x000ea40000300a00 */
[----:B-----5:R-:W5:Y:S02]  /*a5af0*/  LDL.LU R63, [R1+0x28e4] ;  /* 0x0028e400013f7983 */ /* 0x020f640000300800 */
[----:B------:R-:W2:Y:S01]  /*a5b00*/  LDL.LU R61, [R1+0x28ec] ;  /* 0x0028ec00013d7983 */ /* 0x000ea20000300800 */
[----:B------:R-:W2:Y:S01]  /*a5b10*/  LDL.LU R62, [R1+0x28d8] ;  /* 0x0028d800013e7983 */ /* 0x000ea20000300800 */
[----:B------:R-:W2:Y:S01]  /*a5b20*/  LDL.LU R173, [R1+0x28e0] ;  /* 0x0028e00001ad7983 */ /* 0x000ea20000300800 */
[----:B---3--:R-:W-:-:S02]  /*a5b30*/  IADD3 R60, P6, R60, R252, RZ ;  /* 0x000000fc3c3c7210 */ /* 0x008fc40007fde0ff */
[----:B------:R-:W-:Y:S02]  /*a5b40*/  SEL R133, R133, RZ, !P0 ;  /* 0x000000ff85857207 */ /* 0x000fe40004000000 */
[----:B------:R-:W-:Y:S01]  /*a5b50*/  ISETP.GT.AND P1, PT, R3, 0x3c, PT ;  /* 0x0000003c0300780c */ /* 0x000fe20003f24270 */
[----:B------:R-:W-:Y:S01]  /*a5b60*/  IMAD.MOV.U32 R137, RZ, RZ, R64 ;  /* 0x000000ffff897224 */ /* 0x000fe200078e0040 */
[----:B------:R-:W-:Y:S01]  /*a5b70*/  STL [R1+0x28dc], R60 ;  /* 0x0028dc3c01007387 */ /* 0x000fe20000100800 */
[----:B------:R-:W3:Y:S01]  /*a5b80*/  LDL.LU R240, [R1+0xf50] ;  /* 0x000f500001f07983 */ /* 0x000ee20000300800 */
[C---:B------:R-:W-:Y:S01]  /*a5b90*/  HMMA.1688.F32.TF32 R208, R228.reuse, R242, R236 ;  /* 0x000000f2e4d0723c */ /* 0x040fe200000810ec */
[----:B------:R-:W-:Y:S01]  /*a5ba0*/  IMAD.MOV.U32 R157, RZ, RZ, R242 ;  /* 0x000000ffff9d7224 */ /* 0x000fe200078e00f2 */
[----:B------:R-:W3:Y:S01]  /*a5bb0*/  LDL.LU R241, [R1+0xf54] ;  /* 0x000f540001f17983 */ /* 0x000ee20000300800 */
[----:B------:R-:W-:Y:S02]  /*a5bc0*/  ISETP.NE.U32.AND P3, PT, R133, RZ, PT ;  /* 0x000000ff8500720c */ /* 0x000fe40003f65070 */
[----:B------:R-:W-:Y:S01]  /*a5bd0*/  MOV R156, R243 ;  /* 0x000000f3009c7202 */ /* 0x000fe20000000f00 */
[----:B------:R-:W3:Y:S01]  /*a5be0*/  LDL.LU R242, [R1+0xf58] ;  /* 0x000f580001f27983 */ /* 0x000ee20000300800 */
[----:B------:R-:W-:Y:S01]  /*a5bf0*/  SEL R133, RZ, 0x4, !P1 ;  /* 0x00000004ff857807 */ /* 0x000fe20004800000 */
[----:B----4-:R-:W-:Y:S01]  /*a5c00*/  HMMA.1688.F32.TF32 R216, R228, R250, R244 ;  /* 0x000000fae4d8723c */ /* 0x010fe200000810f4 */
[----:B------:R-:W3:Y:S04]  /*a5c10*/  LDL.LU R243, [R1+0xf5c] ;  /* 0x000f5c0001f37983 */ /* 0x000ee80000300800 */
[----:B------:R4:W-:Y:S01]  /*a5c20*/  LDGSTS.E [R132+0x18600], [R136.64], P2 ;  /* 0x1860000088847fae */ /* 0x0009e20009121844 */
[----:B------:R-:W3:Y:S01]  /*a5c30*/  LDL.LU.64 R246, [R1+0x158] ;  /* 0x0001580001f67983 */ /* 0x000ee20000300a00 */
[----:B------:R-:W-:Y:S01]  /*a5c40*/  ISETP.GT.AND P2, PT, R3, 0x40, PT ;  /* 0x000000400300780c */ /* 0x000fe20003f44270 */
[----:B------:R-:W3:Y:S01]  /*a5c50*/  LDL.LU R166, [R1+0x28e8] ;  /* 0x0028e80001a67983 */ /* 0x000ee20000300800 */
[----:B------:R-:W3:Y:S02]  /*a5c60*/  LDL.LU R135, [R1+0x28f4] ;  /* 0x0028f40001877983 */ /* 0x000ee40000300800 */
[----:B----4-:R-:W-:Y:S01]  /*a5c70*/  SEL R136, RZ, 0x4, !P2 ;  /* 0x00000004ff887807 */ /* 0x010fe20005000000 */
[----:B------:R-:W-:Y:S01]  /*a5c80*/  IMAD.MOV.U32 R141, RZ, RZ, R250 ;  /* 0x000000ffff8d7224 */ /* 0x000fe200078e00fa */
[----:B------:R-:W-:-:S02]  /*a5c90*/  MOV R152, R251 ;  /* 0x000000fb00987202 */ /* 0x000fc40000000f00 */
[-C--:B-----5:R-:W-:Y:S01]  /*a5ca0*/  IADD3 R63, P1, R63, R252.reuse, RZ ;  /* 0x000000fc3f3f7210 */ /* 0x0a0fe20007f3e0ff */
[----:B--2---:R-:W-:Y:S01]  /*a5cb0*/  IMAD.X R62, R62, 0x1, R0, P6 ;  /* 0x000000013e3e7824 */ /* 0x004fe200030e0600 */
[----:B------:R-:W-:-:S03]  /*a5cc0*/  IADD3 R61, P2, R61, R252, RZ ;  /* 0x000000fc3d3d7210 */ /* 0x000fc60007f5e0ff */
[--C-:B------:R-:W-:Y:S01]  /*a5cd0*/  IMAD.X R173, R173, 0x1, R0.reuse, P1 ;  /* 0x00000001adad7824 */ /* 0x100fe200008e0600 */
[----:B------:R-:W-:Y:S01]  /*a5ce0*/  STL [R1+0x28e4], R63 ;  /* 0x0028e43f01007387 */ /* 0x000fe20000100800 */
[----:B------:R2:W-:Y:S03]  /*a5cf0*/  STL [R1+0x28d8], R62 ;  /* 0x0028d83e01007387 */ /* 0x0005e60000100800 */
[----:B------:R-:W-:Y:S01]  /*a5d00*/  STL [R1+0x28e0], R173 ;  /* 0x0028e0ad01007387 */ /* 0x000fe20000100800 */
[----:B------:R4:W-:Y:S02]  /*a5d10*/  STL [R1+0x28ec], R61 ;  /* 0x0028ec3d01007387 */ /* 0x0009e40000100800 */
[----:B------:R-:W5:Y:S02]  /*a5d20*/  LDL.LU R248, [R1+0xf60] ;  /* 0x000f600001f87983 */ /* 0x000f640000300800 */
[----:B------:R-:W5:Y:S01]  /*a5d30*/  LDL.LU R249, [R1+0xf64] ;  /* 0x000f640001f97983 */ /* 0x000f620000300800 */
[----:B------:R-:W5:Y:S01]  /*a5d40*/  LDL.LU R250, [R1+0xf68] ;  /* 0x000f680001fa7983 */ /* 0x000f620000300800 */
[----:B------:R-:W5:Y:S02]  /*a5d50*/  LDL.LU R251, [R1+0xf6c] ;  /* 0x000f6c0001fb7983 */ /* 0x000f640000300800 */
[----:B------:R-:W4:Y:S02]  /*a5d60*/  LDL.LU R164, [R1+0x28f0] ;  /* 0x0028f00001a47983 */ /* 0x000f240000300800 */
[----:B------:R-:W5:Y:S01]  /*a5d70*/  LDL.LU R128, [R1+0x285c] ;  /* 0x00285c0001807983 */ /* 0x000f620000300800 */
[----:B------:R-:W-:Y:S01]  /*a5d80*/  HMMA.1688.F32.TF32 R220, R228, R170, R188 ;  /* 0x000000aae4dc723c */ /* 0x000fe200000810bc */
[----:B---3--:R-:W-:Y:S01]  /*a5d90*/  IMAD.X R166, R166, 0x1, R0, P2 ;  /* 0x00000001a6a67824 */ /* 0x008fe200010e0600 */
[----:B------:R-:W-:-:S02]  /*a5da0*/  IADD3 R135, P1, R135, R252, RZ ;  /* 0x000000fc87877210 */ /* 0x000fc40007f3e0ff */
[----:B------:R-:W-:-:S03]  /*a5db0*/  MOV R140, R170 ;  /* 0x000000aa008c7202 */ /* 0x000fc60000000f00 */
[----:B------:R-:W-:Y:S01]  /*a5dc0*/  STL [R1+0x28f4], R135 ;  /* 0x0028f48701007387 */ /* 0x000fe20000100800 */
[----:B------:R-:W-:Y:S02]  /*a5dd0*/  STL [R1+0x28e8], R166 ;  /* 0x0028e8a601007387 */ /* 0x000fe40000100800 */
[----:B------:R-:W3:Y:S02]  /*a5de0*/  LDL.LU R168, [R1+0xfc0] ;  /* 0x000fc00001a87983 */ /* 0x000ee40000300800 */
[----:B------:R-:W3:Y:S02]  /*a5df0*/  LDL.LU R169, [R1+0xfc4] ;  /* 0x000fc40001a97983 */ /* 0x000ee40000300800 */
[----:B------:R-:W-:Y:S01]  /*a5e00*/  IMAD.MOV.U32 R144, RZ, RZ, R171 ;  /* 0x000000ffff907224 */ /* 0x000fe200078e00ab */
[----:B------:R-:W3:Y:S01]  /*a5e10*/  LDL.LU R170, [R1+0xfc8] ;  /* 0x000fc80001aa7983 */ /* 0x000ee20000300800 */
[----:B------:R-:W3:Y:S01]  /*a5e20*/  LDL.LU R171, [R1+0xfcc] ;  /* 0x000fcc0001ab7983 */ /* 0x000ee20000300800 */
[----:B------:R-:W-:Y:S01]  /*a5e30*/  SEL R133, R133, RZ, !P0 ;  /* 0x000000ff85857207 */ /* 0x000fe20004000000 */
[----:B------:R-:W3:Y:S01]  /*a5e40*/  LDL.LU R129, [R1+0x2858] ;  /* 0x0028580001817983 */ /* 0x000ee20000300800 */
[----:B------:R-:W3:Y:S01]  /*a5e50*/  LDL.LU R188, [R1+0xf90] ;  /* 0x000f900001bc7983 */ /* 0x000ee20000300800 */
[----:B------:R-:W3:Y:S02]  /*a5e60*/  LDL.LU R189, [R1+0xf94] ;  /* 0x000f940001bd7983 */ /* 0x000ee40000300800 */
[----:B------:R-:W3:Y:S01]  /*a5e70*/  LDL.LU R190, [R1+0xf98] ;  /* 0x000f980001be7983 */ /* 0x000ee20000300800 */
[----:B------:R-:W-:Y:S01]  /*a5e80*/  ISETP.NE.U32.AND P5, PT, R133, RZ, PT ;  /* 0x000000ff8500720c */ /* 0x000fe20003fa5070 */
[----:B------:R-:W3:Y:S01]  /*a5e90*/  LDL.LU R191, [R1+0xf9c] ;  /* 0x000f9c0001bf7983 */ /* 0x000ee20000300800 */
[----:B------:R-:W-:Y:S01]  /*a5ea0*/  SEL R133, R136, RZ, !P0 ;  /* 0x000000ff88857207 */ /* 0x000fe20004000000 */
[----:B------:R-:W-:-:S02]  /*a5eb0*/  IMAD.MOV.U32 R137, RZ, RZ, R62 ;  /* 0x000000ffff897224 */ /* 0x000fc400078e003e */
[----:B-1----:R-:W3:Y:S01]  /*a5ec0*/  LDL.LU R64, [R1+0x2864] ;  /* 0x0028640001407983 */ /* 0x002ee20000300800 */
[----:B------:R-:W-:Y:S01]  /*a5ed0*/  MOV R136, R60 ;  /* 0x0000003c00887202 */ /* 0x000fe20000000f00 */
[----:B--2---:R-:W2:Y:S01]  /*a5ee0*/  LDL.LU R62, [R1+0x286c] ;  /* 0x00286c00013e7983 */ /* 0x004ea20000300800 */
[----:B------:R-:W2:Y:S03]  /*a5ef0*/  LDL.LU R60, [R1+0x2874] ;  /* 0x00287400013c7983 */ /* 0x000ea60000300800 */
[----:B------:R1:W-:Y:S02]  /*a5f00*/  LDGSTS.E [R132+0x1a000], [R136.64], P4 ;  /* 0x1a00000088847fae */ /* 0x0003e4000a121844 */
[----:B-1----:R-:W-:Y:S02]  /*a5f10*/  IMAD.MOV.U32 R136, RZ, RZ, R63 ;  /* 0x000000ffff887224 */ /* 0x002fe400078e003f */
[----:B----4-:R-:W-:Y:S01]  /*a5f20*/  IMAD.X R164, R164, 0x1, R0, P1 ;  /* 0x00000001a4a47824 */ /* 0x010fe200008e0600 */
[----:B-----5:R-:W-:-:S04]  /*a5f30*/  IADD3 R128, P1, R128, R252, RZ ;  /* 0x000000fc80807210 */ /* 0x020fc80007f3e0ff */
[----:B------:R-:W-:Y:S01]  /*a5f40*/  STL [R1+0x28f0], R164 ;  /* 0x0028f0a401007387 */ /* 0x000fe20000100800 */
[----:B------:R-:W-:Y:S02]  /*a5f50*/  STL [R1+0x285c], R128 ;  /* 0x00285c8001007387 */ /* 0x000fe40000100800 */
[----:B------:R-:W4:Y:S02]  /*a5f60*/  LDL.LU R65, [R1+0x2860] ;  /* 0x0028600001417983 */ /* 0x000f240000300800 */
[----:B------:R-:W5:Y:S01]  /*a5f70*/  LDL.LU R63, [R1+0x2868] ;  /* 0x00286800013f7983 */ /* 0x000f620000300800 */
[----:B------:R-:W-:-:S05]  /*a5f80*/  MOV R137, R173 ;  /* 0x000000ad00897202 */ /* 0x000fca0000000f00 */
[----:B------:R1:W-:Y:S01]  /*a5f90*/  LDGSTS.E [R132+0x1a200], [R136.64], P4 ;  /* 0x1a20000088847fae */ /* 0x0003e2000a121844 */
[----:B---3--:R-:W-:Y:S01]  /*a5fa0*/  IADD3.X R129, R129, R0, RZ, P1, !PT ;  /* 0x0000000081817210 */ /* 0x008fe20000ffe4ff */
[----:B-1----:R-:W-:Y:S02]  /*a5fb0*/  IMAD.MOV.U32 R136, RZ, RZ, R61 ;  /* 0x000000ffff887224 */ /* 0x002fe400078e003d */
[----:B------:R-:W-:Y:S01]  /*a5fc0*/  IMAD.MOV.U32 R137, RZ, RZ, R166 ;  /* 0x000000ffff897224 */ /* 0x000fe200078e00a6 */
[----:B------:R-:W3:Y:S01]  /*a5fd0*/  LDL.LU R61, [R1+0x2870] ;  /* 0x00287000013d7983 */ /* 0x000ee20000300800 */
[----:B------:R-:W-:-:S03]  /*a5fe0*/  IADD3 R64, P1, R64, R252, RZ ;  /* 0x000000fc40407210 */ /* 0x000fc60007f3e0ff */
[----:B------:R1:W-:Y:S01]  /*a5ff0*/  LDGSTS.E [R132+0x1a400], [R136.64], P4 ;  /* 0x1a40000088847fae */ /* 0x0003e2000a121844 */
[----:B--2---:R-:W-:-:S03]  /*a6000*/  IADD3 R62, P2, R62, R252, RZ ;  /* 0x000000fc3e3e7210 */ /* 0x004fc60007f5e0ff */
[----:B------:R-:W-:Y:S01]  /*a6010*/  STL [R1+0x2858], R129 ;  /* 0x0028588101007387 */ /* 0x000fe20000100800 */
[----:B------:R2:W-:Y:S01]  /*a6020*/  STL [R1+0x2864], R64 ;  /* 0x0028644001007387 */ /* 0x0005e20000100800 */
[C---:B------:R-:W-:Y:S01]  /*a6030*/  HMMA.1688.F32.TF32 R224, R228.reuse, R246, R240 ;  /* 0x000000f6e4e0723c */ /* 0x040fe200000810f0 */
[----:B------:R-:W-:Y:S01]  /*a6040*/  MOV R153, R246 ;  /* 0x000000f600997202 */ /* 0x000fe20000000f00 */
[----:B------:R-:W-:Y:S01]  /*a6050*/  STL [R1+0x286c], R62 ;  /* 0x00286c3e01007387 */ /* 0x000fe20000100800 */
[----:B-1----:R-:W-:Y:S02]  /*a6060*/  IMAD.MOV.U32 R136, RZ, RZ, R135 ;  /* 0x000000ffff887224 */ /* 0x002fe400078e0087 */
[----:B------:R-:W-:Y:S02]  /*a6070*/  IMAD.MOV.U32 R137, RZ, RZ, R164 ;  /* 0x000000ffff897224 */ /* 0x000fe400078e00a4 */
[----:B------:R-:W-:Y:S02]  /*a6080*/  IMAD.MOV.U32 R145, RZ, RZ, R247 ;  /* 0x000000ffff917224 */ /* 0x000fe400078e00f7 */
[----:B------:R-:W-:Y:S01]  /*a6090*/  HMMA.1688.F32.TF32 R244, R228, R154, R188 ;  /* 0x0000009ae4f4723c */ /* 0x000fe200000810bc */
[----:B------:R1:W-:Y:S02]  /*a60a0*/  LDGSTS.E [R132+0x1a600], [R136.64], P4 ;  /* 0x1a60000088847fae */ /* 0x0003e4000a121844 */
[----:B-1----:R-:W-:-:S02]  /*a60b0*/  IMAD.MOV.U32 R136, RZ, RZ, R128 ;  /* 0x000000ffff887224 */ /* 0x002fc400078e0080 */
[----:B------:R-:W-:-:S05]  /*a60c0*/  IMAD.MOV.U32 R137, RZ, RZ, R129 ;  /* 0x000000ffff897224 */ /* 0x000fca00078e0081 */
[----:B------:R1:W-:Y:S02]  /*a60d0*/  LDGSTS.E [R132+0x1c000], [R136.64], P3 ;  /* 0x1c00000088847fae */ /* 0x0003e40009921844 */
[----:B-1----:R-:W-:Y:S01]  /*a60e0*/  IMAD.MOV.U32 R136, RZ, RZ, R64 ;  /* 0x000000ffff887224 */ /* 0x002fe200078e0040 */
[----:B----4-:R-:W-:Y:S01]  /*a60f0*/  IADD3.X R65, R65, R0, RZ, P1, !PT ;  /* 0x0000000041417210 */ /* 0x010fe20000ffe4ff */
[----:B------:R-:W-:Y:S01]  /*a6100*/  IADD3 R60, P1, R60, R252, RZ ;  /* 0x000000fc3c3c7210 */ /* 0x000fe20007f3e0ff */
[----:B-----5:R-:W-:-:S03]  /*a6110*/  IADD3.X R63, R63, R0, RZ, P2, !PT ;  /* 0x000000003f3f7210 */ /* 0x020fc600017fe4ff */
[----:B------:R-:W-:Y:S01]  /*a6120*/  STL [R1+0x2860], R65 ;  /* 0x0028604101007387 */ /* 0x000fe20000100800 */
[----:B------:R1:W-:Y:S02]  /*a6130*/  STL [R1+0x2874], R60 ;  /* 0x0028743c01007387 */ /* 0x0003e40000100800 */
[----:B------:R-:W4:Y:S02]  /*a6140*/  LDL.LU R188, [R1+0xfb0] ;  /* 0x000fb00001bc7983 */ /* 0x000f240000300800 */
[----:B------:R-:W-:Y:S01]  /*a6150*/  STL [R1+0x2868], R63 ;  /* 0x0028683f01007387 */ /* 0x000fe20000100800 */
[----:B------:R-:W4:Y:S01]  /*a6160*/  LDL.LU R189, [R1+0xfb4] ;  /* 0x000fb40001bd7983 */ /* 0x000f220000300800 */
[----:B------:R-:W4:Y:S02]  /*a6170*/  LDL.LU R190, [R1+0xfb8] ;  /* 0x000fb80001be7983 */ /* 0x000f240000300800 */
[----:B------:R-:W4:Y:S02]  /*a6180*/  LDL.LU R191, [R1+0xfbc] ;  /* 0x000fbc0001bf7983 */ /* 0x000f240000300800 */
[----:B--2---:R-:W2:Y:S01]  /*a6190*/  LDL.LU R64, [R1+0x27dc] ;  /* 0x0027dc0001407983 */ /* 0x004ea20000300800 */
[----:B------:R-:W5:Y:S01]  /*a61a0*/  LDL.LU R166, [R1+0x27e4] ;  /* 0x0027e40001a67983 */ /* 0x000f620000300800 */
[----:B------:R-:W-:Y:S01]  /*a61b0*/  MOV R137, R65 ;  /* 0x0000004100897202 */ /* 0x000fe20000000f00 */
[C---:B------:R-:W-:Y:S08]  /*a61c0*/  HMMA.1688.F32.TF32 R240, R228.reuse, R158, R248 ;  /* 0x0000009ee4f0723c */ /* 0x040ff000000810f8 */
[----:B------:R-:W-:Y:S01]  /*a61d0*/  HMMA.1688.F32.TF32 R248, R228, R150, R168 ;  /* 0x00000096e4f8723c */ /* 0x000fe200000810a8 */
[----:B------:R1:W-:Y:S01]  /*a61e0*/  LDGSTS.E [R132+0x1c200], [R136.64], P3 ;  /* 0x1c20000088847fae */ /* 0x0003e20009921844 */
[----:B---3--:R-:W-:-:S05]  /*a61f0*/  IMAD.X R61, R61, 0x1, R0, P1 ;  /* 0x000000013d3d7824 */ /* 0x008fca00008e0600 */
[----:B------:R3:W-:Y:S01]  /*a6200*/  STL [R1+0x2870], R61 ;  /* 0x0028703d01007387 */ /* 0x0007e20000100800 */
[----:B------:R-:W4:Y:S02]  /*a6210*/  LDL.LU R168, [R1+0xfa0] ;  /* 0x000fa00001a87983 */ /* 0x000f240000300800 */
[----:B------:R-:W4:Y:S02]  /*a6220*/  LDL.LU R169, [R1+0xfa4] ;  /* 0x000fa40001a97983 */ /* 0x000f240000300800 */
[----:B------:R-:W4:Y:S01]  /*a6230*/  LDL.LU R170, [R1+0xfa8] ;  /* 0x000fa80001aa7983 */ /* 0x000f220000300800 */
[----:B------:R-:W4:Y:S01]  /*a6240*/  LDL.LU R171, [R1+0xfac] ;  /* 0x000fac0001ab7983 */ /* 0x000f220000300800 */
[----:B-1----:R-:W-:Y:S02]  /*a6250*/  IMAD.MOV.U32 R136, RZ, RZ, R62 ;  /* 0x000000ffff887224 */ /* 0x002fe400078e003e */
[----:B------:R-:W-:-:S05]  /*a6260*/  IMAD.MOV.U32 R137, RZ, RZ, R63 ;  /* 0x000000ffff897224 */ /* 0x000fca00078e003f */
[----:B------:R1:W-:Y:S01]  /*a6270*/  LDGSTS.E [R132+0x1c400], [R136.64], P3 ;  /* 0x1c40000088847fae */ /* 0x0003e20009921844 */
[----:B------:R-:W-:Y:S02]  /*a6280*/  ISETP.GT.AND P1, PT, R3, 0x44, PT ;  /* 0x000000440300780c */ /* 0x000fe40003f24270 */
[----:B-1----:R-:W-:Y:S01]  /*a6290*/  MOV R136, R60 ;  /* 0x0000003c00887202 */ /* 0x002fe20000000f00 */
[----:B------:R-:W-:Y:S01]  /*a62a0*/  IMAD.MOV.U32 R137, RZ, RZ, R61 ;  /* 0x000000ffff897224 */ /* 0x000fe200078e003d */
[----:B------:R-:W4:Y:S01]  /*a62b0*/  LDL.LU R60, [R1+0xfe0] ;  /* 0x000fe000013c7983 */ /* 0x000f220000300800 */
[----:B---3--:R-:W3:Y:S02]  /*a62c0*/  LDL.LU R61, [R1+0xfe4] ;  /* 0x000fe400013d7983 */ /* 0x008ee40000300800 */
[----:B------:R-:W3:Y:S02]  /*a62d0*/  LDL.LU R62, [R1+0xfe8] ;  /* 0x000fe800013e7983 */ /* 0x000ee40000300800 */
[----:B------:R-:W3:Y:S01]  /*a62e0*/  LDL.LU R63, [R1+0xfec] ;  /* 0x000fec00013f7983 */ /* 0x000ee20000300800 */
[----:B------:R-:W3:Y:S01]  /*a62f0*/  LDL.LU R65, [R1+0x27ec] ;  /* 0x0027ec0001417983 */ /* 0x000ee20000300800 */
[----:B------:R-:W4:Y:S02]  /*a6300*/  LDL.LU R186, [R1+0x27d8] ;  /* 0x0027d80001ba7983 */ /* 0x000f240000300800 */
[----:B------:R-:W4:Y:S01]  /*a6310*/  LDL.LU R175, [R1+0x27e0] ;  /* 0x0027e00001af7983 */ /* 0x000f220000300800 */
[----:B------:R1:W-:Y:S01]  /*a6320*/  LDGSTS.E [R132+0x1c600], [R136.64], P3 ;  /* 0x1c60000088847fae */ /* 0x0003e20009921844 */
[----:B------:R-:W4:Y:S01]  /*a6330*/  LDL.LU R135, [R1+0x27e8] ;  /* 0x0027e80001877983 */ /* 0x000f220000300800 */
[----:B-1----:R-:W-:-:S02]  /*a6340*/  SEL R136, RZ, 0x4, !P1 ;  /* 0x00000004ff887807 */ /* 0x002fc40004800000 */
[-C--:B--2---:R-:W-:Y:S02]  /*a6350*/  IADD3 R64, P1, R64, R252.reuse, RZ ;  /* 0x000000fc40407210 */ /* 0x084fe40007f3e0ff */
[----:B-----5:R-:W-:-:S03]  /*a6360*/  IADD3 R166, P2, R166, R252, RZ ;  /* 0x000000fca6a67210 */ /* 0x020fc60007f5e0ff */
[----:B------:R-:W-:Y:S02]  /*a6370*/  STL [R1+0x27dc], R64 ;  /* 0x0027dc4001007387 */ /* 0x000fe40000100800 */
[----:B------:R-:W-:Y:S02]  /*a6380*/  STL [R1+0x27e4], R166 ;  /* 0x0027e4a601007387 */ /* 0x000fe40000100800 */
[----:B------:R-:W2:Y:S01]  /*a6390*/  LDL.LU R129, [R1+0x27f4] ;  /* 0x0027f40001817983 */ /* 0x000ea20000300800 */
[----:B------:R-:W-:Y:S02]  /*a63a0*/  ISETP.GT.AND P3, PT, R3, 0x48, PT ;  /* 0x000000480300780c */ /* 0x000fe40003f64270 */
[----:B------:R-:W-:Y:S01]  /*a63b0*/  ISETP.NE.U32.AND P6, PT, R133, RZ, PT ;  /* 0x000000ff8500720c */ /* 0x000fe20003fc5070 */
[----:B------:R-:W5:Y:S01]  /*a63c0*/  LDL.LU R236, [R1+0xfd0] ;  /* 0x000fd00001ec7983 */ /* 0x000f620000300800 */
[----:B------:R-:W5:Y:S01]  /*a63d0*/  LDL.LU R237, [R1+0xfd4] ;  /* 0x000fd40001ed7983 */ /* 0x000f620000300800 */
[----:B------:R-:W-:Y:S01]  /*a63e0*/  SEL R133, RZ, 0x4, !P3 ;  /* 0x00000004ff857807 */ /* 0x000fe20005800000 */
[----:B------:R-:W5:Y:S01]  /*a63f0*/  LDL.LU R238, [R1+0xfd8] ;  /* 0x000fd80001ee7983 */ /* 0x000f620000300800 */
[----:B------:R-:W5:Y:S01]  /*a6400*/  LDL.LU R239, [R1+0xfdc] ;  /* 0x000fdc0001ef7983 */ /* 0x000f620000300800 */
[----:B------:R-:W-:-:S02]  /*a6410*/  SEL R136, R136, RZ, !P0 ;  /* 0x000000ff88887207 */ /* 0x000fc40004000000 */
[----:B------:R-:W-:Y:S01]  /*a6420*/  SEL R133, R133, RZ, !P0 ;  /* 0x000000ff85857207 */ /* 0x000fe20004000000 */
[----:B------:R-:W5:Y:S01]  /*a6430*/  LDL.LU R128, [R1+0x27f0] ;  /* 0x0027f00001807983 */ /* 0x000f620000300800 */
[----:B---3--:R-:W-:Y:S01]  /*a6440*/  IADD3 R65, P3, R65, R252, RZ ;  /* 0x000000fc41417210 */ /* 0x008fe20007f7e0ff */
[--C-:B----4-:R-:W-:Y:S01]  /*a6450*/  IMAD.X R186, R186, 0x1, R0.reuse, P1 ;  /* 0x00000001baba7824 */ /* 0x110fe200008e0600 */
[----:B------:R-:W-:Y:S01]  /*a6460*/  IADD3.X R175, R175, R0, RZ, P2, !PT ;  /* 0x00000000afaf7210 */ /* 0x000fe200017fe4ff */
[----:B------:R-:W-:Y:S02]  /*a6470*/  ISETP.NE.U32.AND P2, PT, R133, RZ, PT ;  /* 0x000000ff8500720c */ /* 0x000fe40003f45070 */
[----:B------:R1:W-:Y:S01]  /*a6480*/  STL [R1+0x27ec], R65 ;  /* 0x0027ec4101007387 */ /* 0x0003e20000100800 */
[----:B------:R-:W-:Y:S02]  /*a6490*/  IMAD.X R135, R135, 0x1, R0, P3 ;  /* 0x0000000187877824 */ /* 0x000fe400018e0600 */
[----:B------:R3:W-:Y:S02]  /*a64a0*/  STL [R1+0x27d8], R186 ;  /* 0x0027d8ba01007387 */ /* 0x0007e40000100800 */
[----:B------:R-:W-:Y:S01]  /*a64b0*/  IMAD.MOV.U32 R133, RZ, RZ, R65 ;  /* 0x000000ffff857224 */ /* 0x000fe200078e0041 */
[----:B------:R4:W-:Y:S01]  /*a64c0*/  STL [R1+0x27e0], R175 ;  /* 0x0027e0af01007387 */ /* 0x0009e20000100800 */
[----:B------:R-:W-:Y:S01]  /*a64d0*/  ISETP.NE.U32.AND P1, PT, R136, RZ, PT ;  /* 0x000000ff8800720c */ /* 0x000fe20003f25070 */
[----:B------:R-:W-:-:S02]  /*a64e0*/  MOV R136, R64 ;  /* 0x0000004000887202 */ /* 0x000fc40000000f00 */
[----:B------:R-:W-:Y:S01]  /*a64f0*/  IMAD.MOV.U32 R137, RZ, RZ, R186 ;  /* 0x000000ffff897224 */ /* 0x000fe200078e00ba */
[----:B-1----:R-:W5:Y:S01]  /*a6500*/  LDL.LU R65, [R1+0x275c] ;  /* 0x00275c0001417983 */ /* 0x002f620000300800 */
[----:B------:R-:W5:Y:S02]  /*a6510*/  LDL.LU R173, [R1+0x2764] ;  /* 0x0027640001ad7983 */ /* 0x000f640000300800 */
[----:B------:R1:W-:Y:S02]  /*a6520*/  STL [R1+0x27e8], R135 ;  /* 0x0027e88701007387 */ /* 0x0003e40000100800 */
[----:B------:R-:W5:Y:S01]  /*a6530*/  LDL.LU R164, [R1+0x276c] ;  /* 0x00276c0001a47983 */ /* 0x000f620000300800 */
[----:B---3--:R-:W3:Y:S04]  /*a6540*/  LDL.LU R186, [R1+0x2758] ;  /* 0x0027580001ba7983 */ /* 0x008ee80000300800 */
[----:B------:R1:W-:Y:S01]  /*a6550*/  LDGSTS.E [R132+0x1e000], [R136.64], P5 ;  /* 0x1e00000088847fae */ /* 0x0003e2000a921844 */
[----:B------:R-:W3:Y:S02]  /*a6560*/  LDL.LU R64, [R1+0x2774] ;  /* 0x0027740001407983 */ /* 0x000ee40000300800 */
[----:B-1----:R-:W-:Y:S01]  /*a6570*/  IMAD.MOV.U32 R136, RZ, RZ, R166 ;  /* 0x000000ffff887224 */ /* 0x002fe200078e00a6 */
[----:B------:R-:W-:-:S05]  /*a6580*/  MOV R137, R175 ;  /* 0x000000af00897202 */ /* 0x000fca0000000f00 */
[----:B------:R1:W-:Y:S02]  /*a6590*/  LDGSTS.E [R132+0x1e200], [R136.64], P5 ;  /* 0x1e20000088847fae */ /* 0x0003e4000a921844 */
[----:B-1----:R-:W-:Y:S01]  /*a65a0*/  IMAD.MOV.U32 R137, RZ, RZ, R135 ;  /* 0x000000ffff897224 */ /* 0x002fe200078e0087 */
[----:B------:R-:W-:-:S05]  /*a65b0*/  MOV R136, R133 ;  /* 0x0000008500887202 */ /* 0x000fca0000000f00 */
[----:B------:R1:W-:Y:S01]  /*a65c0*/  LDGSTS.E [R132+0x1e400], [R136.64], P5 ;  /* 0x1e40000088847fae */ /* 0x0003e2000a921844 */
[----:B--2---:R-:W-:-:S05]  /*a65d0*/  IADD3 R129, P3, R129, R252, RZ ;  /* 0x000000fc81817210 */ /* 0x004fca0007f7e0ff */
[----:B------:R-:W-:Y:S01]  /*a65e0*/  STL [R1+0x27f4], R129 ;  /* 0x0027f48101007387 */ /* 0x000fe20000100800 */
[----:B----4-:R-:W2:Y:S02]  /*a65f0*/  LDL.LU R175, [R1+0x2760] ;  /* 0x0027600001af7983 */ /* 0x010ea40000300800 */
[----:B------:R-:W4:Y:S02]  /*a6600*/  LDL.LU R166, [R1+0x2768] ;  /* 0x0027680001a67983 */ /* 0x000f240000300800 */
[----:B------:R-:W4:Y:S01]  /*a6610*/  LDL.LU R135, [R1+0x3688] ;  /* 0x0036880001877983 */ /* 0x000f220000300800 */
[----:B------:R-:W4:Y:S01]  /*a6620*/  LDL.LU R133, [R1+0x2770] ;  /* 0x0027700001857983 */ /* 0x000f220000300800 */
[----:B-----5:R-:W-:Y:S02]  /*a6630*/  IMAD.X R128, R128, 0x1, R0, P3 ;  /* 0x0000000180807824 */ /* 0x020fe400018e0600 */
[----:B-1----:R-:W-:Y:S02]  /*a6640*/  IMAD.MOV.U32 R136, RZ, RZ, R129 ;  /* 0x000000ffff887224 */ /* 0x002fe400078e0081 */
[----:B------:R-:W-:Y:S01]  /*a6650*/  IMAD.MOV.U32 R137, RZ, RZ, R128 ;  /* 0x000000ffff897224 */ /* 0x000fe200078e0080 */
[----:B------:R1:W-:Y:S04]  /*a6660*/  STL [R1+0x27f0], R128 ;  /* 0x0027f08001007387 */ /* 0x0003e80000100800 */
[----:B------:R5:W-:Y:S04]  /*a6670*/  LDGSTS.E [R132+0x1e600], [R136.64], P5 ;  /* 0x1e60000088847fae */ /* 0x000be8000a921844 */
[----:B-1----:R-:W4:Y:S01]  /*a6680*/  LDL.LU R128, [R1+0x3684] ;  /* 0x0036840001807983 */ /* 0x002f220000300800 */
[----:B------:R-:W4:Y:S01]  /*a6690*/  LDL.LU R129, [R1+0x3680] ;  /* 0x0036800001817983 */ /* 0x000f220000300800 */
[C---:B------:R-:W-:Y:S08]  /*a66a0*/  HMMA.1688.F32.TF32 R188, R228.reuse, R146, R188 ;  /* 0x00000092e4bc723c */ /* 0x040ff000000810bc */
[C---:B------:R-:W-:Y:S08]  /*a66b0*/  HMMA.1688.F32.TF32 R168, R228.reuse, R142, R168 ;  /* 0x0000008ee4a8723c */ /* 0x040ff000000810a8 */
[----:B------:R-:W-:Y:S01]  /*a66c0*/  HMMA.1688.F32.TF32 R60, R228, R138, R60 ;  /* 0x0000008ae43c723c */ /* 0x000fe2000008103c */
[----:B------:R-:W-:-:S02]  /*a66d0*/  IADD3 R65, P3, R65, R252, RZ ;  /* 0x000000fc41417210 */ /* 0x000fc40007f7e0ff */
[----:B------:R-:W-:Y:S02]  /*a66e0*/  IADD3 R173, P4, R173, R252, RZ ;  /* 0x000000fcadad7210 */ /* 0x000fe40007f9e0ff */
[----:B---3--:R-:W-:Y:S01]  /*a66f0*/  IADD3.X R186, R186, R0, RZ, P3, !PT ;  /* 0x00000000baba7210 */ /* 0x008fe20001ffe4ff */
[----:B------:R-:W-:Y:S01]  /*a6700*/  IADD3 R164, P3, R164, R252, RZ ;  /* 0x000000fca4a47210 */ /* 0x000fe20007f7e0ff */
[----:B-----5:R-:W-:-:S03]  /*a6710*/  MOV R136, R65 ;  /* 0x0000004100887202 */ /* 0x020fc60000000f00 */
[----:B------:R-:W-:Y:S01]  /*a6720*/  IMAD.MOV.U32 R137, RZ, RZ, R186 ;  /* 0x000000ffff897224 */ /* 0x000fe200078e00ba */
[----:B------:R1:W-:Y:S01]  /*a6730*/  STL [R1+0x275c], R65 ;  /* 0x00275c4101007387 */ /* 0x0003e20000100800 */
[----:B------:R-:W-:Y:S02]  /*a6740*/  STL [R1+0x2764], R173 ;  /* 0x002764ad01007387 */ /* 0x000fe40000100800 */
[----:B------:R-:W-:Y:S02]  /*a6750*/  STL [R1+0x2758], R186 ;  /* 0x002758ba01007387 */ /* 0x000fe40000100800 */
[----:B------:R-:W-:Y:S01]  /*a6760*/  STL [R1+0x276c], R164 ;  /* 0x00276ca401007387 */ /* 0x000fe20000100800 */
[----:B------:R3:W-:Y:S02]  /*a6770*/  LDGSTS.E [R132+0x20000], [R136.64], P6 ;  /* 0x2000000088847fae */ /* 0x0007e4000b121844 */
[----:B---3--:R-:W-:Y:S01]  /*a6780*/  MOV R136, R173 ;  /* 0x000000ad00887202 */ /* 0x008fe20000000f00 */
[--C-:B--2---:R-:W-:Y:S01]  /*a6790*/  IMAD.X R175, R175, 0x1, R0.reuse, P4 ;  /* 0x00000001afaf7824 */ /* 0x104fe200020e0600 */
[----:B------:R-:W-:Y:S01]  /*a67a0*/  IADD3 R64, P4, R64, R252, RZ ;  /* 0x000000fc40407210 */ /* 0x000fe20007f9e0ff */
[----:B----4-:R-:W-:-:S02]  /*a67b0*/  IMAD.X R166, R166, 0x1, R0, P3 ;  /* 0x00000001a6a67824 */ /* 0x010fc400018e0600 */
[----:B------:R-:W-:Y:S01]  /*a67c0*/  IMAD.MOV.U32 R137, RZ, RZ, R175 ;  /* 0x000000ffff897224 */ /* 0x000fe200078e00af */
[----:B------:R-:W-:Y:S01]  /*a67d0*/  STL [R1+0x2760], R175 ;  /* 0x002760af01007387 */ /* 0x000fe20000100800 */
[----:B------:R-:W-:Y:S02]  /*a67e0*/  IMAD.X R133, R133, 0x1, R0, P4 ;  /* 0x0000000185857824 */ /* 0x000fe400020e0600 */
[----:B-1----:R-:W2:Y:S02]  /*a67f0*/  LDL.LU R65, [R1+0x26bc] ;  /* 0x0026bc0001417983 */ /* 0x002ea40000300800 */
[----:B------:R-:W-:Y:S01]  /*a6800*/  STL [R1+0x2774], R64 ;  /* 0x0027744001007387 */ /* 0x000fe20000100800 */
[----:B------:R1:W-:Y:S01]  /*a6810*/  STL [R1+0x2768], R166 ;  /* 0x002768a601007387 */ /* 0x0003e20000100800 */
[----:B------:R-:W-:Y:S03]  /*a6820*/  HMMA.1688.F32.TF32 R236, R228, R134, R236 ;  /* 0x00000086e4ec723c */ /* 0x000fe600000810ec */
[----:B------:R3:W-:Y:S01]  /*a6830*/  LDGSTS.E [R132+0x20200], [R136.64], P6 ;  /* 0x2020000088847fae */ /* 0x0007e2000b121844 */
[----:B------:R4:W-:Y:S02]  /*a6840*/  STL [R1+0x2770], R133 ;  /* 0x0027708501007387 */ /* 0x0009e40000100800 */
[----:B------:R-:W5:Y:S01]  /*a6850*/  LDL.LU R231, [R1+0x26c4] ;  /* 0x0026c40001e77983 */ /* 0x000f620000300800 */
[----:B---3--:R-:W-:Y:S01]  /*a6860*/  MOV R137, R166 ;  /* 0x000000a600897202 */ /* 0x008fe20000000f00 */
[----:B------:R-:W-:Y:S01]  /*a6870*/  IMAD.MOV.U32 R136, RZ, RZ, R164 ;  /* 0x000000ffff887224 */ /* 0x000fe200078e00a4 */
        /* <DEDUP_REMOVED lines=8> */
[----:B------:R1:W-:Y:S01]  /*a6900*/  LDGSTS.E [R132+0x20400], [R136.64], P6 ;  /* 0x2040000088847fae */ /* 0x0003e2000b121844 */
[----:B------:R-:W-:-:S02]  /*a6910*/  ISETP.GT.AND P4, PT, R3, 0x4c, PT ;  /* 0x0000004c0300780c */ /* 0x000fc40003f84270 */
[----:B------:R-:W-:Y:S01]  /*a6920*/  ISETP.GT.AND P5, PT, R3, 0x50, PT ;  /* 0x000000500300780c */ /* 0x000fe20003fa4270 */
[----:B-1----:R-:W-:Y:S02]  /*a6930*/  IMAD.MOV.U32 R136, RZ, RZ, R64 ;  /* 0x000000ffff887224 */ /* 0x002fe400078e0040 */
[----:B------:R-:W-:Y:S01]  /*a6940*/  IMAD.MOV.U32 R137, RZ, RZ, R133 ;  /* 0x000000ffff897224 */ /* 0x000fe200078e0085 */
[----:B----4-:R-:W-:Y:S01]  /*a6950*/  SEL R133, RZ, 0x4, !P5 ;  /* 0x00000004ff857807 */ /* 0x010fe20006800000 */
[----:B------:R-:W4:Y:S04]  /*a6960*/  LDL.LU R64, [R1+0x2644] ;  /* 0x0026440001407983 */ /* 0x000f280000300800 */
[----:B------:R1:W-:Y:S01]  /*a6970*/  LDGSTS.E [R132+0x20600], [R136.64], P6 ;  /* 0x2060000088847fae */ /* 0x0003e2000b121844 */
[----:B------:R-:W-:-:S02]  /*a6980*/  SEL R133, R133, RZ, !P0 ;  /* 0x000000ff85857207 */ /* 0x000fc40004000000 */
[----:B-1----:R-:W-:-:S04]  /*a6990*/  SEL R136, RZ, 0x4, !P4 ;  /* 0x00000004ff887807 */ /* 0x002fc80006000000 */
[----:B------:R-:W-:-:S04]  /*a69a0*/  SEL R136, R136, RZ, !P0 ;  /* 0x000000ff88887207 */ /* 0x000fc80004000000 */
[----:B------:R-:W-:Y:S02]  /*a69b0*/  ISETP.NE.U32.AND P4, PT, R136, RZ, PT ;  /* 0x000000ff8800720c */ /* 0x000fe40003f85070 */
[-C--:B--2---:R-:W-:Y:S02]  /*a69c0*/  IADD3 R65, P3, R65, R252.reuse, RZ ;  /* 0x000000fc41417210 */ /* 0x084fe40007f7e0ff */
[----:B-----5:R-:W-:-:S03]  /*a69d0*/  IADD3 R231, P6, R231, R252, RZ ;  /* 0x000000fce7e77210 */ /* 0x020fc60007fde0ff */
[----:B------:R-:W-:Y:S01]  /*a69e0*/  STL [R1+0x26bc], R65 ;  /* 0x0026bc4101007387 */ /* 0x000fe20000100800 */
[----:B------:R-:W-:-:S03]  /*a69f0*/  IMAD.MOV.U32 R136, RZ, RZ, R65 ;  /* 0x000000ffff887224 */ /* 0x000fc600078e0041 */
[----:B------:R-:W-:Y:S01]  /*a6a00*/  STL [R1+0x26c4], R231 ;  /* 0x0026c4e701007387 */ /* 0x000fe20000100800 */
[----:B---3--:R-:W-:Y:S02]  /*a6a10*/  IADD3 R166, P5, R166, R252, RZ ;  /* 0x000000fca6a67210 */ /* 0x008fe40007fbe0ff */
[-C--:B------:R-:W-:Y:S01]  /*a6a20*/  IADD3.X R164, R164, R0.reuse, RZ, P3, !PT ;  /* 0x00000000a4a47210 */ /* 0x080fe20001ffe4ff */
[----:B------:R-:W-:Y:S01]  /*a6a30*/  IMAD.X R173, R173, 0x1, R0, P6 ;  /* 0x00000001adad7824 */ /* 0x000fe200030e0600 */
[----:B------:R-:W-:Y:S01]  /*a6a40*/  IADD3.X R230, R230, R0, RZ, P5, !PT ;  /* 0x00000000e6e67210 */ /* 0x000fe20002ffe4ff */
[----:B------:R-:W-:Y:S01]  /*a6a50*/  STL [R1+0x26cc], R166 ;  /* 0x0026cca601007387 */ /* 0x000fe20000100800 */
[----:B------:R-:W-:Y:S01]  /*a6a60*/  ISETP.NE.U32.AND P3, PT, R133, RZ, PT ;  /* 0x000000ff8500720c */ /* 0x000fe20003f65070 */
[----:B------:R-:W-:Y:S02]  /*a6a70*/  IMAD.MOV.U32 R137, RZ, RZ, R164 ;  /* 0x000000ffff897224 */ /* 0x000fe400078e00a4 */
[----:B------:R-:W-:Y:S02]  /*a6a80*/  STL [R1+0x26b8], R164 ;  /* 0x0026b8a401007387 */ /* 0x000fe40000100800 */
[----:B------:R-:W-:Y:S01]  /*a6a90*/  IMAD.MOV.U32 R133, RZ, RZ, R173 ;  /* 0x000000ffff857224 */ /* 0x000fe200078e00ad */
[----:B------:R-:W-:Y:S01]  /*a6aa0*/  IADD3 R228, P5, R228, R252, RZ ;  /* 0x000000fce4e47210 */ /* 0x000fe20007fbe0ff */
[----:B------:R1:W-:Y:S04]  /*a6ab0*/  STL [R1+0x26c0], R173 ;  /* 0x0026c0ad01007387 */ /* 0x0003e80000100800 */
[----:B------:R2:W-:Y:S01]  /*a6ac0*/  LDGSTS.E [R132+0x22000], [R136.64], P1 ;  /* 0x2200000088847fae */ /* 0x0005e20008921844 */
[----:B------:R-:W-:Y:S01]  /*a6ad0*/  IADD3.X R229, R229, R0, RZ, P5, !PT ;  /* 0x00000000e5e57210 */ /* 0x000fe20002ffe4ff */
[----:B------:R-:W-:-:S02]  /*a6ae0*/  IADD3 R175, P5, R175, R252, RZ ;  /* 0x000000fcafaf7210 */ /* 0x000fc40007fbe0ff */
[----:B-1----:R-:W3:Y:S01]  /*a6af0*/  LDL.LU R173, [R1+0x2640] ;  /* 0x0026400001ad7983 */ /* 0x002ee20000300800 */
[----:B------:R-:W-:Y:S02]  /*a6b00*/  STL [R1+0x26c8], R230 ;  /* 0x0026c8e601007387 */ /* 0x000fe40000100800 */
[----:B------:R-:W5:Y:S02]  /*a6b10*/  LDL.LU R65, [R1+0x264c] ;  /* 0x00264c0001417983 */ /* 0x000f640000300800 */
[----:B--2---:R-:W-:Y:S02]  /*a6b20*/  IMAD.MOV.U32 R136, RZ, RZ, R231 ;  /* 0x000000ffff887224 */ /* 0x004fe400078e00e7 */
[----:B------:R-:W-:Y:S01]  /*a6b30*/  IMAD.MOV.U32 R137, RZ, RZ, R133 ;  /* 0x000000ffff897224 */ /* 0x000fe200078e0085 */
[----:B------:R-:W-:Y:S01]  /*a6b40*/  STL [R1+0x26d4], R228 ;  /* 0x0026d4e401007387 */ /* 0x000fe20000100800 */
[----:B------:R-:W2:Y:S02]  /*a6b50*/  LDL.LU R164, [R1+0x2654] ;  /* 0x0026540001a47983 */ /* 0x000ea40000300800 */
[----:B------:R-:W2:Y:S02]  /*a6b60*/  LDL.LU R133, [R1+0x2648] ;  /* 0x0026480001857983 */ /* 0x000ea40000300800 */
[----:B------:R-:W-:Y:S01]  /*a6b70*/  STL [R1+0x26d0], R229 ;  /* 0x0026d0e501007387 */ /* 0x000fe20000100800 */
[----:B------:R1:W-:Y:S04]  /*a6b80*/  LDGSTS.E [R132+0x22200], [R136.64], P1 ;  /* 0x2220000088847fae */ /* 0x0003e80008921844 */
[----:B------:R-:W-:Y:S01]  /*a6b90*/  STL [R1+0x263c], R175 ;  /* 0x00263caf01007387 */ /* 0x000fe20000100800 */
[----:B-1----:R-:W-:-:S03]  /*a6ba0*/  MOV R136, R166 ;  /* 0x000000a600887202 */ /* 0x002fc60000000f00 */
[----:B------:R-:W2:Y:S01]  /*a6bb0*/  LDL.LU R166, [R1+0x2650] ;  /* 0x0026500001a67983 */ /* 0x000ea20000300800 */
[----:B------:R-:W-:Y:S02]  /*a6bc0*/  IMAD.MOV.U32 R137, RZ, RZ, R230 ;  /* 0x000000ffff897224 */ /* 0x000fe400078e00e6 */
[----:B------:R-:W-:Y:S01]  /*a6bd0*/  IMAD.X R186, R186, 0x1, R0, P5 ;  /* 0x00000001baba7824 */ /* 0x000fe200028e0600 */
[----:B----4-:R-:W-:Y:S02]  /*a6be0*/  IADD3 R64, P5, R64, R252, RZ ;  /* 0x000000fc40407210 */ /* 0x010fe40007fbe0ff */
[----:B------:R1:W-:Y:S04]  /*a6bf0*/  LDGSTS.E [R132+0x22400], [R136.64], P1 ;  /* 0x2240000088847fae */ /* 0x0003e80008921844 */
[----:B------:R-:W-:Y:S01]  /*a6c00*/  STL [R1+0x2638], R186 ;  /* 0x002638ba01007387 */ /* 0x000fe20000100800 */
[----:B-1----:R-:W-:Y:S01]  /*a6c10*/  MOV R136, R228 ;  /* 0x000000e400887202 */ /* 0x002fe20000000f00 */
[----:B------:R-:W-:-:S05]  /*a6c20*/  IMAD.MOV.U32 R137, RZ, RZ, R229 ;  /* 0x000000ffff897224 */ /* 0x000fca00078e00e5 */
[----:B------:R1:W-:Y:S04]  /*a6c30*/  LDGSTS.E [R132+0x22600], [R136.64], P1 ;  /* 0x2260000088847fae */ /* 0x0003e80008921844 */
[----:B------:R4:W-:Y:S01]  /*a6c40*/  STL [R1+0x2644], R64 ;  /* 0x0026444001007387 */ /* 0x0009e20000100800 */
[----:B-1----:R-:W-:Y:S01]  /*a6c50*/  MOV R136, R175 ;  /* 0x000000af00887202 */ /* 0x002fe20000000f00 */
[----:B------:R-:W-:-:S05]  /*a6c60*/  IMAD.MOV.U32 R137, RZ, RZ, R186 ;  /* 0x000000ffff897224 */ /* 0x000fca00078e00ba */
[----:B------:R1:W-:Y:S02]  /*a6c70*/  LDGSTS.E [R132+0x24000], [R136.64], P2 ;  /* 0x2400000088847fae */ /* 0x0003e40009121844 */
[----:B-1----:R-:W-:Y:S01]  /*a6c80*/  MOV R136, R64 ;  /* 0x0000004000887202 */ /* 0x002fe20000000f00 */
[----:B---3--:R-:W-:Y:S01]  /*a6c90*/  IMAD.X R173, R173, 0x1, R0, P5 ;  /* 0x00000001adad7824 */ /* 0x008fe200028e0600 */
[-C--:B-----5:R-:W-:Y:S02]  /*a6ca0*/  IADD3 R65, P1, R65, R252.reuse, RZ ;  /* 0x000000fc41417210 */ /* 0x0a0fe40007f3e0ff */
[----:B--2---:R-:W-:-:S03]  /*a6cb0*/  IADD3 R164, P5, R164, R252, RZ ;  /* 0x000000fca4a47210 */ /* 0x004fc60007fbe0ff */
[--C-:B------:R-:W-:Y:S01]  /*a6cc0*/  IMAD.X R133, R133, 0x1, R0.reuse, P1 ;  /* 0x0000000185857824 */ /* 0x100fe200008e0600 */
[----:B------:R1:W-:Y:S01]  /*a6cd0*/  STL [R1+0x264c], R65 ;  /* 0x00264c4101007387 */ /* 0x0003e20000100800 */
[----:B------:R-:W-:Y:S02]  /*a6ce0*/  IMAD.MOV.U32 R137, RZ, RZ, R173 ;  /* 0x000000ffff897224 */ /* 0x000fe400078e00ad */
[----:B------:R2:W-:Y:S02]  /*a6cf0*/  STL [R1+0x2640], R173 ;  /* 0x002640ad01007387 */ /* 0x0005e40000100800 */
[----:B----4-:R-:W3:Y:S01]  /*a6d00*/  LDL.LU R64, [R1+0x25bc] ;  /* 0x0025bc0001407983 */ /* 0x010ee20000300800 */
[----:B------:R-:W-:Y:S01]  /*a6d10*/  STL [R1+0x2654], R164 ;  /* 0x002654a401007387 */ /* 0x000fe20000100800 */
[----:B------:R-:W-:Y:S03]  /*a6d20*/  STL [R1+0x2648], R133 ;  /* 0x0026488501007387 */ /* 0x000fe60000100800 */
[----:B------:R4:W-:Y:S01]  /*a6d30*/  LDGSTS.E [R132+0x24200], [R136.64], P2 ;  /* 0x2420000088847fae */ /* 0x0009e20009121844 */
[----:B------:R-:W5:Y:S02]  /*a6d40*/  LDL.LU R230, [R1+0x25c4] ;  /* 0x0025c40001e67983 */ /* 0x000f640000300800 */
[----:B------:R-:W-:Y:S01]  /*a6d50*/  IMAD.X R166, R166, 0x1, R0, P5 ;  /* 0x00000001a6a67824 */ /* 0x000fe200028e0600 */
[----:B----4-:R-:W-:-:S04]  /*a6d60*/  MOV R136, R65 ;  /* 0x0000004100887202 */ /* 0x010fc80000000f00 */
[----:B------:R4:W-:Y:S01]  /*a6d70*/  STL [R1+0x2650], R166 ;  /* 0x002650a601007387 */ /* 0x0009e20000100800 */
[----:B-1----:R-:W5:Y:S02]  /*a6d80*/  LDL.LU R65, [R1+0x25cc] ;  /* 0x0025cc0001417983 */ /* 0x002f640000300800 */
[----:B------:R-:W5:Y:S02]  /*a6d90*/  LDL.LU R175, [R1+0x25b8] ;  /* 0x0025b80001af7983 */ /* 0x000f640000300800 */
[----:B------:R-:W5:Y:S01]  /*a6da0*/  LDL.LU R231, [R1+0x25c0] ;  /* 0x0025c00001e77983 */ /* 0x000f620000300800 */
[----:B--2---:R-:W2:Y:S01]  /*a6db0*/  LDL.LU R173, [R1+0x25c8] ;  /* 0x0025c80001ad7983 */ /* 0x004ea20000300800 */
[----:B------:R-:W2:Y:S02]  /*a6dc0*/  LDL.LU R229, [R1+0x25d0] ;  /* 0x0025d00001e57983 */ /* 0x000ea40000300800 */
[----:B------:R-:W2:Y:S02]  /*a6dd0*/  LDL.LU R228, [R1+0x25d4] ;  /* 0x0025d40001e47983 */ /* 0x000ea40000300800 */
[----:B------:R-:W-:Y:S01]  /*a6de0*/  IMAD.MOV.U32 R137, RZ, RZ, R133 ;  /* 0x000000ffff897224 */ /* 0x000fe200078e0085 */
[----:B------:R-:W2:Y:S04]  /*a6df0*/  LDL.LU R186, [R1+0x2538] ;  /* 0x0025380001ba7983 */ /* 0x000ea80000300800 */
[----:B------:R1:W-:Y:S02]  /*a6e00*/  LDGSTS.E [R132+0x24400], [R136.64], P2 ;  /* 0x2440000088847fae */ /* 0x0003e40009121844 */
[----:B-1----:R-:W-:-:S02]  /*a6e10*/  MOV R137, R166 ;  /* 0x000000a600897202 */ /* 0x002fc40000000f00 */
[----:B----4-:R-:W4:Y:S01]  /*a6e20*/  LDL.LU R166, [R1+0x253c] ;  /* 0x00253c0001a67983 */ /* 0x010f220000300800 */
[C---:B------:R-:W-:Y:S01]  /*a6e30*/  ISETP.GT.AND P1, PT, R3.reuse, 0x54, PT ;  /* 0x000000540300780c */ /* 0x040fe20003f24270 */
[----:B------:R-:W-:Y:S02]  /*a6e40*/  IMAD.MOV.U32 R136, RZ, RZ, R164 ;  /* 0x000000ffff887224 */ /* 0x000fe400078e00a4 */
[----:B------:R-:W4:Y:S01]  /*a6e50*/  LDL.LU R164, [R1+0x2544] ;  /* 0x0025440001a47983 */ /* 0x000f220000300800 */
[----:B------:R-:W-:Y:S01]  /*a6e60*/  SEL R133, RZ, 0x4, !P1 ;  /* 0x00000004ff857807 */ /* 0x000fe20004800000 */
[----:B------:R-:W-:Y:S02]  /*a6e70*/  ISETP.GT.AND P1, PT, R3, 0x58, PT ;  /* 0x000000580300780c */ /* 0x000fe40003f24270 */
[----:B------:R1:W-:Y:S01]  /*a6e80*/  LDGSTS.E [R132+0x24600], [R136.64], P2 ;  /* 0x2460000088847fae */ /* 0x0003e20009121844 */
[----:B------:R-:W-:Y:S02]  /*a6e90*/  SEL R133, R133, RZ, !P0 ;  /* 0x000000ff85857207 */ /* 0x000fe40004000000 */
[----:B-1----:R-:W-:-:S02]  /*a6ea0*/  SEL R136, RZ, 0x4, !P1 ;  /* 0x00000004ff887807 */ /* 0x002fc40004800000 */
[----:B------:R-:W-:Y:S02]  /*a6eb0*/  ISETP.NE.U32.AND P1, PT, R133, RZ, PT ;  /* 0x000000ff8500720c */ /* 0x000fe40003f25070 */
[----:B------:R-:W-:Y:S02]  /*a6ec0*/  SEL R133, R136, RZ, !P0 ;  /* 0x000000ff88857207 */ /* 0x000fe40004000000 */
[-C--:B---3--:R-:W-:Y:S02]  /*a6ed0*/  IADD3 R64, P5, R64, R252.reuse, RZ ;  /* 0x000000fc40407210 */ /* 0x088fe40007fbe0ff */
[----:B-----5:R-:W-:-:S03]  /*a6ee0*/  IADD3 R230, P2, R230, R252, RZ ;  /* 0x000000fce6e67210 */ /* 0x020fc60007f5e0ff */
[----:B------:R-:W-:Y:S01]  /*a6ef0*/  STL [R1+0x25bc], R64 ;  /* 0x0025bc4001007387 */ /* 0x000fe20000100800 */
[----:B------:R-:W-:-:S03]  /*a6f00*/  IMAD.MOV.U32 R136, RZ, RZ, R64 ;  /* 0x000000ffff887224 */ /* 0x000fc600078e0040 */
[----:B------:R-:W-:Y:S01]  /*a6f10*/  STL [R1+0x25c4], R230 ;  /* 0x0025c4e601007387 */ /* 0x000fe20000100800 */
[--C-:B------:R-:W-:Y:S01]  /*a6f20*/  IMAD.X R175, R175, 0x1, R0.reuse, P5 ;  /* 0x00000001afaf7824 */ /* 0x100fe200028e0600 */
[-C--:B------:R-:W-:Y:S01]  /*a6f30*/  IADD3 R65, P5, R65, R252.reuse, RZ ;  /* 0x000000fc41417210 */ /* 0x080fe20007fbe0ff */
[----:B------:R-:W-:Y:S01]  /*a6f40*/  IMAD.X R231, R231, 0x1, R0, P2 ;  /* 0x00000001e7e77824 */ /* 0x000fe200010e0600 */
[----:B--2---:R-:W-:Y:S02]  /*a6f50*/  IADD3 R228, P2, R228, R252, RZ ;  /* 0x000000fce4e47210 */ /* 0x004fe40007f5e0ff */
[----:B------:R-:W-:Y:S01]  /*a6f60*/  IADD3.X R173, R173, R0, RZ, P5, !PT ;  /* 0x00000000adad7210 */ /* 0x000fe20002ffe4ff */
[----:B------:R-:W-:Y:S01]  /*a6f70*/  IMAD.MOV.U32 R137, RZ, RZ, R175 ;  /* 0x000000ffff897224 */ /* 0x000fe200078e00af */
[----:B------:R1:W-:Y:S01]  /*a6f80*/  STL [R1+0x25b8], R175 ;  /* 0x0025b8af01007387 */ /* 0x0003e20000100800 */
[----:B------:R-:W-:Y:S02]  /*a6f90*/  STL [R1+0x25cc], R65 ;  /* 0x0025cc4101007387 */ /* 0x000fe40000100800 */
[----:B------:R-:W-:Y:S02]  /*a6fa0*/  STL [R1+0x25c0], R231 ;  /* 0x0025c0e701007387 */ /* 0x000fe40000100800 */
[----:B------:R-:W-:Y:S01]  /*a6fb0*/  STL [R1+0x25d4], R228 ;  /* 0x0025d4e401007387 */ /* 0x000fe20000100800 */
[----:B------:R2:W-:Y:S04]  /*a6fc0*/  STL [R1+0x25c8], R173 ;  /* 0x0025c8ad01007387 */ /* 0x0005e80000100800 */
[----:B------:R3:W-:Y:S01]  /*a6fd0*/  LDGSTS.E [R132+0x26000], [R136.64], P4 ;  /* 0x2600000088847fae */ /* 0x0007e2000a121844 */
[----:B------:R-:W-:-:S02]  /*a6fe0*/  ISETP.NE.U32.AND P5, PT, R133, RZ, PT ;  /* 0x000000ff8500720c */ /* 0x000fc40003fa5070 */
[----:B------:R-:W-:Y:S01]  /*a6ff0*/  IADD3.X R229, R229, R0, RZ, P2, !PT ;  /* 0x00000000e5e57210 */ /* 0x000fe200017fe4ff */
[----:B-1----:R-:W5:Y:S01]  /*a7000*/  LDL.LU R175, [R1+0x2540] ;  /* 0x0025400001af7983 */ /* 0x002f620000300800 */
[----:B------:R-:W5:Y:S02]  /*a7010*/  LDL.LU R133, [R1+0x254c] ;  /* 0x00254c0001857983 */ /* 0x000f640000300800 */
[----:B------:R-:W5:Y:S02]  /*a7020*/  LDL.LU R64, [R1+0x2554] ;  /* 0x0025540001407983 */ /* 0x000f640000300800 */
[----:B---3--:R-:W-:Y:S02]  /*a7030*/  IMAD.MOV.U32 R136, RZ, RZ, R230 ;  /* 0x000000ffff887224 */ /* 0x008fe400078e00e6 */
[----:B------:R-:W-:Y:S01]  /*a7040*/  IMAD.MOV.U32 R137, RZ, RZ, R231 ;  /* 0x000000ffff897224 */ /* 0x000fe200078e00e7 */
[----:B----4-:R-:W-:Y:S01]  /*a7050*/  IADD3 R166, P2, R166, R252, RZ ;  /* 0x000000fca6a67210 */ /* 0x010fe20007f5e0ff */
[----:B------:R1:W-:Y:S04]  /*a7060*/  STL [R1+0x25d0], R229 ;  /* 0x0025d0e501007387 */ /* 0x0003e80000100800 */
[----:B------:R3:W-:Y:S04]  /*a7070*/  LDGSTS.E [R132+0x26200], [R136.64], P4 ;  /* 0x2620000088847fae */ /* 0x0007e8000a121844 */
[----:B------:R-:W-:Y:S01]  /*a7080*/  STL [R1+0x253c], R166 ;  /* 0x00253ca601007387 */ /* 0x000fe20000100800 */
[----:B---3--:R-:W-:Y:S01]  /*a7090*/  IMAD.MOV.U32 R137, RZ, RZ, R173 ;  /* 0x000000ffff897224 */ /* 0x008fe200078e00ad */
[----:B------:R-:W-:-:S02]  /*a70a0*/  MOV R136, R65 ;  /* 0x0000004100887202 */ /* 0x000fc40000000f00 */
[----:B--2---:R-:W2:Y:S01]  /*a70b0*/  LDL.LU R173, [R1+0x2548] ;  /* 0x0025480001ad7983 */ /* 0x004ea20000300800 */
[----:B------:R-:W3:Y:S02]  /*a70c0*/  LDL.LU R65, [R1+0x2550] ;  /* 0x0025500001417983 */ /* 0x000ee40000300800 */
[----:B------:R-:W-:Y:S01]  /*a70d0*/  IMAD.X R186, R186, 0x1, R0, P2 ;  /* 0x00000001baba7824 */ /* 0x000fe200010e0600 */
[----:B------:R4:W-:Y:S01]  /*a70e0*/  LDGSTS.E [R132+0x26400], [R136.64], P4 ;  /* 0x2640000088847fae */ /* 0x0009e2000a121844 */
[----:B------:R-:W-:-:S03]  /*a70f0*/  IADD3 R164, P2, R164, R252, RZ ;  /* 0x000000fca4a47210 */ /* 0x000fc60007f5e0ff */
[----:B------:R1:W-:Y:S01]  /*a7100*/  STL [R1+0x2538], R186 ;  /* 0x002538ba01007387 */ /* 0x0003e20000100800 */
[----:B----4-:R-:W-:Y:S01]  /*a7110*/  MOV R136, R228 ;  /* 0x000000e400887202 */ /* 0x010fe20000000f00 */
[----:B------:R-:W-:-:S05]  /*a7120*/  IMAD.MOV.U32 R137, RZ, RZ, R229 ;  /* 0x000000ffff897224 */ /* 0x000fca00078e00e5 */
[----:B------:R4:W-:Y:S04]  /*a7130*/  LDGSTS.E [R132+0x26600], [R136.64], P4 ;  /* 0x2660000088847fae */ /* 0x0009e8000a121844 */
[----:B------:R1:W-:Y:S01]  /*a7140*/  STL [R1+0x2544], R164 ;  /* 0x002544a401007387 */ /* 0x0003e20000100800 */
[----:B----4-:R-:W-:Y:S01]  /*a7150*/  MOV R136, R166 ;  /* 0x000000a600887202 */ /* 0x010fe20000000f00 */
[----:B------:R-:W-:-:S05]  /*a7160*/  IMAD.MOV.U32 R137, RZ, RZ, R186 ;  /* 0x000000ffff897224 */ /* 0x000fca00078e00ba */
[----:B------:R4:W-:Y:S01]  /*a7170*/  LDGSTS.E [R132+0x28000], [R136.64], P3 ;  /* 0x2800000088847fae */ /* 0x0009e20009921844 */
[----:B-1----:R-:W-:Y:S01]  /*a7180*/  HMMA.1688.F32.TF32 R228, R232, R92, R240 ;  /* 0x0000005ce8e4723c */ /* 0x002fe200000810f0 */
[----:B----4-:R-:W-:Y:S02]  /*a7190*/  IMAD.MOV.U32 R136, RZ, RZ, R164 ;  /* 0x000000ffff887224 */ /* 0x010fe400078e00a4 */
[----:B-----5:R-:W-:Y:S01]  /*a71a0*/  IMAD.X R175, R175, 0x1, R0, P2 ;  /* 0x00000001afaf7824 */ /* 0x020fe200010e0600 */
[-C--:B------:R-:W-:Y:S02]  /*a71b0*/  IADD3 R133, P4, R133, R252.reuse, RZ ;  /* 0x000000fc85857210 */ /* 0x080fe40007f9e0ff */
[----:B------:R-:W-:-:S03]  /*a71c0*/  IADD3 R64, P2, R64, R252, RZ ;  /* 0x000000fc40407210 */ /* 0x000fc60007f5e0ff */
[----:B------:R-:W-:Y:S01]  /*a71d0*/  STL [R1+0x254c], R133 ;  /* 0x00254c8501007387 */ /* 0x000fe20000100800 */
[----:B------:R-:W-:Y:S02]  /*a71e0*/  STL [R1+0x2540], R175 ;  /* 0x002540af01007387 */ /* 0x000fe40000100800 */
[----:B------:R-:W4:Y:S02]  /*a71f0*/  LDL.LU R186, [R1+0x24bc] ;  /* 0x0024bc0001ba7983 */ /* 0x000f240000300800 */
[----:B------:R-:W5:Y:S02]  /*a7200*/  LDL.LU R166, [R1+0x24c4] ;  /* 0x0024c40001a67983 */ /* 0x000f640000300800 */
[----:B------:R-:W-:Y:S01]  /*a7210*/  IMAD.MOV.U32 R137, RZ, RZ, R175 ;  /* 0x000000ffff897224 */ /* 0x000fe200078e00af */
[----:B------:R-:W-:Y:S04]  /*a7220*/  STL [R1+0x2554], R64 ;  /* 0x0025544001007387 */ /* 0x000fe80000100800 */
[----:B------:R1:W-:Y:S01]  /*a7230*/  LDGSTS.E [R132+0x28200], [R136.64], P3 ;  /* 0x2820000088847fae */ /* 0x0003e20009921844 */
[----:B--2---:R-:W-:Y:S01]  /*a7240*/  IMAD.X R173, R173, 0x1, R0, P4 ;  /* 0x00000001adad7824 */ /* 0x004fe200020e0600 */
[----:B---3--:R-:W-:-:S04]  /*a7250*/  IADD3.X R65, R65, R0, RZ, P2, !PT ;  /* 0x0000000041417210 */ /* 0x008fc800017fe4ff */
[----:B------:R2:W-:Y:S01]  /*a7260*/  STL [R1+0x2548], R173 ;  /* 0x002548ad01007387 */ /* 0x0005e20000100800 */
[----:B------:R-:W3:Y:S02]  /*a7270*/  LDL.LU R164, [R1+0x24cc] ;  /* 0x0024cc0001a47983 */ /* 0x000ee40000300800 */
[----:B------:R3:W-:Y:S02]  /*a7280*/  STL [R1+0x2550], R65 ;  /* 0x0025504101007387 */ /* 0x0007e40000100800 */
[----:B-1----:R-:W-:Y:S01]  /*a7290*/  IMAD.MOV.U32 R137, RZ, RZ, R173 ;  /* 0x000000ffff897224 */ /* 0x002fe200078e00ad */
[----:B------:R-:W3:Y:S04]  /*a72a0*/  LDL.LU R243, [R1+0x24b8] ;  /* 0x0024b80001f37983 */ /* 0x000ee80000300800 */
[----:B--2---:R-:W2:Y:S01]  /*a72b0*/  LDL.LU R173, [R1+0x24c0] ;  /* 0x0024c00001ad7983 */ /* 0x004ea20000300800 */
[----:B------:R-:W2:Y:S02]  /*a72c0*/  LDL.LU R242, [R1+0x24c8] ;  /* 0x0024c80001f27983 */ /* 0x000ea40000300800 */
[----:B------:R-:W2:Y:S01]  /*a72d0*/  LDL.LU R240, [R1+0x24d4] ;  /* 0x0024d40001f07983 */ /* 0x000ea20000300800 */
[----:B------:R-:W-:-:S02]  /*a72e0*/  MOV R136, R133 ;  /* 0x0000008500887202 */ /* 0x000fc40000000f00 */
[----:B------:R-:W-:-:S03]  /*a72f0*/  ISETP.GT.AND P2, PT, R3, 0x5c, PT ;  /* 0x0000005c0300780c */ /* 0x000fc60003f44270 */
[----:B------:R1:W-:Y:S01]  /*a7300*/  LDGSTS.E [R132+0x28400], [R136.64], P3 ;  /* 0x2840000088847fae */ /* 0x0003e20009921844 */
[----:B------:R-:W-:Y:S01]  /*a7310*/  ISETP.GT.AND P4, PT, R3, 0x60, PT ;  /* 0x000000600300780c */ /* 0x000fe20003f84270 */
[----:B-1----:R-:W-:Y:S01]  /*a7320*/  IMAD.MOV.U32 R136, RZ, RZ, R64 ;  /* 0x000000ffff887224 */ /* 0x002fe200078e0040 */
[----:B------:R-:W-:-:S05]  /*a7330*/  MOV R137, R65 ;  /* 0x0000004100897202 */ /* 0x000fca0000000f00 */
[----:B------:R1:W-:Y:S01]  /*a7340*/  LDGSTS.E [R132+0x28600], [R136.64], P3 ;  /* 0x2860000088847fae */ /* 0x0003e20009921844 */
[----:B------:R-:W-:Y:S02]  /*a7350*/  SEL R133, RZ, 0x4, !P4 ;  /* 0x00000004ff857807 */ /* 0x000fe40006000000 */
[----:B-1----:R-:W-:-:S04]  /*a7360*/  SEL R136, RZ, 0x4, !P2 ;  /* 0x00000004ff887807 */ /* 0x002fc80005000000 */
[----:B------:R-:W-:Y:S02]  /*a7370*/  SEL R136, R136, RZ, !P0 ;  /* 0x000000ff88887207 */ /* 0x000fe40004000000 */
[----:B------:R-:W-:Y:S02]  /*a7380*/  SEL R133, R133, RZ, !P0 ;  /* 0x000000ff85857207 */ /* 0x000fe40004000000 */
[-C--:B----4-:R-:W-:Y:S02]  /*a7390*/  IADD3 R186, P2, R186, R252.reuse, RZ ;  /* 0x000000fcbaba7210 */ /* 0x090fe40007f5e0ff */
[----:B-----5:R-:W-:-:S03]  /*a73a0*/  IADD3 R166, P3, R166, R252, RZ ;  /* 0x000000fca6a67210 */ /* 0x020fc60007f7e0ff */
[----:B------:R1:W-:Y:S02]  /*a73b0*/  STL [R1+0x24bc], R186 ;  /* 0x0024bcba01007387 */ /* 0x0003e40000100800 */
[----:B------:R-:W-:Y:S02]  /*a73c0*/  STL [R1+0x24c4], R166 ;  /* 0x0024c4a601007387 */ /* 0x000fe40000100800 */
[----:B------:R-:W4:Y:S01]  /*a73d0*/  LDL.LU R241, [R1+0x24d0] ;  /* 0x0024d00001f17983 */ /* 0x000f220000300800 */
[----:B---3--:R-:W-:Y:S01]  /*a73e0*/  IADD3 R164, P4, R164, R252, RZ ;  /* 0x000000fca4a47210 */ /* 0x008fe20007f9e0ff */
[----:B------:R-:W-:-:S04]  /*a73f0*/  IMAD.X R243, R243, 0x1, R0, P2 ;  /* 0x00000001f3f37824 */ /* 0x000fc800010e0600 */
[----:B------:R-:W-:Y:S01]  /*a7400*/  STL [R1+0x24cc], R164 ;  /* 0x0024cca401007387 */ /* 0x000fe20000100800 */
[----:B--2---:R-:W-:-:S03]  /*a7410*/  IMAD.X R173, R173, 0x1, R0, P3 ;  /* 0x00000001adad7824 */ /* 0x004fc600018e0600 */
[----:B------:R-:W-:Y:S01]  /*a7420*/  STL [R1+0x24b8], R243 ;  /* 0x0024b8f301007387 */ /* 0x000fe20000100800 */
[----:B------:R-:W-:Y:S02]  /*a7430*/  IADD3.X R242, R242, R0, RZ, P4, !PT ;  /* 0x00000000f2f27210 */ /* 0x000fe400027fe4ff */
[----:B------:R-:W-:Y:S01]  /*a7440*/  ISETP.NE.U32.AND P2, PT, R136, RZ, PT ;  /* 0x000000ff8800720c */ /* 0x000fe20003f45070 */
[----:B------:R2:W-:Y:S01]  /*a7450*/  STL [R1+0x24c0], R173 ;  /* 0x0024c0ad01007387 */ /* 0x0005e20000100800 */
[----:B------:R-:W3:Y:S02]  /*a7460*/  LDL.LU R175, [R1+0x1f98] ;  /* 0x001f980001af7983 */ /* 0x000ee40000300800 */
[----:B------:R-:W5:Y:S02]  /*a7470*/  LDL.LU R64, [R1+0x1fa0] ;  /* 0x001fa00001407983 */ /* 0x000f640000300800 */
[----:B------:R-:W-:Y:S02]  /*a7480*/  IMAD.MOV.U32 R136, RZ, RZ, R186 ;  /* 0x000000ffff887224 */ /* 0x000fe400078e00ba */
[----:B------:R-:W-:Y:S01]  /*a7490*/  IMAD.MOV.U32 R137, RZ, RZ, R243 ;  /* 0x000000ffff897224 */ /* 0x000fe200078e00f3 */
[----:B------:R-:W-:Y:S01]  /*a74a0*/  STL [R1+0x24c8], R242 ;  /* 0x0024c8f201007387 */ /* 0x000fe20000100800 */
[----:B------:R-:W-:Y:S01]  /*a74b0*/  IADD3 R240, P4, R240, R252, RZ ;  /* 0x000000fcf0f07210 */ /* 0x000fe20007f9e0ff */
[----:B------:R-:W5:Y:S02]  /*a74c0*/  LDL.LU R65, [R1+0x1fa8] ;  /* 0x001fa80001417983 */ /* 0x000f640000300800 */
[----:B-1----:R-:W5:Y:S01]  /*a74d0*/  LDL.LU R186, [R1+0x1f94] ;  /* 0x001f940001ba7983 */ /* 0x002f620000300800 */
[----:B------:R-:W-:Y:S01]  /*a74e0*/  ISETP.NE.U32.AND P3, PT, R133, RZ, PT ;  /* 0x000000ff8500720c */ /* 0x000fe20003f65070 */
[----:B------:R1:W-:Y:S04]  /*a74f0*/  LDGSTS.E [R132+0x2a000], [R136.64], P1 ;  /* 0x2a00000088847fae */ /* 0x0003e80008921844 */
[----:B------:R-:W5:Y:S01]  /*a7500*/  LDL.LU R133, [R1+0x1fb0] ;  /* 0x001fb00001857983 */ /* 0x000f620000300800 */
[----:B------:R-:W-:Y:S01]  /*a7510*/  STL [R1+0x24d4], R240 ;  /* 0x0024d4f001007387 */ /* 0x000fe20000100800 */
[----:B-1----:R-:W-:Y:S01]  /*a7520*/  MOV R136, R166 ;  /* 0x000000a600887202 */ /* 0x002fe20000000f00 */
[----:B------:R-:W-:-:S02]  /*a7530*/  IMAD.MOV.U32 R137, RZ, RZ, R173 ;  /* 0x000000ffff897224 */ /* 0x000fc400078e00ad */
[----:B--2---:R-:W2:Y:S01]  /*a7540*/  LDL.LU R173, [R1+0x1f9c] ;  /* 0x001f9c0001ad7983 */ /* 0x004ea20000300800 */
[----:B------:R-:W2:Y:S03]  /*a7550*/  LDL.LU R166, [R1+0x1fa4] ;  /* 0x001fa40001a67983 */ /* 0x000ea60000300800 */
[----:B------:R1:W-:Y:S02]  /*a7560*/  LDGSTS.E [R132+0x2a200], [R136.64], P1 ;  /* 0x2a20000088847fae */ /* 0x0003e40008921844 */
[----:B-1----:R-:W-:Y:S02]  /*a7570*/  MOV R136, R164 ;  /* 0x000000a400887202 */ /* 0x002fe40000000f00 */
[----:B------:R-:W2:Y:S01]  /*a7580*/  LDL.LU R164, [R1+0x1fac] ;  /* 0x001fac0001a47983 */ /* 0x000ea20000300800 */
[----:B------:R-:W-:-:S05]  /*a7590*/  IMAD.MOV.U32 R137, RZ, RZ, R242 ;  /* 0x000000ffff897224 */ /* 0x000fca00078e00f2 */
[----:B------:R1:W-:Y:S02]  /*a75a0*/  LDGSTS.E [R132+0x2a400], [R136.64], P1 ;  /* 0x2a40000088847fae */ /* 0x0003e40008921844 */
[----:B-1----:R-:W-:Y:S01]  /*a75b0*/  IMAD.MOV.U32 R136, RZ, RZ, R240 ;  /* 0x000000ffff887224 */ /* 0x002fe200078e00f0 */
        /* <DEDUP_REMOVED lines=14> */
[----:B----4-:R-:W-:-:S05]  /*a76a0*/  IMAD.X R241, R241, 0x1, R0, P4 ;  /* 0x00000001f1f17824 */ /* 0x010fca00020e0600 */
[----:B------:R-:W-:-:S05]  /*a76b0*/  MOV R137, R241 ;  /* 0x000000f100897202 */ /* 0x000fca0000000f00 */
[----:B------:R1:W-:Y:S04]  /*a76c0*/  LDGSTS.E [R132+0x2a600], [R136.64], P1 ;  /* 0x2a60000088847fae */ /* 0x0003e80008921844 */
[----:B------:R4:W-:Y:S01]  /*a76d0*/  STL [R1+0x24d0], R241 ;  /* 0x0024d0f101007387 */ /* 0x0009e20000100800 */
[-C--:B---3--:R-:W-:Y:S02]  /*a76e0*/  IADD3 R175, P4, R175, R252.reuse, RZ ;  /* 0x000000fcafaf7210 */ /* 0x088fe40007f9e0ff */
[----:B-----5:R-:W-:-:S03]  /*a76f0*/  IADD3 R64, P1, R64, R252, RZ ;  /* 0x000000fc40407210 */ /* 0x020fc60007f3e0ff */
[----:B------:R-:W-:Y:S01]  /*a7700*/  IMAD.X R186, R186, 0x1, R0, P4 ;  /* 0x00000001baba7824 */ /* 0x000fe200020e0600 */
[-C--:B------:R-:W-:Y:S01]  /*a7710*/  IADD3 R65, P4, R65, R252.reuse, RZ ;  /* 0x000000fc41417210 */ /* 0x080fe20007f9e0ff */
[----:B-1----:R-:W-:Y:S01]  /*a7720*/  IMAD.MOV.U32 R136, RZ, RZ, R175 ;  /* 0x000000ffff887224 */ /* 0x002fe200078e00af */
[----:B------:R-:W-:Y:S01]  /*a7730*/  STL [R1+0x1f98], R175 ;  /* 0x001f98af01007387 */ /* 0x000fe20000100800 */
[----:B------:R-:W-:Y:S02]  /*a7740*/  IMAD.MOV.U32 R137, RZ, RZ, R186 ;  /* 0x000000ffff897224 */ /* 0x000fe400078e00ba */
[----:B------:R1:W-:Y:S02]  /*a7750*/  STL [R1+0x1fa0], R64 ;  /* 0x001fa04001007387 */ /* 0x0003e40000100800 */
[----:B------:R-:W-:Y:S01]  /*a7760*/  STL [R1+0x1f94], R186 ;  /* 0x001f94ba01007387 */ /* 0x000fe20000100800 */
[----:B------:R-:W-:Y:S04]  /*a7770*/  STL [R1+0x1fa8], R65 ;  /* 0x001fa84101007387 */ /* 0x000fe80000100800 */
[----:B------:R3:W-:Y:S01]  /*a7780*/  LDGSTS.E [R132+0x2c000], [R136.64], P5 ;  /* 0x2c00000088847fae */ /* 0x0007e2000a921844 */
[----:B----4-:R-:W-:Y:S01]  /*a7790*/  HMMA.1688.F32.TF32 R240, R232, R68, R236 ;  /* 0x00000044e8f0723c */ /* 0x010fe200000810ec */
[----:B--2---:R-:W-:Y:S01]  /*a77a0*/  IMAD.X R173, R173, 0x1, R0, P1 ;  /* 0x00000001adad7824 */ /* 0x004fe200008e0600 */
[----:B------:R-:W-:-:S02]  /*a77b0*/  IADD3 R133, P1, R133, R252, RZ ;  /* 0x000000fc85857210 */ /* 0x000fc40007f3e0ff */
[-C--:B------:R-:W-:Y:S01]  /*a77c0*/  IADD3.X R166, R166, R0.reuse, RZ, P4, !PT ;  /* 0x00000000a6a67210 */ /* 0x080fe200027fe4ff */
[----:B---3--:R-:W-:Y:S02]  /*a77d0*/  IMAD.MOV.U32 R136, RZ, RZ, R64 ;  /* 0x000000ffff887224 */ /* 0x008fe400078e0040 */
[----:B------:R-:W-:Y:S01]  /*a77e0*/  IMAD.MOV.U32 R137, RZ, RZ, R173 ;  /* 0x000000ffff897224 */ /* 0x000fe200078e00ad */
[----:B------:R2:W-:Y:S01]  /*a77f0*/  STL [R1+0x1f9c], R173 ;  /* 0x001f9cad01007387 */ /* 0x0005e20000100800 */
[----:B------:R-:W-:Y:S02]  /*a7800*/  STL [R1+0x1fb0], R133 ;  /* 0x001fb08501007387 */ /* 0x000fe40000100800 */
[----:B------:R-:W-:Y:S02]  /*a7810*/  STL [R1+0x1fa4], R166 ;  /* 0x001fa4a601007387 */ /* 0x000fe40000100800 */
[----:B-1----:R-:W3:Y:S01]  /*a7820*/  LDL.LU R64, [R1+0x2018] ;  /* 0x0020180001407983 */ /* 0x002ee20000300800 */
[----:B------:R-:W4:Y:S04]  /*a7830*/  LDL.LU R235, [R1+0x2020] ;  /* 0x0020200001eb7983 */ /* 0x000f280000300800 */
[----:B------:R1:W-:Y:S01]  /*a7840*/  LDGSTS.E [R132+0x2c200], [R136.64], P5 ;  /* 0x2c20000088847fae */ /* 0x0003e2000a921844 */
[----:B------:R-:W-:-:S05]  /*a7850*/  IADD3.X R164, R164, R0, RZ, P1, !PT ;  /* 0x00000000a4a47210 */ /* 0x000fca0000ffe4ff */
[----:B------:R5:W-:Y:S01]  /*a7860*/  STL [R1+0x1fac], R164 ;  /* 0x001faca401007387 */ /* 0x000be20000100800 */
[----:B--2---:R-:W2:Y:S01]  /*a7870*/  LDL.LU R173, [R1+0x2028] ;  /* 0x0020280001ad7983 */ /* 0x004ea20000300800 */
[----:B-1----:R-:W-:Y:S02]  /*a7880*/  MOV R136, R65 ;  /* 0x0000004100887202 */ /* 0x002fe40000000f00 */
[----:B------:R-:W2:Y:S01]  /*a7890*/  LDL.LU R65, [R1+0x2014] ;  /* 0x0020140001417983 */ /* 0x000ea20000300800 */
[----:B------:R-:W2:Y:S02]  /*a78a0*/  LDL.LU R236, [R1+0x201c] ;  /* 0x00201c0001ec7983 */ /* 0x000ea40000300800 */
[----:B------:R-:W2:Y:S02]  /*a78b0*/  LDL.LU R234, [R1+0x2024] ;  /* 0x0020240001ea7983 */ /* 0x000ea40000300800 */
[----:B------:R-:W2:Y:S01]  /*a78c0*/  LDL.LU R233, [R1+0x202c] ;  /* 0x00202c0001e97983 */ /* 0x000ea20000300800 */
[----:B------:R-:W2:Y:S01]  /*a78d0*/  LDL.LU R232, [R1+0x2030] ;  /* 0x0020300001e87983 */ /* 0x000ea20000300800 */
[----:B------:R-:W2:Y:S02]  /*a78e0*/  LDL.LU R186, [R1+0x2094] ;  /* 0x0020940001ba7983 */ /* 0x000ea40000300800 */
[----:B------:R-:W2:Y:S02]  /*a78f0*/  LDL.LU R175, [R1+0x2098] ;  /* 0x0020980001af7983 */ /* 0x000ea40000300800 */
[----:B------:R-:W-:Y:S01]  /*a7900*/  IMAD.MOV.U32 R137, RZ, RZ, R166 ;  /* 0x000000ffff897224 */ /* 0x000fe200078e00a6 */
[----:B------:R-:W-:-:S04]  /*a7910*/  ISETP.GT.AND P4, PT, R3, 0x64, PT ;  /* 0x000000640300780c */ /* 0x000fc80003f84270 */
[----:B------:R1:W-:Y:S02]  /*a7920*/  LDGSTS.E [R132+0x2c400], [R136.64], P5 ;  /* 0x2c40000088847fae */ /* 0x0003e4000a921844 */
[----:B-1----:R-:W-:Y:S01]  /*a7930*/  IMAD.MOV.U32 R136, RZ, RZ, R133 ;  /* 0x000000ffff887224 */ /* 0x002fe200078e0085 */
[----:B------:R-:W-:Y:S02]  /*a7940*/  MOV R137, R164 ;  /* 0x000000a400897202 */ /* 0x000fe40000000f00 */
[----:B-----5:R-:W5:Y:S04]  /*a7950*/  LDL.LU R164, [R1+0x20a0] ;  /* 0x0020a00001a47983 */ /* 0x020f680000300800 */
[----:B------:R1:W-:Y:S01]  /*a7960*/  LDGSTS.E [R132+0x2c600], [R136.64], P5 ;  /* 0x2c60000088847fae */ /* 0x0003e2000a921844 */
[----:B------:R-:W-:-:S04]  /*a7970*/  ISETP.GT.AND P5, PT, R3, 0x68, PT ;  /* 0x000000680300780c */ /* 0x000fc80003fa4270 */
[----:B------:R-:W-:Y:S02]  /*a7980*/  SEL R133, RZ, 0x4, !P5 ;  /* 0x00000004ff857807 */ /* 0x000fe40006800000 */
[----:B-1----:R-:W-:-:S04]  /*a7990*/  SEL R136, RZ, 0x4, !P4 ;  /* 0x00000004ff887807 */ /* 0x002fc80006000000 */
[----:B------:R-:W-:-:S04]  /*a79a0*/  SEL R136, R136, RZ, !P0 ;  /* 0x000000ff88887207 */ /* 0x000fc80004000000 */
[----:B------:R-:W-:Y:S02]  /*a79b0*/  ISETP.NE.U32.AND P5, PT, R136, RZ, PT ;  /* 0x000000ff8800720c */ /* 0x000fe40003fa5070 */
[----:B------:R-:W-:Y:S02]  /*a79c0*/  SEL R133, R133, RZ, !P0 ;  /* 0x000000ff85857207 */ /* 0x000fe40004000000 */
[-C--:B---3--:R-:W-:Y:S02]  /*a79d0*/  IADD3 R64, P1, R64, R252.reuse, RZ ;  /* 0x000000fc40407210 */ /* 0x088fe40007f3e0ff */
[----:B----4-:R-:W-:-:S03]  /*a79e0*/  IADD3 R235, P6, R235, R252, RZ ;  /* 0x000000fcebeb7210 */ /* 0x010fc60007fde0ff */
[----:B------:R-:W-:Y:S02]  /*a79f0*/  STL [R1+0x2018], R64 ;  /* 0x0020184001007387 */ /* 0x000fe40000100800 */
[----:B------:R-:W-:Y:S02]  /*a7a00*/  STL [R1+0x2020], R235 ;  /* 0x002020eb01007387 */ /* 0x000fe40000100800 */
[----:B------:R-:W-:Y:S01]  /*a7a10*/  IMAD.MOV.U32 R136, RZ, RZ, R64 ;  /* 0x000000ffff887224 */ /* 0x000fe200078e0040 */
[----:B--2---:R-:W-:Y:S01]  /*a7a20*/  IADD3 R173, P4, R173, R252, RZ ;  /* 0x000000fcadad7210 */ /* 0x004fe20007f9e0ff */
[--C-:B------:R-:W-:Y:S02]  /*a7a30*/  IMAD.X R65, R65, 0x1, R0.reuse, P1 ;  /* 0x0000000141417824 */ /* 0x100fe400008e0600 */
[----:B------:R-:W-:Y:S01]  /*a7a40*/  IMAD.X R236, R236, 0x1, R0, P6 ;  /* 0x00000001ecec7824 */ /* 0x000fe200030e0600 */
[----:B------:R-:W-:Y:S01]  /*a7a50*/  IADD3.X R234, R234, R0, RZ, P4, !PT ;  /* 0x00000000eaea7210 */ /* 0x000fe200027fe4ff */
[----:B------:R-:W-:Y:S01]  /*a7a60*/  STL [R1+0x2028], R173 ;  /* 0x002028ad01007387 */ /* 0x000fe20000100800 */
[----:B------:R1:W-:Y:S02]  /*a7a70*/  STL [R1+0x2014], R65 ;  /* 0x0020144101007387 */ /* 0x0003e40000100800 */
[----:B------:R-:W-:-:S02]  /*a7a80*/  IMAD.MOV.U32 R137, RZ, RZ, R65 ;  /* 0x000000ffff897224 */ /* 0x000fc400078e0041 */
[----:B------:R-:W-:Y:S01]  /*a7a90*/  STL [R1+0x201c], R236 ;  /* 0x00201cec01007387 */ /* 0x000fe20000100800 */
[----:B------:R-:W-:Y:S01]  /*a7aa0*/  IADD3 R232, P4, R232, R252, RZ ;  /* 0x000000fce8e87210 */ /* 0x000fe20007f9e0ff */
[----:B------:R-:W2:Y:S01]  /*a7ab0*/  LDL.LU R166, [R1+0x209c] ;  /* 0x00209c0001a67983 */ /* 0x000ea20000300800 */
[----:B------:R-:W-:Y:S03]  /*a7ac0*/  STL [R1+0x2024], R234 ;  /* 0x002024ea01007387 */ /* 0x000fe60000100800 */
[----:B------:R3:W-:Y:S01]  /*a7ad0*/  LDGSTS.E [R132+0x2e000], [R136.64], P2 ;  /* 0x2e00000088847fae */ /* 0x0007e20009121844 */
[----:B------:R-:W-:-:S03]  /*a7ae0*/  IADD3.X R233, R233, R0, RZ, P4, !PT ;  /* 0x00000000e9e97210 */ /* 0x000fc600027fe4ff */
[----:B-1----:R-:W4:Y:S01]  /*a7af0*/  LDL.LU R65, [R1+0x20a8] ;  /* 0x0020a80001417983 */ /* 0x002f220000300800 */
[----:B------:R-:W-:Y:S01]  /*a7b00*/  STL [R1+0x2030], R232 ;  /* 0x002030e801007387 */ /* 0x000fe20000100800 */
[----:B------:R-:W-:Y:S02]  /*a7b10*/  IADD3 R175, P4, R175, R252, RZ ;  /* 0x000000fcafaf7210 */ /* 0x000fe40007f9e0ff */
[----:B------:R-:W-:Y:S01]  /*a7b20*/  ISETP.NE.U32.AND P1, PT, R133, RZ, PT ;  /* 0x000000ff8500720c */ /* 0x000fe20003f25070 */
[----:B------:R-:W4:Y:S01]  /*a7b30*/  LDL.LU R64, [R1+0x20b0] ;  /* 0x0020b00001407983 */ /* 0x000f220000300800 */
[----:B------:R-:W4:Y:S02]  /*a7b40*/  LDL.LU R133, [R1+0x20a4] ;  /* 0x0020a40001857983 */ /* 0x000f240000300800 */
[----:B---3--:R-:W-:Y:S02]  /*a7b50*/  IMAD.MOV.U32 R136, RZ, RZ, R235 ;  /* 0x000000ffff887224 */ /* 0x008fe400078e00eb */
[----:B------:R-:W-:Y:S01]  /*a7b60*/  IMAD.MOV.U32 R137, RZ, RZ, R236 ;  /* 0x000000ffff897224 */ /* 0x000fe200078e00ec */
[----:B------:R-:W-:Y:S01]  /*a7b70*/  STL [R1+0x202c], R233 ;  /* 0x00202ce901007387 */ /* 0x000fe20000100800 */
[----:B------:R-:W-:Y:S03]  /*a7b80*/  STL [R1+0x2098], R175 ;  /* 0x002098af01007387 */ /* 0x000fe60000100800 */
[----:B------:R1:W-:Y:S02]  /*a7b90*/  LDGSTS.E [R132+0x2e200], [R136.64], P2 ;  /* 0x2e20000088847fae */ /* 0x0003e40009121844 */
[----:B-1----:R-:W-:-:S02]  /*a7ba0*/  MOV R136, R173 ;  /* 0x000000ad00887202 */ /* 0x002fc40000000f00 */
[----:B------:R-:W3:Y:S01]  /*a7bb0*/  LDL.LU R173, [R1+0x20ac] ;  /* 0x0020ac0001ad7983 */ /* 0x000ee20000300800 */
[----:B------:R-:W-:Y:S02]  /*a7bc0*/  IMAD.MOV.U32 R137, RZ, RZ, R234 ;  /* 0x000000ffff897224 */ /* 0x000fe400078e00ea */
[----:B------:R-:W-:Y:S01]  /*a7bd0*/  IMAD.X R186, R186, 0x1, R0, P4 ;  /* 0x00000001baba7824 */ /* 0x000fe200020e0600 */
[----:B-----5:R-:W-:Y:S02]  /*a7be0*/  IADD3 R164, P4, R164, R252, RZ ;  /* 0x000000fca4a47210 */ /* 0x020fe40007f9e0ff */
[----:B------:R1:W-:Y:S04]  /*a7bf0*/  LDGSTS.E [R132+0x2e400], [R136.64], P2 ;  /* 0x2e40000088847fae */ /* 0x0003e80009121844 */
[----:B------:R-:W-:Y:S01]  /*a7c00*/  STL [R1+0x2094], R186 ;  /* 0x002094ba01007387 */ /* 0x000fe20000100800 */
[----:B------:R-:W-:Y:S01]  /*a7c10*/  STL [R1+0x20a0], R164 ;  /* 0x0020a0a401007387 */ /* 0x000fe20000100800 */
[----:B-1----:R-:W-:Y:S01]  /*a7c20*/  MOV R136, R232 ;  /* 0x000000e800887202 */ /* 0x002fe20000000f00 */
[----:B------:R-:W-:-:S05]  /*a7c30*/  IMAD.MOV.U32 R137, RZ, RZ, R233 ;  /* 0x000000ffff897224 */ /* 0x000fca00078e00e9 */
[----:B------:R1:W-:Y:S02]  /*a7c40*/  LDGSTS.E [R132+0x2e600], [R136.64], P2 ;  /* 0x2e60000088847fae */ /* 0x0003e40009121844 */
[----:B-1----:R-:W-:Y:S01]  /*a7c50*/  MOV R136, R175 ;  /* 0x000000af00887202 */ /* 0x002fe20000000f00 */
[----:B------:R-:W-:-:S05]  /*a7c60*/  IMAD.MOV.U32 R137, RZ, RZ, R186 ;  /* 0x000000ffff897224 */ /* 0x000fca00078e00ba */
[----:B------:R1:W-:Y:S02]  /*a7c70*/  LDGSTS.E [R132+0x30000], [R136.64], P3 ;  /* 0x3000000088847fae */ /* 0x0003e40009921844 */
[----:B-1----:R-:W-:Y:S01]  /*a7c80*/  MOV R136, R164 ;  /* 0x000000a400887202 */ /* 0x002fe20000000f00 */
[----:B--2---:R-:W-:Y:S01]  /*a7c90*/  IMAD.X R166, R166, 0x1, R0, P4 ;  /* 0x00000001a6a67824 */ /* 0x004fe200020e0600 */
[----:B----4-:R-:W-:-:S03]  /*a7ca0*/  IADD3 R65, P2, R65, R252, RZ ;  /* 0x000000fc41417210 */ /* 0x010fc60007f5e0ff */
[----:B------:R-:W-:Y:S01]  /*a7cb0*/  IMAD.MOV.U32 R137, RZ, RZ, R166 ;  /* 0x000000ffff897224 */ /* 0x000fe200078e00a6 */
[----:B------:R-:W-:Y:S01]  /*a7cc0*/  IADD3 R64, P4, R64, R252, RZ ;  /* 0x000000fc40407210 */ /* 0x000fe20007f9e0ff */
[----:B------:R-:W-:Y:S01]  /*a7cd0*/  STL [R1+0x20a8], R65 ;  /* 0x0020a84101007387 */ /* 0x000fe20000100800 */
[----:B------:R-:W-:Y:S02]  /*a7ce0*/  IMAD.X R133, R133, 0x1, R0, P2 ;  /* 0x0000000185857824 */ /* 0x000fe400010e0600 */
[----:B------:R1:W-:Y:S01]  /*a7cf0*/  STL [R1+0x209c], R166 ;  /* 0x00209ca601007387 */ /* 0x0003e20000100800 */
[----:B------:R2:W-:Y:S04]  /*a7d00*/  LDGSTS.E [R132+0x30200], [R136.64], P3 ;  /* 0x3020000088847fae */ /* 0x0005e80009921844 */
[----:B-1----:R-:W4:Y:S01]  /*a7d10*/  LDL.LU R166, [R1+0x2118] ;  /* 0x0021180001a67983 */ /* 0x002f220000300800 */
[----:B------:R-:W-:Y:S02]  /*a7d20*/  STL [R1+0x20b0], R64 ;  /* 0x0020b04001007387 */ /* 0x000fe40000100800 */
[----:B------:R-:W-:Y:S02]  /*a7d30*/  STL [R1+0x20a4], R133 ;  /* 0x0020a48501007387 */ /* 0x000fe40000100800 */
[----:B------:R-:W5:Y:S01]  /*a7d40*/  LDL.LU R186, [R1+0x2120] ;  /* 0x0021200001ba7983 */ /* 0x000f620000300800 */
[----:B------:R-:W5:Y:S01]  /*a7d50*/  LDL.LU R233, [R1+0x2114] ;  /* 0x0021140001e97983 */ /* 0x000f620000300800 */
[----:B--2---:R-:W-:Y:S01]  /*a7d60*/  MOV R136, R65 ;  /* 0x0000004100887202 */ /* 0x004fe20000000f00 */
[----:B------:R-:W-:-:S02]  /*a7d70*/  IMAD.MOV.U32 R137, RZ, RZ, R133 ;  /* 0x000000ffff897224 */ /* 0x000fc400078e0085 */
[----:B---3--:R-:W-:-:S03]  /*a7d80*/  IMAD.X R173, R173, 0x1, R0, P4 ;  /* 0x00000001adad7824 */ /* 0x008fc600020e0600 */
[----:B------:R1:W-:Y:S04]  /*a7d90*/  LDGSTS.E [R132+0x30400], [R136.64], P3 ;  /* 0x3040000088847fae */ /* 0x0003e80009921844 */
[----:B------:R2:W-:Y:S01]  /*a7da0*/  STL [R1+0x20ac], R173 ;  /* 0x0020acad01007387 */ /* 0x0005e20000100800 */
[----:B------:R-:W3:Y:S02]  /*a7db0*/  LDL.LU R232, [R1+0x211c] ;  /* 0x00211c0001e87983 */ /* 0x000ee40000300800 */
[----:B------:R-:W3:Y:S02]  /*a7dc0*/  LDL.LU R164, [R1+0x2128] ;  /* 0x0021280001a47983 */ /* 0x000ee40000300800 */
[----:B------:R-:W3:Y:S01]  /*a7dd0*/  LDL.LU R65, [R1+0x2130] ;  /* 0x0021300001417983 */ /* 0x000ee20000300800 */
[----:B-1----:R-:W-:-:S02]  /*a7de0*/  MOV R137, R173 ;  /* 0x000000ad00897202 */ /* 0x002fc40000000f00 */
[----:B--2---:R-:W2:Y:S01]  /*a7df0*/  LDL.LU R173, [R1+0x2124] ;  /* 0x0021240001ad7983 */ /* 0x004ea20000300800 */
[----:B------:R-:W2:Y:S02]  /*a7e00*/  LDL.LU R175, [R1+0x212c] ;  /* 0x00212c0001af7983 */ /* 0x000ea40000300800 */
[----:B------:R-:W-:Y:S01]  /*a7e10*/  IMAD.MOV.U32 R136, RZ, RZ, R64 ;  /* 0x000000ffff887224 */ /* 0x000fe200078e0040 */
[C---:B------:R-:W-:Y:S01]  /*a7e20*/  ISETP.GT.AND P2, PT, R3.reuse, 0x6c, PT ;  /* 0x0000006c0300780c */ /* 0x040fe20003f44270 */
[----:B------:R-:W2:Y:S04]  /*a7e30*/  LDL.LU R64, [R1+0x2198] ;  /* 0x0021980001407983 */ /* 0x000ea80000300800 */
[----:B------:R1:W-:Y:S01]  /*a7e40*/  LDGSTS.E [R132+0x30600], [R136.64], P3 ;  /* 0x3060000088847fae */ /* 0x0003e20009921844 */
[----:B------:R-:W-:-:S02]  /*a7e50*/  ISETP.GT.AND P3, PT, R3, 0x70, PT ;  /* 0x000000700300780c */ /* 0x000fc40003f64270 */
[----:B------:R-:W-:-:S04]  /*a7e60*/  SEL R133, RZ, 0x4, !P2 ;  /* 0x00000004ff857807 */ /* 0x000fc80005000000 */
[----:B------:R-:W-:Y:S02]  /*a7e70*/  SEL R133, R133, RZ, !P0 ;  /* 0x000000ff85857207 */ /* 0x000fe40004000000 */
[----:B-1----:R-:W-:Y:S02]  /*a7e80*/  SEL R136, RZ, 0x4, !P3 ;  /* 0x00000004ff887807 */ /* 0x002fe40005800000 */
[----:B------:R-:W-:Y:S02]  /*a7e90*/  ISETP.NE.U32.AND P3, PT, R133, RZ, PT ;  /* 0x000000ff8500720c */ /* 0x000fe40003f65070 */
[----:B------:R-:W-:Y:S02]  /*a7ea0*/  SEL R133, R136, RZ, !P0 ;  /* 0x000000ff88857207 */ /* 0x000fe40004000000 */
[-C--:B----4-:R-:W-:Y:S02]  /*a7eb0*/  IADD3 R166, P4, R166, R252.reuse, RZ ;  /* 0x000000fca6a67210 */ /* 0x090fe40007f9e0ff */
[----:B-----5:R-:W-:-:S03]  /*a7ec0*/  IADD3 R186, P2, R186, R252, RZ ;  /* 0x000000fcbaba7210 */ /* 0x020fc60007f5e0ff */
[----:B------:R-:W-:Y:S02]  /*a7ed0*/  IMAD.X R233, R233, 0x1, R0, P4 ;  /* 0x00000001e9e97824 */ /* 0x000fe400020e0600 */
[----:B------:R-:W-:Y:S02]  /*a7ee0*/  IMAD.MOV.U32 R136, RZ, RZ, R166 ;  /* 0x000000ffff887224 */ /* 0x000fe400078e00a6 */
[----:B------:R-:W-:Y:S01]  /*a7ef0*/  IMAD.MOV.U32 R137, RZ, RZ, R233 ;  /* 0x000000ffff897224 */ /* 0x000fe200078e00e9 */
[----:B------:R1:W-:Y:S01]  /*a7f00*/  STL [R1+0x2118], R166 ;  /* 0x002118a601007387 */ /* 0x0003e20000100800 */
[----:B------:R-:W-:Y:S02]  /*a7f10*/  STL [R1+0x2120], R186 ;  /* 0x002120ba01007387 */ /* 0x000fe40000100800 */
[----:B------:R-:W-:Y:S01]  /*a7f20*/  STL [R1+0x2114], R233 ;  /* 0x002114e901007387 */ /* 0x000fe20000100800 */
[----:B------:R4:W-:Y:S01]  /*a7f30*/  LDGSTS.E [R132+0x32000], [R136.64], P5 ;  /* 0x3200000088847fae */ /* 0x0009e2000a921844 */
[-C--:B---3--:R-:W-:Y:S01]  /*a7f40*/  IADD3 R164, P4, R164, R252.reuse, RZ ;  /* 0x000000fca4a47210 */ /* 0x088fe20007f9e0ff */
[----:B------:R-:W-:Y:S01]  /*a7f50*/  IMAD.X R232, R232, 0x1, R0, P2 ;  /* 0x00000001e8e87824 */ /* 0x000fe200010e0600 */
[----:B------:R-:W-:-:S03]  /*a7f60*/  IADD3 R65, P6, R65, R252, RZ ;  /* 0x000000fc41417210 */ /* 0x000fc60007fde0ff */
[----:B------:R3:W-:Y:S01]  /*a7f70*/  STL [R1+0x2128], R164 ;  /* 0x002128a401007387 */ /* 0x0007e20000100800 */
[-C--:B--2---:R-:W-:Y:S02]  /*a7f80*/  IADD3.X R173, R173, R0.reuse, RZ, P4, !PT ;  /* 0x00000000adad7210 */ /* 0x084fe400027fe4ff */
[----:B------:R-:W-:Y:S01]  /*a7f90*/  IADD3.X R175, R175, R0, RZ, P6, !PT ;  /* 0x00000000afaf7210 */ /* 0x000fe200037fe4ff */
[----:B----4-:R-:W-:Y:S02]  /*a7fa0*/  IMAD.MOV.U32 R136, RZ, RZ, R186 ;  /* 0x000000ffff887224 */ /* 0x010fe400078e00ba */
[----:B------:R-:W-:Y:S01]  /*a7fb0*/  IMAD.MOV.U32 R137, RZ, RZ, R232 ;  /* 0x000000ffff897224 */ /* 0x000fe200078e00e8 */
[----:B------:R-:W-:Y:S01]  /*a7fc0*/  STL [R1+0x211c], R232 ;  /* 0x00211ce801007387 */ /* 0x000fe20000100800 */
[----:B------:R-:W-:Y:S02]  /*a7fd0*/  STL [R1+0x2130], R65 ;  /* 0x0021304101007387 */ /* 0x000fe40000100800 */
[----:B------:R2:W-:Y:S02]  /*a7fe0*/  STL [R1+0x2124], R173 ;  /* 0x002124ad01007387 */ /* 0x0005e40000100800 */
[----:B-1----:R-:W4:Y:S01]  /*a7ff0*/  LDL.LU R166, [R1+0x21a0] ;  /* 0x0021a00001a67983 */ /* 0x002f220000300800 */
[----:B------:R1:W-:Y:S04]  /*a8000*/  STL [R1+0x212c], R175 ;  /* 0x00212caf01007387 */ /* 0x0003e80000100800 */
[----:B------:R5:W-:Y:S01]  /*a8010*/  LDGSTS.E [R132+0x32200], [R136.64], P5 ;  /* 0x3220000088847fae */ /* 0x000be2000a921844 */
[----:B------:R-:W4:Y:S01]  /*a8020*/  LDL.LU R238, [R1+0x21a8] ;  /* 0x0021a80001ee7983 */ /* 0x000f220000300800 */
[----:B-----5:R-:W-:Y:S01]  /*a8030*/  MOV R136, R164 ;  /* 0x000000a400887202 */ /* 0x020fe20000000f00 */
[----:B------:R-:W-:Y:S01]  /*a8040*/  IMAD.MOV.U32 R137, RZ, RZ, R173 ;  /* 0x000000ffff897224 */ /* 0x000fe200078e00ad */
[----:B---3--:R-:W3:Y:S01]  /*a8050*/  LDL.LU R164, [R1+0x2194] ;  /* 0x0021940001a47983 */ /* 0x008ee20000300800 */
[----:B--2---:R-:W2:Y:S02]  /*a8060*/  LDL.LU R173, [R1+0x219c] ;  /* 0x00219c0001ad7983 */ /* 0x004ea40000300800 */
[----:B------:R-:W5:Y:S02]  /*a8070*/  LDL.LU R239, [R1+0x21a4] ;  /* 0x0021a40001ef7983 */ /* 0x000f640000300800 */
[----:B------:R-:W5:Y:S01]  /*a8080*/  LDL.LU R236, [R1+0x21b0] ;  /* 0x0021b00001ec7983 */ /* 0x000f620000300800 */
[----:B------:R-:W-:Y:S01]  /*a8090*/  ISETP.GT.AND P4, PT, R3, 0x74, PT ;  /* 0x000000740300780c */ /* 0x000fe20003f84270 */
[----:B------:R1:W-:Y:S01]  /*a80a0*/  LDGSTS.E [R132+0x32400], [R136.64], P5 ;  /* 0x3240000088847fae */ /* 0x0003e2000a921844 */
[----:B------:R-:W-:-:S03]  /*a80b0*/  ISETP.NE.U32.AND P2, PT, R133, RZ, PT ;  /* 0x000000ff8500720c */ /* 0x000fc60003f45070 */
[----:B------:R-:W5:Y:S01]  /*a80c0*/  LDL.LU R237, [R1+0x21ac] ;  /* 0x0021ac0001ed7983 */ /* 0x000f620000300800 */
[----:B------:R-:W-:Y:S01]  /*a80d0*/  SEL R133, RZ, 0x4, !P4 ;  /* 0x00000004ff857807 */ /* 0x000fe20006000000 */
[----:B------:R-:W-:Y:S02]  /*a80e0*/  IADD3 R64, P4, R64, R252, RZ ;  /* 0x000000fc40407210 */ /* 0x000fe40007f9e0ff */
[----:B-1----:R-:W-:Y:S01]  /*a80f0*/  IMAD.MOV.U32 R136, RZ, RZ, R65 ;  /* 0x000000ffff887224 */ /* 0x002fe200078e0041 */
[----:B------:R-:W-:Y:S02]  /*a8100*/  MOV R137, R175 ;  /* 0x000000af00897202 */ /* 0x000fe40000000f00 */
[----:B------:R-:W5:Y:S04]  /*a8110*/  LDL.LU R175, [R1+0x2218] ;  /* 0x0022180001af7983 */ /* 0x000f680000300800 */
[----:B------:R1:W-:Y:S01]  /*a8120*/  LDGSTS.E [R132+0x32600], [R136.64], P5 ;  /* 0x3260000088847fae */ /* 0x0003e2000a921844 */
[----:B------:R-:W-:Y:S02]  /*a8130*/  STL [R1+0x2198], R64 ;  /* 0x0021984001007387 */ /* 0x000fe40000100800 */
[----:B------:R-:W5:Y:S02]  /*a8140*/  LDL.LU R65, [R1+0x2220] ;  /* 0x0022200001417983 */ /* 0x000f640000300800 */
[----:B-1----:R-:W-:Y:S01]  /*a8150*/  IMAD.MOV.U32 R136, RZ, RZ, R64 ;  /* 0x000000ffff887224 */ /* 0x002fe200078e0040 */
[----:B------:R-:W-:-:S02]  /*a8160*/  SEL R133, R133, RZ, !P0 ;  /* 0x000000ff85857207 */ /* 0x000fc40004000000 */
[-C--:B----4-:R-:W-:Y:S02]  /*a8170*/  IADD3 R166, P5, R166, R252.reuse, RZ ;  /* 0x000000fca6a67210 */ /* 0x090fe40007fbe0ff */
[----:B------:R-:W-:-:S03]  /*a8180*/  IADD3 R238, P6, R238, R252, RZ ;  /* 0x000000fceeee7210 */ /* 0x000fc60007fde0ff */
[----:B------:R-:W-:Y:S01]  /*a8190*/  STL [R1+0x21a0], R166 ;  /* 0x0021a0a601007387 */ /* 0x000fe20000100800 */
[--C-:B---3--:R-:W-:Y:S02]  /*a81a0*/  IMAD.X R164, R164, 0x1, R0.reuse, P4 ;  /* 0x00000001a4a47824 */ /* 0x108fe400020e0600 */
[----:B--2---:R-:W-:Y:S01]  /*a81b0*/  IMAD.X R173, R173, 0x1, R0, P5 ;  /* 0x00000001adad7824 */ /* 0x004fe200028e0600 */
[----:B-----5:R-:W-:Y:S02]  /*a81c0*/  IADD3.X R239, R239, R0, RZ, P6, !PT ;  /* 0x00000000efef7210 */ /* 0x020fe400037fe4ff */
[----:B------:R-:W-:Y:S01]  /*a81d0*/  IADD3 R236, P5, R236, R252, RZ ;  /* 0x000000fcecec7210 */ /* 0x000fe20007fbe0ff */
[----:B------:R1:W-:Y:S01]  /*a81e0*/  STL [R1+0x2194], R164 ;  /* 0x002194a401007387 */ /* 0x0003e20000100800 */
[----:B------:R-:W-:Y:S02]  /*a81f0*/  STL [R1+0x21a8], R238 ;  /* 0x0021a8ee01007387 */ /* 0x000fe40000100800 */
[----:B------:R2:W-:Y:S02]  /*a8200*/  STL [R1+0x219c], R173 ;  /* 0x00219cad01007387 */ /* 0x0005e40000100800 */
[----:B------:R-:W-:Y:S01]  /*a8210*/  IMAD.MOV.U32 R137, RZ, RZ, R164 ;  /* 0x000000ffff897224 */ /* 0x000fe200078e00a4 */
[----:B------:R-:W3:Y:S01]  /*a8220*/  LDL.LU R186, [R1+0x2214] ;  /* 0x0022140001ba7983 */ /* 0x000ee20000300800 */
[----:B------:R-:W-:Y:S03]  /*a8230*/  STL [R1+0x21a4], R239 ;  /* 0x0021a4ef01007387 */ /* 0x000fe60000100800 */
[----:B------:R4:W-:Y:S04]  /*a8240*/  LDGSTS.E [R132+0x34000], [R136.64], P1 ;  /* 0x3400000088847fae */ /* 0x0009e80008921844 */
[----:B-1----:R-:W5:Y:S01]  /*a8250*/  LDL.LU R164, [R1+0x2228] ;  /* 0x0022280001a47983 */ /* 0x002f620000300800 */
[----:B------:R-:W-:Y:S02]  /*a8260*/  STL [R1+0x21b0], R236 ;  /* 0x0021b0ec01007387 */ /* 0x000fe40000100800 */
[----:B------:R-:W5:Y:S02]  /*a8270*/  LDL.LU R64, [R1+0x2230] ;  /* 0x0022300001407983 */ /* 0x000f640000300800 */
[----:B----4-:R-:W-:-:S02]  /*a8280*/  IMAD.MOV.U32 R137, RZ, RZ, R173 ;  /* 0x000000ffff897224 */ /* 0x010fc400078e00ad */
[----:B--2---:R-:W2:Y:S01]  /*a8290*/  LDL.LU R173, [R1+0x221c] ;  /* 0x00221c0001ad7983 */ /* 0x004ea20000300800 */
[----:B------:R-:W-:Y:S02]  /*a82a0*/  MOV R136, R166 ;  /* 0x000000a600887202 */ /* 0x000fe40000000f00 */
[----:B------:R-:W4:Y:S01]  /*a82b0*/  LDL.LU R166, [R1+0x2224] ;  /* 0x0022240001a67983 */ /* 0x000f220000300800 */
[----:B------:R-:W-:Y:S02]  /*a82c0*/  ISETP.NE.U32.AND P4, PT, R133, RZ, PT ;  /* 0x000000ff8500720c */ /* 0x000fe40003f85070 */
[----:B------:R-:W4:Y:S04]  /*a82d0*/  LDL.LU R133, [R1+0x222c] ;  /* 0x00222c0001857983 */ /* 0x000f280000300800 */
[----:B------:R1:W-:Y:S01]  /*a82e0*/  LDGSTS.E [R132+0x34200], [R136.64], P1 ;  /* 0x3420000088847fae */ /* 0x0003e20008921844 */
[----:B------:R-:W-:Y:S01]  /*a82f0*/  IMAD.X R237, R237, 0x1, R0, P5 ;  /* 0x00000001eded7824 */ /* 0x000fe200028e0600 */
[----:B------:R-:W-:-:S02]  /*a8300*/  IADD3 R175, P5, R175, R252, RZ ;  /* 0x000000fcafaf7210 */ /* 0x000fc40007fbe0ff */
[----:B-1----:R-:W-:Y:S01]  /*a8310*/  MOV R136, R238 ;  /* 0x000000ee00887202 */ /* 0x002fe20000000f00 */
[----:B------:R-:W-:-:S05]  /*a8320*/  IMAD.MOV.U32 R137, RZ, RZ, R239 ;  /* 0x000000ffff897224 */ /* 0x000fca00078e00ef */
[----:B------:R1:W-:Y:S02]  /*a8330*/  LDGSTS.E [R132+0x34400], [R136.64], P1 ;  /* 0x3440000088847fae */ /* 0x0003e40008921844 */
[----:B-1----:R-:W-:Y:S01]  /*a8340*/  IMAD.MOV.U32 R136, RZ, RZ, R236 ;  /* 0x000000ffff887224 */ /* 0x002fe200078e00ec */
[----:B------:R-:W-:-:S05]  /*a8350*/  MOV R137, R237 ;  /* 0x000000ed00897202 */ /* 0x000fca0000000f00 */
[----:B------:R1:W-:Y:S01]  /*a8360*/  LDGSTS.E [R132+0x34600], [R136.64], P1 ;  /* 0x3460000088847fae */ /* 0x0003e20008921844 */
[----:B------:R-:W-:Y:S01]  /*a8370*/  IADD3 R65, P1, R65, R252, RZ ;  /* 0x000000fc41417210 */ /* 0x000fe20007f3e0ff */
[C---:B------:R-:W-:Y:S08]  /*a8380*/  HMMA.1688.F32.TF32 R232, R160.reuse, R90, R244 ;  /* 0x0000005aa0e8723c */ /* 0x040ff000000810f4 */
[C---:B------:R-:W-:Y:S08]  /*a8390*/  HMMA.1688.F32.TF32 R244, R160.reuse, R82, R188 ;  /* 0x00000052a0f4723c */ /* 0x040ff000000810bc */
[----:B------:R-:W-:Y:S01]  /*a83a0*/  HMMA.1688.F32.TF32 R188, R160, R78, R168 ;  /* 0x0000004ea0bc723c */ /* 0x000fe200000810a8 */
[----:B-1----:R-:W-:Y:S01]  /*a83b0*/  MOV R136, R175 ;  /* 0x000000af00887202 */ /* 0x002fe20000000f00 */
[----:B------:R-:W-:Y:S01]  /*a83c0*/  STL [R1+0x21ac], R237 ;  /* 0x0021aced01007387 */ /* 0x000fe20000100800 */
[----:B------:R-:W-:Y:S02]  /*a83d0*/  STL [R1+0x2218], R175 ;  /* 0x002218af01007387 */ /* 0x000fe40000100800 */
[----:B------:R1:W-:Y:S11]  /*a83e0*/  STL [R1+0x2220], R65 ;  /* 0x0022204101007387 */ /* 0x0003f60000100800 */
[----:B------:R-:W-:Y:S08]  /*a83f0*/  @!UPT UIADD3 URZ, URZ, URZ, URZ ;  /* 0x0000003f3f3ff290 */ /* 0x000ff0000fffe03f */
[----:B------:R-:W-:Y:S02]  /*a8400*/  IMAD.MOV.U32 R168, RZ, RZ, R188 ;  /* 0x000000ffffa87224 */ /* 0x000fe400078e00bc */
[----:B---3--:R-:W-:-:S04]  /*a8410*/  IMAD.X R186, R186, 0x1, R0, P5 ;  /* 0x00000001baba7824 */ /* 0x008fc800028e0600 */
[----:B------:R-:W-:Y:S01]  /*a8420*/  IMAD.MOV.U32 R137, RZ, RZ, R186 ;  /* 0x000000ffff897224 */ /* 0x000fe200078e00ba */
[----:B-----5:R-:W-:-:S04]  /*a8430*/  IADD3 R164, P5, R164, R252, RZ ;  /* 0x000000fca4a47210 */ /* 0x020fc80007fbe0ff */
[----:B------:R3:W-:Y:S01]  /*a8440*/  LDGSTS.E [R132+0x36000], [R136.64], P3 ;  /* 0x3600000088847fae */ /* 0x0007e20009921844 */
[--C-:B--2---:R-:W-:Y:S02]  /*a8450*/  IMAD.X R173, R173, 0x1, R0.reuse, P1 ;  /* 0x00000001adad7824 */ /* 0x104fe400008e0600 */
[----:B---3--:R-:W-:Y:S02]  /*a8460*/  IMAD.MOV.U32 R136, RZ, RZ, R65 ;  /* 0x000000ffff887224 */ /* 0x008fe400078e0041 */
[----:B------:R-:W-:Y:S02]  /*a8470*/  IMAD.MOV.U32 R137, RZ, RZ, R173 ;  /* 0x000000ffff897224 */ /* 0x000fe400078e00ad */
[----:B----4-:R-:W-:Y:S01]  /*a8480*/  IMAD.X R166, R166, 0x1, R0, P5 ;  /* 0x00000001a6a67824 */ /* 0x010fe200028e0600 */
[----:B------:R-:W-:Y:S02]  /*a8490*/  IADD3 R64, P1, R64, R252, RZ ;  /* 0x000000fc40407210 */ /* 0x000fe40007f3e0ff */
[----:B------:R2:W-:Y:S02]  /*a84a0*/  LDGSTS.E [R132+0x36200], [R136.64], P3 ;  /* 0x3620000088847fae */ /* 0x0005e40009921844 */
[----:B------:R-:W-:-:S02]  /*a84b0*/  IADD3.X R133, R133, R0, RZ, P1, !PT ;  /* 0x0000000085857210 */ /* 0x000fc40000ffe4ff */
[----:B------:R-:W-:Y:S01]  /*a84c0*/  STL [R1+0x2214], R186 ;  /* 0x002214ba01007387 */ /* 0x000fe20000100800 */
[----:B------:R3:W-:Y:S02]  /*a84d0*/  STL [R1+0x2228], R164 ;  /* 0x002228a401007387 */ /* 0x0007e40000100800 */
[----:B------:R-:W-:Y:S02]  /*a84e0*/  STL [R1+0x221c], R173 ;  /* 0x00221cad01007387 */ /* 0x000fe40000100800 */
[----:B------:R4:W-:Y:S01]  /*a84f0*/  STL [R1+0x2230], R64 ;  /* 0x0022304001007387 */ /* 0x0009e20000100800 */
[----:B--2---:R-:W-:Y:S01]  /*a8500*/  MOV R136, R164 ;  /* 0x000000a400887202 */ /* 0x004fe20000000f00 */
[----:B------:R-:W-:Y:S01]  /*a8510*/  IMAD.MOV.U32 R137, RZ, RZ, R166 ;  /* 0x000000ffff897224 */ /* 0x000fe200078e00a6 */
[----:B------:R-:W-:Y:S01]  /*a8520*/  STL [R1+0x2224], R166 ;  /* 0x002224a601007387 */ /* 0x000fe20000100800 */
[----:B-1----:R-:W2:Y:S03]  /*a8530*/  LDL.LU R65, [R1+0x22a0] ;  /* 0x0022a00001417983 */ /* 0x002ea60000300800 */
[----:B------:R1:W-:Y:S01]  /*a8540*/  LDGSTS.E [R132+0x36400], [R136.64], P3 ;  /* 0x3640000088847fae */ /* 0x0003e20009921844 */
[----:B------:R5:W-:Y:S02]  /*a8550*/  STL [R1+0x222c], R133 ;  /* 0x00222c8501007387 */ /* 0x000be40000100800 */
[----:B---3--:R-:W3:Y:S02]  /*a8560*/  LDL.LU R164, [R1+0x22a8] ;  /* 0x0022a80001a47983 */ /* 0x008ee40000300800 */
[----:B-1----:R-:W-:Y:S01]  /*a8570*/  IMAD.MOV.U32 R136, RZ, RZ, R64 ;  /* 0x000000ffff887224 */ /* 0x002fe200078e0040 */
[----:B------:R-:W-:-:S05]  /*a8580*/  MOV R137, R133 ;  /* 0x0000008500897202 */ /* 0x000fca0000000f00 */
[----:B------:R1:W-:Y:S04]  /*a8590*/  LDGSTS.E [R132+0x36600], [R136.64], P3 ;  /* 0x3660000088847fae */ /* 0x0003e80009921844 */
[----:B-1----:R-:W3:Y:S01]  /*a85a0*/  LDL.LU R137, [R1+0x2298] ;  /* 0x0022980001897983 */ /* 0x002ee20000300800 */
[----:B------:R-:W3:Y:S01]  /*a85b0*/  LDL.LU R188, [R1+0x2294] ;  /* 0x0022940001bc7983 */ /* 0x000ee20000300800 */
[----:B------:R-:W-:Y:S01]  /*a85c0*/  HMMA.1688.F32.TF32 R60, R160, R74, R60 ;  /* 0x0000004aa03c723c */ /* 0x000fe2000008103c */
[----:B------:R-:W-:Y:S01]  /*a85d0*/  ISETP.GT.AND P5, PT, R3, 0x7c, PT ;  /* 0x0000007c0300780c */ /* 0x000fe20003fa4270 */
[----:B----4-:R-:W4:Y:S03]  /*a85e0*/  LDL.LU R64, [R1+0x229c] ;  /* 0x00229c0001407983 */ /* 0x010f260000300800 */
[----:B-----5:R-:W-:-:S03]  /*a85f0*/  SEL R133, RZ, 0x4, !P5 ;  /* 0x00000004ff857807 */ /* 0x020fc60006800000 */
[----:B------:R-:W-:Y:S01]  /*a8600*/  HMMA.1688.F32.TF32 R236, R160, R86, R248 ;  /* 0x00000056a0ec723c */ /* 0x000fe200000810f8 */
[----:B------:R-:W-:Y:S11]  /*a8610*/  SEL R133, R133, RZ, !P0 ;  /* 0x000000ff85857207 */ /* 0x000ff60004000000 */
[----:B------:R-:W-:Y:S04]  /*a8620*/  @!UPT UIADD3 URZ, URZ, URZ, URZ ;  /* 0x0000003f3f3ff290 */ /* 0x000fe8000fffe03f */
[----:B------:R-:W-:Y:S02]  /*a8630*/  IMAD.MOV.U32 R170, RZ, RZ, R62 ;  /* 0x000000ffffaa7224 */ /* 0x000fe400078e003e */
[----:B------:R-:W-:Y:S02]  /*a8640*/  IMAD.MOV.U32 R169, RZ, RZ, R63 ;  /* 0x000000ffffa97224 */ /* 0x000fe400078e003f */
[----:B------:R-:W-:Y:S01]  /*a8650*/  IMAD.MOV.U32 R173, RZ, RZ, R60 ;  /* 0x000000ffffad7224 */ /* 0x000fe200078e003c */
[----:B------:R-:W-:Y:S02]  /*a8660*/  MOV R171, R61 ;  /* 0x0000003d00ab7202 */ /* 0x000fe40000000f00 */
[-C--:B--2---:R-:W-:Y:S02]  /*a8670*/  IADD3 R65, P6, R65, R252.reuse, RZ ;  /* 0x000000fc41417210 */ /* 0x084fe40007fde0ff */
[-C--:B---3--:R-:W-:Y:S02]  /*a8680*/  IADD3 R164, P5, R164, R252.reuse, RZ ;  /* 0x000000fca4a47210 */ /* 0x088fe40007fbe0ff */
[----:B------:R-:W-:-:S05]  /*a8690*/  IADD3 R137, P1, R137, R252, RZ ;  /* 0x000000fc89897210 */ /* 0x000fca0007f3e0ff */
[----:B------:R-:W-:Y:S01]  /*a86a0*/  STL [R1+0x2298], R137 ;  /* 0x0022988901007387 */ /* 0x000fe20000100800 */
[----:B------:R-:W-:Y:S02]  /*a86b0*/  STL [R1+0x22a0], R65 ;  /* 0x0022a04101007387 */ /* 0x000fe40000100800 */
[----:B------:R-:W2:Y:S02]  /*a86c0*/  LDL.LU.64 R62, [R1+0x3678] ;  /* 0x00367800013e7983 */ /* 0x000ea40000300a00 */
[----:B------:R-:W3:Y:S01]  /*a86d0*/  LDL.LU.64 R60, [R1+0x3670] ;  /* 0x00367000013c7983 */ /* 0x000ee20000300a00 */
[----:B------:R-:W5:Y:S01]  /*a86e0*/  LDL.LU R166, [R1+0x22a4] ;  /* 0x0022a40001a67983 */ /* 0x000f620000300800 */
[----:B------:R-:W-:Y:S01]  /*a86f0*/  IADD3.X R188, R188, R0, RZ, P1, !PT ;  /* 0x00000000bcbc7210 */ /* 0x000fe20000ffe4ff */
[----:B------:R-:W-:Y:S02]  /*a8700*/  STL [R1+0x22a8], R164 ;  /* 0x0022a8a401007387 */ /* 0x000fe40000100800 */
[----:B------:R-:W2:Y:S01]  /*a8710*/  LDL.LU R251, [R1+0x2320] ;  /* 0x0023200001fb7983 */ /* 0x000ea20000300800 */
[----:B------:R-:W2:Y:S01]  /*a8720*/  LDL.LU R250, [R1+0x2328] ;  /* 0x0023280001fa7983 */ /* 0x000ea20000300800 */
[----:B------:R-:W2:Y:S02]  /*a8730*/  LDL.LU R249, [R1+0x2330] ;  /* 0x0023300001f97983 */ /* 0x000ea40000300800 */
[----:B------:R1:W-:Y:S01]  /*a8740*/  STL [R1+0x2294], R188 ;  /* 0x002294bc01007387 */ /* 0x0003e20000100800 */
[----:B------:R-:W-:-:S02]  /*a8750*/  ISETP.NE.U32.AND P1, PT, R133, RZ, PT ;  /* 0x000000ff8500720c */ /* 0x000fc40003f25070 */
[----:B------:R-:W2:Y:S01]  /*a8760*/  LDL.LU R133, [R1+0x22b0] ;  /* 0x0022b00001857983 */ /* 0x000ea20000300800 */
[----:B------:R-:W-:-:S04]  /*a8770*/  ISETP.GT.AND P3, PT, R3, 0x78, PT ;  /* 0x000000780300780c */ /* 0x000fc80003f64270 */
[----:B------:R-:W-:Y:S01]  /*a8780*/  SEL R136, RZ, 0x4, !P3 ;  /* 0x00000004ff887807 */ /* 0x000fe20005800000 */
[----:B----4-:R-:W-:-:S03]  /*a8790*/  IMAD.X R64, R64, 0x1, R0, P6 ;  /* 0x0000000140407824 */ /* 0x010fc600030e0600 */
[----:B------:R-:W-:Y:S01]  /*a87a0*/  SEL R136, R136, RZ, !P0 ;  /* 0x000000ff88887207 */ /* 0x000fe20004000000 */
[----:B------:R-:W-:Y:S01]  /*a87b0*/  IMAD.MOV.U32 R248, RZ, RZ, R189 ;  /* 0x000000fffff87224 */ /* 0x000fe200078e00bd */
[----:B------:R-:W-:Y:S01]  /*a87c0*/  MOV R175, R190 ;  /* 0x000000be00af7202 */ /* 0x000fe20000000f00 */
[----:B------:R-:W-:Y:S01]  /*a87d0*/  IMAD.MOV.U32 R186, RZ, RZ, R191 ;  /* 0x000000ffffba7224 */ /* 0x000fe200078e00bf */
[----:B------:R-:W-:Y:S01]  /*a87e0*/  ISETP.NE.U32.AND P3, PT, R136, RZ, PT ;  /* 0x000000ff8800720c */ /* 0x000fe20003f65070 */
[----:B------:R-:W-:Y:S01]  /*a87f0*/  IMAD.MOV.U32 R136, RZ, RZ, R188 ;  /* 0x000000ffff887224 */ /* 0x000fe200078e00bc */
        /* <DEDUP_REMOVED lines=10> */
[----:B-1----:R-:W-:Y:S01]  /*a88a0*/  HMMA.1688.F32.TF32 R188, R160, R70, R240 ;  /* 0x00000046a0bc723c */ /* 0x002fe200000810f0 */
[----:B------:R1:W-:Y:S06]  /*a88b0*/  STL [R1+0x229c], R64 ;  /* 0x00229c4001007387 */ /* 0x0003ec0000100800 */
[----:B------:R-:W-:-:S02]  /*a88c0*/  IMAD.MOV.U32 R160, RZ, RZ, R64 ;  /* 0x000000ffffa07224 */ /* 0x000fc400078e0040 */
[----:B------:R-:W-:Y:S01]  /*a88d0*/  IMAD.MOV.U32 R162, RZ, RZ, R65 ;  /* 0x000000ffffa27224 */ /* 0x000fe200078e0041 */
[----:B-1----:R-:W4:Y:S01]  /*a88e0*/  LDL.LU R64, [R1+0x366c] ;  /* 0x00366c0001407983 */ /* 0x002f220000300800 */
[----:B------:R-:W-:Y:S01]  /*a88f0*/  IMAD.MOV.U32 R163, RZ, RZ, R164 ;  /* 0x000000ffffa37224 */ /* 0x000fe200078e00a4 */
[----:B-----5:R-:W-:-:S05]  /*a8900*/  IADD3.X R166, R166, R0, RZ, P5, !PT ;  /* 0x00000000a6a67210 */ /* 0x020fca0002ffe4ff */
[----:B------:R1:W-:Y:S01]  /*a8910*/  STL [R1+0x22a4], R166 ;  /* 0x0022a4a601007387 */ /* 0x0003e20000100800 */
[----:B------:R-:W4:Y:S01]  /*a8920*/  LDL.LU R65, [R1+0x3668] ;  /* 0x0036680001417983 */ /* 0x000f220000300800 */
[----:B--2---:R-:W-:Y:S02]  /*a8930*/  IADD3 R133, P5, R133, R252, RZ ;  /* 0x000000fc85857210 */ /* 0x004fe40007fbe0ff */
[----:B------:R-:W-:-:S03]  /*a8940*/  MOV R161, R166 ;  /* 0x000000a600a17202 */ /* 0x000fc60000000f00 */
[----:B------:R2:W-:Y:S01]  /*a8950*/  STL [R1+0x22b0], R133 ;  /* 0x0022b08501007387 */ /* 0x0005e20000100800 */
[----:B-1----:R-:W4:Y:S02]  /*a8960*/  LDL.LU R166, [R1+0x3664] ;  /* 0x0036640001a67983 */ /* 0x002f240000300800 */
[----:B------:R-:W4:Y:S02]  /*a8970*/  LDL.LU R164, [R1+0x3660] ;  /* 0x0036600001a47983 */ /* 0x000f240000300800 */
[----:B------:R-:W5:Y:S01]  /*a8980*/  LDL.LU R240, [R1+0x22ac] ;  /* 0x0022ac0001f07983 */ /* 0x000f620000300800 */
[----:B------:R-:W3:Y:S01]  /*a8990*/  LDL.LU R242, [R1+0x2314] ;  /* 0x0023140001f27983 */ /* 0x000ee20000300800 */
[----:B------:R-:W3:Y:S01]  /*a89a0*/  LDL.LU R243, [R1+0x2318] ;  /* 0x0023180001f37983 */ /* 0x000ee20000300800 */
[----:B------:R-:W-:-:S04]  /*a89b0*/  LOP3.LUT R137, R137, R136, RZ, 0x3c, !PT ;  /* 0x0000008889897212 */ /* 0x000fc800078e3cff */
[C---:B------:R-:W-:Y:S01]  /*a89c0*/  LOP3.LUT R136, R137.reuse, R136, RZ, 0x3c, !PT ;  /* 0x0000008889887212 */ /* 0x040fe200078e3cff */
[----:B------:R-:W-:Y:S02]  /*a89d0*/  IMAD.MOV.U32 R241, RZ, RZ, R133 ;  /* 0x000000fffff17224 */ /* 0x000fe400078e0085 */
[----:B--2---:R-:W2:Y:S01]  /*a89e0*/  LDL.LU R133, [R1+0x231c] ;  /* 0x00231c0001857983 */ /* 0x004ea20000300800 */
[----:B------:R-:W-:-:S05]  /*a89f0*/  LOP3.LUT R137, R137, R136, RZ, 0x3c, !PT ;  /* 0x0000008889897212 */ /* 0x000fca00078e3cff */
[----:B------:R1:W-:Y:S02]  /*a8a00*/  LDGSTS.E [R132+0x38000], [R136.64], P2 ;  /* 0x3800000088847fae */ /* 0x0003e40009121844 */
[----:B-1----:R-:W-:Y:S02]  /*a8a10*/  IMAD.MOV.U32 R136, RZ, RZ, R162 ;  /* 0x000000ffff887224 */ /* 0x002fe400078e00a2 */
[----:B------:R-:W4:Y:S01]  /*a8a20*/  LDL.LU R162, [R1+0x2324] ;  /* 0x0023240001a27983 */ /* 0x000f220000300800 */
[----:B------:R-:W-:-:S05]  /*a8a30*/  IMAD.MOV.U32 R137, RZ, RZ, R160 ;  /* 0x000000ffff897224 */ /* 0x000fca00078e00a0 */
[----:B------:R1:W-:Y:S01]  /*a8a40*/  LDGSTS.E [R132+0x38200], [R136.64], P2 ;  /* 0x3820000088847fae */ /* 0x0003e20009121844 */
[----:B-----5:R-:W-:-:S05]  /*a8a50*/  IADD3.X R240, R240, R0, RZ, P5, !PT ;  /* 0x00000000f0f07210 */ /* 0x020fca0002ffe4ff */
[----:B------:R-:W-:Y:S01]  /*a8a60*/  STL [R1+0x22ac], R240 ;  /* 0x0022acf001007387 */ /* 0x000fe20000100800 */
[----:B------:R-:W5:Y:S01]  /*a8a70*/  LDL.LU R160, [R1+0x232c] ;  /* 0x00232c0001a07983 */ /* 0x000f620000300800 */
[----:B-1----:R-:W-:Y:S01]  /*a8a80*/  MOV R136, R163 ;  /* 0x000000a300887202 */ /* 0x002fe20000000f00 */
[----:B------:R-:W-:Y:S01]  /*a8a90*/  IMAD.MOV.U32 R137, RZ, RZ, R161 ;  /* 0x000000ffff897224 */ /* 0x000fe200078e00a1 */
[----:B---3--:R-:W-:-:S04]  /*a8aa0*/  IADD3 R243, P5, R243, R252, RZ ;  /* 0x000000fcf3f37210 */ /* 0x008fc80007fbe0ff */
[----:B------:R1:W-:Y:S01]  /*a8ab0*/  LDGSTS.E [R132+0x38400], [R136.64], P2 ;  /* 0x3840000088847fae */ /* 0x0003e20009121844 */
[----:B------:R-:W-:Y:S01]  /*a8ac0*/  IMAD.X R242, R242, 0x1, R0, P5 ;  /* 0x00000001f2f27824 */ /* 0x000fe200028e0600 */
[----:B------:R-:W-:Y:S02]  /*a8ad0*/  IADD3 R251, P5, R251, R252, RZ ;  /* 0x000000fcfbfb7210 */ /* 0x000fe40007fbe0ff */
[----:B-1----:R-:W-:Y:S01]  /*a8ae0*/  MOV R136, R241 ;  /* 0x000000f100887202 */ /* 0x002fe20000000f00 */
[----:B------:R-:W-:Y:S02]  /*a8af0*/  IMAD.MOV.U32 R137, RZ, RZ, R240 ;  /* 0x000000ffff897224 */ /* 0x000fe400078e00f0 */
[----:B--2---:R-:W-:-:S03]  /*a8b00*/  IMAD.X R133, R133, 0x1, R0, P5 ;  /* 0x0000000185857824 */ /* 0x004fc600028e0600 */
[----:B------:R1:W-:Y:S01]  /*a8b10*/  LDGSTS.E [R132+0x38600], [R136.64], P2 ;  /* 0x3860000088847fae */ /* 0x0003e20009121844 */
[-C--:B------:R-:W-:Y:S02]  /*a8b20*/  IADD3 R250, P2, R250, R252.reuse, RZ ;  /* 0x000000fcfafa7210 */ /* 0x080fe40007f5e0ff */
[----:B------:R-:W-:Y:S01]  /*a8b30*/  IADD3 R249, P5, R249, R252, RZ ;  /* 0x000000fcf9f97210 */ /* 0x000fe20007fbe0ff */
[----:B------:R-:W-:Y:S01]  /*a8b40*/  STL [R1+0x2318], R243 ;  /* 0x002318f301007387 */ /* 0x000fe20000100800 */
[----:B-1----:R-:W-:Y:S01]  /*a8b50*/  MOV R136, R243 ;  /* 0x000000f300887202 */ /* 0x002fe20000000f00 */
[----:B------:R-:W-:Y:S02]  /*a8b60*/  IMAD.MOV.U32 R137, RZ, RZ, R242 ;  /* 0x000000ffff897224 */ /* 0x000fe400078e00f2 */
[----:B----4-:R-:W-:-:S03]  /*a8b70*/  IMAD.X R162, R162, 0x1, R0, P2 ;  /* 0x00000001a2a27824 */ /* 0x010fc600010e0600 */
[----:B------:R1:W-:Y:S04]  /*a8b80*/  LDGSTS.E [R132+0x3a000], [R136.64], P4 ;  /* 0x3a00000088847fae */ /* 0x0003e8000a121844 */
[----:B------:R-:W-:Y:S01]  /*a8b90*/  STL [R1+0x2314], R242 ;  /* 0x002314f201007387 */ /* 0x000fe20000100800 */
[----:B------:R-:W-:Y:S02]  /*a8ba0*/  STL [R1+0x2320], R251 ;  /* 0x002320fb01007387 */ /* 0x000fe40000100800 */
[----:B------:R-:W-:Y:S02]  /*a8bb0*/  STL [R1+0x2328], R250 ;  /* 0x002328fa01007387 */ /* 0x000fe40000100800 */
[----:B------:R-:W-:Y:S01]  /*a8bc0*/  STL [R1+0x231c], R133 ;  /* 0x00231c8501007387 */ /* 0x000fe20000100800 */
[----:B------:R-:W2:Y:S01]  /*a8bd0*/  LDL.LU R161, [R1+0x2398] ;  /* 0x0023980001a17983 */ /* 0x000ea20000300800 */
[----:B-1----:R-:W-:-:S02]  /*a8be0*/  IMAD.MOV.U32 R136, RZ, RZ, R251 ;  /* 0x000000ffff887224 */ /* 0x002fc400078e00fb */
[----:B------:R-:W-:Y:S01]  /*a8bf0*/  IMAD.MOV.U32 R137, RZ, RZ, R133 ;  /* 0x000000ffff897224 */ /* 0x000fe200078e0085 */
[----:B------:R1:W-:Y:S04]  /*a8c00*/  STL [R1+0x2330], R249 ;  /* 0x002330f901007387 */ /* 0x0003e80000100800 */
[----:B------:R3:W-:Y:S01]  /*a8c10*/  LDGSTS.E [R132+0x3a200], [R136.64], P4 ;  /* 0x3a20000088847fae */ /* 0x0007e2000a121844 */
[----:B------:R4:W-:Y:S02]  /*a8c20*/  STL [R1+0x2324], R162 ;  /* 0x002324a201007387 */ /* 0x0009e40000100800 */
[----:B------:R-:W-:Y:S01]  /*a8c30*/  IMAD.MOV.U32 R163, RZ, RZ, R248 ;  /* 0x000000ffffa37224 */ /* 0x000fe200078e00f8 */
[----:B---3--:R-:W-:Y:S01]  /*a8c40*/  MOV R136, R250 ;  /* 0x000000fa00887202 */ /* 0x008fe20000000f00 */
[----:B------:R-:W-:-:S05]  /*a8c50*/  IMAD.MOV.U32 R137, RZ, RZ, R162 ;  /* 0x000000ffff897224 */ /* 0x000fca00078e00a2 */
[----:B------:R3:W-:Y:S02]  /*a8c60*/  LDGSTS.E [R132+0x3a400], [R136.64], P4 ;  /* 0x3a40000088847fae */ /* 0x0007e4000a121844 */
[----:B---3--:R-:W-:Y:S02]  /*a8c70*/  IMAD.MOV.U32 R136, RZ, RZ, R249 ;  /* 0x000000ffff887224 */ /* 0x008fe400078e00f9 */
[----:B-1----:R-:W-:Y:S01]  /*a8c80*/  HMMA.1688.F32.TF32 R248, R164, R64, R192 ;  /* 0x00000040a4f8723c */ /* 0x002fe200000810c0 */
[----:B-----5:R-:W-:-:S04]  /*a8c90*/  IADD3.X R160, R160, R0, RZ, P5, !PT ;  /* 0x00000000a0a07210 */ /* 0x020fc80002ffe4ff */
[----:B------:R-:W-:Y:S01]  /*a8ca0*/  MOV R137, R160 ;  /* 0x000000a000897202 */ /* 0x000fe20000000f00 */
[----:B------:R1:W-:Y:S01]  /*a8cb0*/  STL [R1+0x232c], R160 ;  /* 0x00232ca001007387 */ /* 0x0003e20000100800 */
[----:B----4-:R-:W3:Y:S01]  /*a8cc0*/  LDL.LU R162, [R1+0x2394] ;  /* 0x0023940001a27983 */ /* 0x010ee20000300800 */
[C---:B------:R-:W-:Y:S02]  /*a8cd0*/  ISETP.GT.AND P2, PT, R3.reuse, 0x1, PT ;  /* 0x000000010300780c */ /* 0x040fe40003f44270 */
[----:B------:R4:W-:Y:S04]  /*a8ce0*/  LDGSTS.E [R132+0x3a600], [R136.64], P4 ;  /* 0x3a60000088847fae */ /* 0x0009e8000a121844 */
[----:B-1----:R-:W5:Y:S01]  /*a8cf0*/  LDL.LU R160, [R1+0x2420] ;  /* 0x0024200001a07983 */ /* 0x002f620000300800 */
[----:B------:R-:W4:Y:S02]  /*a8d00*/  LDL.LU R193, [R1+0x23a0] ;  /* 0x0023a00001c17983 */ /* 0x000f240000300800 */
[----:B------:R-:W5:Y:S01]  /*a8d10*/  LDL.LU R192, [R1+0x23a8] ;  /* 0x0023a80001c07983 */ /* 0x000f620000300800 */
[----:B------:R-:W-:Y:S01]  /*a8d20*/  SEL R133, RZ, 0x4, !P2 ;  /* 0x00000004ff857807 */ /* 0x000fe20005000000 */
[----:B------:R-:W-:Y:S01]  /*a8d30*/  ISETP.GT.AND P2, PT, R3, 0x5, PT ;  /* 0x000000050300780c */ /* 0x000fe20003f44270 */
[----:B------:R-:W5:Y:S02]  /*a8d40*/  LDL.LU R195, [R1+0x2418] ;  /* 0x0024180001c37983 */ /* 0x000f640000300800 */
[----:B------:R-:W-:-:S04]  /*a8d50*/  SEL R133, R133, RZ, !P0 ;  /* 0x000000ff85857207 */ /* 0x000fc80004000000 */
[----:B------:R-:W-:Y:S01]  /*a8d60*/  ISETP.NE.U32.AND P4, PT, R133, RZ, PT ;  /* 0x000000ff8500720c */ /* 0x000fe20003f85070 */
[----:B------:R-:W-:Y:S01]  /*a8d70*/  SEL R133, RZ, 0x4, !P2 ;  /* 0x00000004ff857807 */ /* 0x000fe20005000000 */
[----:B------:R-:W-:Y:S01]  /*a8d80*/  HMMA.1688.F32.TF32 R240, R164, R60, R196 ;  /* 0x0000003ca4f0723c */ /* 0x000fe200000810c4 */
[----:B--2---:R-:W-:-:S05]  /*a8d90*/  IADD3 R161, P5, R161, R252, RZ ;  /* 0x000000fca1a17210 */ /* 0x004fca0007fbe0ff */
[----:B------:R1:W-:Y:S01]  /*a8da0*/  STL [R1+0x2398], R161 ;  /* 0x002398a101007387 */ /* 0x0003e20000100800 */
[----:B---3--:R-:W-:Y:S01]  /*a8db0*/  IMAD.X R162, R162, 0x1, R0, P5 ;  /* 0x00000001a2a27824 */ /* 0x008fe200028e0600 */
[-C--:B----4-:R-:W-:Y:S02]  /*a8dc0*/  IADD3 R193, P2, R193, R252.reuse, RZ ;  /* 0x000000fcc1c17210 */ /* 0x090fe40007f5e0ff */
[----:B-----5:R-:W-:-:S03]  /*a8dd0*/  IADD3 R192, P5, R192, R252, RZ ;  /* 0x000000fcc0c07210 */ /* 0x020fc60007fbe0ff */
[----:B------:R-:W-:Y:S01]  /*a8de0*/  STL [R1+0x23a0], R193 ;  /* 0x0023a0c101007387 */ /* 0x000fe20000100800 */
[----:B------:R2:W-:Y:S02]  /*a8df0*/  STL [R1+0x2394], R162 ;  /* 0x002394a201007387 */ /* 0x0005e40000100800 */
[----:B------:R-:W3:Y:S02]  /*a8e00*/  LDL.LU R196, [R1+0x239c] ;  /* 0x00239c0001c47983 */ /* 0x000ee40000300800 */
[----:B------:R-:W4:Y:S01]  /*a8e10*/  LDL.LU R197, [R1+0x23a4] ;  /* 0x0023a40001c57983 */ /* 0x000f220000300800 */
[----:B------:R-:W5:Y:S01]  /*a8e20*/  LDL.LU R198, [R1+0x23ac] ;  /* 0x0023ac0001c67983 */ /* 0x000f620000300800 */
[----:B------:R1:W-:Y:S02]  /*a8e30*/  STL [R1+0x23a8], R192 ;  /* 0x0023a8c001007387 */ /* 0x0003e40000100800 */
[----:B------:R-:W2:Y:S01]  /*a8e40*/  LDL.LU R199, [R1+0x23b0] ;  /* 0x0023b00001c77983 */ /* 0x000ea20000300800 */
[----:B------:R-:W-:Y:S01]  /*a8e50*/  SEL R133, R133, RZ, !P0 ;  /* 0x000000ff85857207 */ /* 0x000fe20004000000 */
[----:B------:R-:W-:Y:S01]  /*a8e60*/  IMAD.MOV.U32 R136, RZ, RZ, R161 ;  /* 0x000000ffff887224 */ /* 0x000fe200078e00a1 */
[----:B------:R-:W-:-:S05]  /*a8e70*/  MOV R137, R162 ;  /* 0x000000a200897202 */ /* 0x000fca0000000f00 */
[----:B------:R1:W-:Y:S02]  /*a8e80*/  LDGSTS.E [R132+0x3c000], [R136.64], P3 ;  /* 0x3c00000088847fae */ /* 0x0003e40009921844 */
[----:B-1----:R-:W-:Y:S01]  /*a8e90*/  IMAD.MOV.U32 R136, RZ, RZ, R193 ;  /* 0x000000ffff887224 */ /* 0x002fe200078e00c1 */
[----:B---3--:R-:W-:Y:S01]  /*a8ea0*/  IADD3.X R196, R196, R0, RZ, P2, !PT ;  /* 0x00000000c4c47210 */ /* 0x008fe200017fe4ff */
[----:B----4-:R-:W-:Y:S01]  /*a8eb0*/  IMAD.X R197, R197, 0x1, R0, P5 ;  /* 0x00000001c5c57824 */ /* 0x010fe200028e0600 */
[----:B--2---:R-:W-:-:S03]  /*a8ec0*/  IADD3 R199, P6, R199, R252, RZ ;  /* 0x000000fcc7c77210 */ /* 0x004fc60007fde0ff */
[----:B------:R-:W-:Y:S04]  /*a8ed0*/  STL [R1+0x239c], R196 ;  /* 0x00239cc401007387 */ /* 0x000fe80000100800 */
[----:B------:R-:W-:Y:S01]  /*a8ee0*/  STL [R1+0x23b0], R199 ;  /* 0x0023b0c701007387 */ /* 0x000fe20000100800 */
[----:B------:R-:W-:Y:S02]  /*a8ef0*/  STL [R1+0x23a4], R197 ;  /* 0x0023a4c501007387 */ /* 0x000fe40000100800 */
[----:B------:R-:W2:Y:S02]  /*a8f00*/  LDL.LU R194, [R1+0x2414] ;  /* 0x0024140001c27983 */ /* 0x000ea40000300800 */
[----:B------:R-:W3:Y:S02]  /*a8f10*/  LDL.LU R161, [R1+0x241c] ;  /* 0x00241c0001a17983 */ /* 0x000ee40000300800 */
[----:B-----5:R-:W-:Y:S01]  /*a8f20*/  IMAD.X R198, R198, 0x1, R0, P6 ;  /* 0x00000001c6c67824 */ /* 0x020fe200030e0600 */
[----:B------:R-:W-:-:S02]  /*a8f30*/  ISETP.NE.U32.AND P2, PT, R133, RZ, PT ;  /* 0x000000ff8500720c */ /* 0x000fc40003f45070 */
[----:B------:R-:W4:Y:S01]  /*a8f40*/  LDL.LU R133, [R1+0x2428] ;  /* 0x0024280001857983 */ /* 0x000f220000300800 */
[----:B------:R-:W5:Y:S02]  /*a8f50*/  LDL.LU R162, [R1+0x2430] ;  /* 0x0024300001a27983 */ /* 0x000f640000300800 */
[----:B------:R-:W-:Y:S01]  /*a8f60*/  STL [R1+0x23ac], R198 ;  /* 0x0023acc601007387 */ /* 0x000fe20000100800 */
[----:B------:R-:W-:Y:S01]  /*a8f70*/  MOV R137, R196 ;  /* 0x000000c400897202 */ /* 0x000fe20000000f00 */
[----:B------:R-:W5:Y:S01]  /*a8f80*/  LDL.LU R193, [R1+0x2424] ;  /* 0x0024240001c17983 */ /* 0x000f620000300800 */
[----:B------:R-:W-:-:S03]  /*a8f90*/  IADD3 R195, P5, R195, R252, RZ ;  /* 0x000000fcc3c37210 */ /* 0x000fc60007fbe0ff */
[----:B------:R1:W-:Y:S04]  /*a8fa0*/  LDGSTS.E [R132+0x3c200], [R136.64], P3 ;  /* 0x3c20000088847fae */ /* 0x0003e80009921844 */
[----:B------:R1:W-:Y:S02]  /*a8fb0*/  STL [R1+0x2418], R195 ;  /* 0x002418c301007387 */ /* 0x0003e40000100800 */
[----:B-1----:R-:W-:Y:S02]  /*a8fc0*/  IMAD.MOV.U32 R136, RZ, RZ, R192 ;  /* 0x000000ffff887224 */ /* 0x002fe400078e00c0 */
[----:B------:R-:W5:Y:S01]  /*a8fd0*/  LDL.LU R192, [R1+0x242c] ;  /* 0x00242c0001c07983 */ /* 0x000f620000300800 */
[----:B------:R-:W-:-:S05]  /*a8fe0*/  IMAD.MOV.U32 R137, RZ, RZ, R197 ;  /* 0x000000ffff897224 */ /* 0x000fca00078e00c5 */
[----:B------:R1:W-:Y:S02]  /*a8ff0*/  LDGSTS.E [R132+0x3c400], [R136.64], P3 ;  /* 0x3c40000088847fae */ /* 0x0003e40009921844 */
[----:B-1----:R-:W-:Y:S02]  /*a9000*/  IMAD.MOV.U32 R136, RZ, RZ, R199 ;  /* 0x000000ffff887224 */ /* 0x002fe400078e00c7 */
[----:B------:R-:W-:-:S05]  /*a9010*/  IMAD.MOV.U32 R137, RZ, RZ, R198 ;  /* 0x000000ffff897224 */ /* 0x000fca00078e00c6 */
[----:B------:R1:W-:Y:S02]  /*a9020*/  LDGSTS.E [R132+0x3c600], [R136.64], P3 ;  /* 0x3c60000088847fae */ /* 0x0003e40009921844 */
[----:B-1----:R-:W-:Y:S01]  /*a9030*/  IMAD.MOV.U32 R136, RZ, RZ, R195 ;  /* 0x000000ffff887224 */ /* 0x002fe200078e00c3 */
[----:B--2---:R-:W-:Y:S01]  /*a9040*/  IADD3.X R194, R194, R0, RZ, P5, !PT ;  /* 0x00000000c2c27210 */ /* 0x004fe20002ffe4ff */
[----:B------:R-:W-:-:S04]  /*a9050*/  IADD3 R160, P5, R160, R252, RZ ;  /* 0x000000fca0a07210 */ /* 0x000fc80007fbe0ff */
[----:B------:R-:W-:Y:S01]  /*a9060*/  IMAD.MOV.U32 R137, RZ, RZ, R194 ;  /* 0x000000ffff897224 */ /* 0x000fe200078e00c2 */
[----:B---3--:R-:W-:Y:S02]  /*a9070*/  IADD3.X R161, R161, R0, RZ, P5, !PT ;  /* 0x00000000a1a17210 */ /* 0x008fe40002ffe4ff */
[-C--:B----4-:R-:W-:Y:S01]  /*a9080*/  IADD3 R133, P3, R133, R252.reuse, RZ ;  /* 0x000000fc85857210 */ /* 0x090fe20007f7e0ff */
[----:B-----5:R-:W-:Y:S01]  /*a9090*/  IADD3 R162, P5, R162, R252, RZ ;  /* 0x000000fca2a27210 */ /* 0x020fe20007fbe0ff */
[----:B------:R1:W-:Y:S02]  /*a90a0*/  LDGSTS.E [R132+0x3e000], [R136.64], P1 ;  /* 0x3e00000088847fae */ /* 0x0003e40008921844 */
[----:B------:R-:W-:Y:S02]  /*a90b0*/  IADD3.X R193, R193, R0, RZ, P3, !PT ;  /* 0x00000000c1c17210 */ /* 0x000fe40001ffe4ff */
[----:B------:R-:W-:Y:S01]  /*a90c0*/  STL [R1+0x2414], R194 ;  /* 0x002414c201007387 */ /* 0x000fe20000100800 */
[----:B------:R-:W-:Y:S02]  /*a90d0*/  STL [R1+0x2420], R160 ;  /* 0x002420a001007387 */ /* 0x000fe40000100800 */
[----:B------:R-:W-:Y:S02]  /*a90e0*/  STL [R1+0x2428], R133 ;  /* 0x0024288501007387 */ /* 0x000fe40000100800 */
[----:B------:R2:W-:Y:S01]  /*a90f0*/  STL [R1+0x241c], R161 ;  /* 0x00241ca101007387 */ /* 0x0005e20000100800 */
[----:B------:R3:W-:Y:S01]  /*a9100*/  STL [R1+0x2430], R162 ;  /* 0x002430a201007387 */ /* 0x0007e20000100800 */
[----:B------:R-:W4:Y:S02]  /*a9110*/  LDL R195, [R1+0x1764] ;  /* 0x0017640001c37983 */ /* 0x000f240000100800 */
[----:B-1----:R-:W-:-:S02]  /*a9120*/  IMAD.MOV.U32 R136, RZ, RZ, R160 ;  /* 0x000000ffff887224 */ /* 0x002fc400078e00a0 */
[----:B------:R-:W-:Y:S01]  /*a9130*/  IMAD.MOV.U32 R137, RZ, RZ, R161 ;  /* 0x000000ffff897224 */ /* 0x000fe200078e00a1 */
[----:B------:R-:W-:Y:S01]  /*a9140*/  STL [R1+0x2424], R193 ;  /* 0x002424c101007387 */ /* 0x000fe20000100800 */
[----:B--2---:R-:W2:Y:S02]  /*a9150*/  LDL.LU R161, [R1+0x2f94] ;  /* 0x002f940001a17983 */ /* 0x004ea40000300800 */
[----:B------:R-:W5:Y:S01]  /*a9160*/  LDL.LU R160, [R1+0x2f70] ;  /* 0x002f700001a07983 */ /* 0x000f620000300800 */
[----:B------:R-:W-:Y:S01]  /*a9170*/  IADD3.X R192, R192, R0, RZ, P5, !PT ;  /* 0x00000000c0c07210 */ /* 0x000fe20002ffe4ff */
[----:B------:R1:W-:Y:S04]  /*a9180*/  LDGSTS.E [R132+0x3e200], [R136.64], P1 ;  /* 0x3e20000088847fae */ /* 0x0003e80008921844 */
[----:B------:R-:W4:Y:S01]  /*a9190*/  LDL.LU R198, [R1+0x2f68] ;  /* 0x002f680001c67983 */ /* 0x000f220000300800 */
[----:B------:R1:W-:Y:S02]  /*a91a0*/  STL [R1+0x242c], R192 ;  /* 0x00242cc001007387 */ /* 0x0003e40000100800 */
[----:B-1----:R-:W-:-:S02]  /*a91b0*/  IMAD.MOV.U32 R136, RZ, RZ, R133 ;  /* 0x000000ffff887224 */ /* 0x002fc400078e0085 */
[----:B------:R-:W-:-:S05]  /*a91c0*/  IMAD.MOV.U32 R137, RZ, RZ, R193 ;  /* 0x000000ffff897224 */ /* 0x000fca00078e00c1 */
[----:B------:R1:W-:Y:S02]  /*a91d0*/  LDGSTS.E [R132+0x3e400], [R136.64], P1 ;  /* 0x3e40000088847fae */ /* 0x0003e40008921844 */
[----:B-1----:R-:W-:Y:S01]  /*a91e0*/  MOV R136, R162 ;  /* 0x000000a200887202 */ /* 0x002fe20000000f00 */
[----:B---3--:R-:W-:Y:S02]  /*a91f0*/  IMAD.MOV.U32 R162, RZ, RZ, R168 ;  /* 0x000000ffffa27224 */ /* 0x008fe400078e00a8 */
[----:B------:R-:W-:Y:S01]  /*a9200*/  IMAD.MOV.U32 R137, RZ, RZ, R192 ;  /* 0x000000ffff897224 */ /* 0x000fe200078e00c0 */
[----:B------:R-:W3:Y:S01]  /*a9210*/  LDL.LU R168, [R1+0x2f6c] ;  /* 0x002f6c0001a87983 */ /* 0x000ee20000300800 */
[----:B------:R-:W3:Y:S02]  /*a9220*/  LDL.LU R192, [R1+0x2f64] ;  /* 0x002f640001c07983 */ /* 0x000ee40000300800 */
[----:B------:R-:W3:Y:S02]  /*a9230*/  LDL.LU R199, [R1+0x2f5c] ;  /* 0x002f5c0001c77983 */ /* 0x000ee40000300800 */
[----:B------:R-:W3:Y:S01]  /*a9240*/  LDL.LU R197, [R1+0x2f54] ;  /* 0x002f540001c57983 */ /* 0x000ee20000300800 */
[----:B------:R-:W3:Y:S01]  /*a9250*/  LDL.LU R196, [R1+0x2f60] ;  /* 0x002f600001c47983 */ /* 0x000ee20000300800 */
[----:B------:R-:W3:Y:S03]  /*a9260*/  LDL.LU R194, [R1+0x2ef8] ;  /* 0x002ef80001c27983 */ /* 0x000ee60000300800 */
[----:B------:R-:W1:Y:S01]  /*a9270*/  S2R R193, SR_TID.X ;  /* 0x0000000000c17919 */ /* 0x000e620000002100 */
[----:B------:R-:W-:-:S03]  /*a9280*/  ISETP.GT.AND P3, PT, R3, 0x9, PT ;  /* 0x000000090300780c */ /* 0x000fc60003f64270 */
[----:B------:R1:W-:Y:S01]  /*a9290*/  LDGSTS.E [R132+0x3e600], [R136.64], P1 ;  /* 0x3e60000088847fae */ /* 0x0003e20008921844 */
[----:B------:R-:W-:Y:S02]  /*a92a0*/  SEL R133, RZ, 0x4, !P3 ;  /* 0x00000004ff857807 */ /* 0x000fe40005800000 */
[----:B------:R-:W-:Y:S02]  /*a92b0*/  ISETP.GT.AND P1, PT, R3, 0xd, PT ;  /* 0x0000000d0300780c */ /* 0x000fe40003f24270 */
[----:B-1----:R-:W-:Y:S02]  /*a92c0*/  SEL R132, R133, RZ, !P0 ;  /* 0x000000ff85847207 */ /* 0x002fe40004000000 */
[----:B------:R-:W-:-:S04]  /*a92d0*/  LOP3.LUT R193, R193, 0x7f, RZ, 0xc0, !PT ;  /* 0x0000007fc1c17812 */ /* 0x000fc800078ec0ff */
[----:B------:R-:W-:Y:S01]  /*a92e0*/  SHF.L.U32 R193, R193, 0x2, RZ ;  /* 0x00000002c1c17819 */ /* 0x000fe200000006ff */
[----:B------:R-:W-:-:S03]  /*a92f0*/  SEL R133, RZ, 0x4, !P1 ;  /* 0x00000004ff857807 */ /* 0x000fc60004800000 */
[----:B------:R-:W-:Y:S02]  /*a9300*/  LOP3.LUT R193, R193, 0x20, RZ, 0x3c, !PT ;  /* 0x00000020c1c17812 */ /* 0x000fe400078e3cff */
[----:B------:R-:W-:Y:S02]  /*a9310*/  ISETP.NE.U32.AND P1, PT, R132, RZ, PT ;  /* 0x000000ff8400720c */ /* 0x000fe40003f25070 */
[----:B------:R-:W-:Y:S02]  /*a9320*/  SEL R133, R133, RZ, !P0 ;  /* 0x000000ff85857207 */ /* 0x000fe40004000000 */
[-C--:B--2---:R-:W-:Y:S02]  /*a9330*/  IADD3 R161, P5, R161, R252.reuse, RZ ;  /* 0x000000fca1a17210 */ /* 0x084fe40007fbe0ff */
[----:B-----5:R-:W-:-:S03]  /*a9340*/  IADD3 R160, P3, R160, R252, RZ ;  /* 0x000000fca0a07210 */ /* 0x020fc60007f7e0ff */
[----:B------:R-:W-:Y:S02]  /*a9350*/  STL [R1+0x2f94], R161 ;  /* 0x002f94a101007387 */ /* 0x000fe40000100800 */
[----:B------:R-:W-:Y:S01]  /*a9360*/  STL [R1+0x2f70], R160 ;  /* 0x002f70a001007387 */ /* 0x000fe20000100800 */
[----:B----4-:R-:W-:Y:S01]  /*a9370*/  LEA R132, R195, R193, 0x12 ;  /* 0x000000c1c3847211 */ /* 0x010fe200078e90ff */
[----:B------:R-:W-:Y:S02]  /*a9380*/  IMAD.MOV.U32 R136, RZ, RZ, R161 ;  /* 0x000000ffff887224 */ /* 0x000fe400078e00a1 */
[--C-:B---3--:R-:W-:Y:S01]  /*a9390*/  IMAD.X R168, R168, 0x1, R0.reuse, P5 ;  /* 0x00000001a8a87824 */ /* 0x108fe200028e0600 */
[-C--:B------:R-:W-:Y:S01]  /*a93a0*/  IADD3 R198, P5, R198, R252.reuse, RZ ;  /* 0x000000fcc6c67210 */ /* 0x080fe20007fbe0ff */
[--C-:B------:R-:W-:Y:S01]  /*a93b0*/  IMAD.X R192, R192, 0x1, R0.reuse, P3 ;  /* 0x00000001c0c07824 */ /* 0x100fe200018e0600 */
[----:B------:R-:W-:Y:S02]  /*a93c0*/  IADD3 R196, P3, R196, R252, RZ ;  /* 0x000000fcc4c47210 */ /* 0x000fe40007f7e0ff */
[----:B------:R1:W-:Y:S01]  /*a93d0*/  STL [R1+0x2f6c], R168 ;  /* 0x002f6ca801007387 */ /* 0x0003e20000100800 */
[----:B------:R-:W-:-:S02]  /*a93e0*/  IMAD.X R199, R199, 0x1, R0, P5 ;  /* 0x00000001c7c77824 */ /* 0x000fc400028e0600 */
[----:B------:R-:W-:Y:S02]  /*a93f0*/  STL [R1+0x2f68], R198 ;  /* 0x002f68c601007387 */ /* 0x000fe40000100800 */
[----:B------:R2:W-:Y:S01]  /*a9400*/  STL [R1+0x2f64], R192 ;  /* 0x002f64c001007387 */ /* 0x0005e20000100800 */
[----:B------:R-:W-:Y:S01]  /*a9410*/  STL [R1+0x2f60], R196 ;  /* 0x002f60c401007387 */ /* 0x000fe20000100800 */
[----:B------:R-:W-:Y:S02]  /*a9420*/  STL [R1+0x2f5c], R199 ;  /* 0x002f5cc701007387 */ /* 0x000fe40000100800 */
[----:B------:R-:W3:Y:S01]  /*a9430*/  LDL.LU R195, [R1+0x2eec] ;  /* 0x002eec0001c37983 */ /* 0x000ee20000300800 */
[----:B------:R-:W-:Y:S02]  /*a9440*/  MOV R137, R168 ;  /* 0x000000a800897202 */ /* 0x000fe40000000f00 */
[----:B-1----:R-:W4:Y:S01]  /*a9450*/  LDL.LU R168, [R1+0x2ef0] ;  /* 0x002ef00001a87983 */ /* 0x002f220000300800 */
[----:B------:R-:W-:-:S02]  /*a9460*/  IMAD.X R197, R197, 0x1, R0, P3 ;  /* 0x00000001c5c57824 */ /* 0x000fc400018e0600 */
[----:B------:R-:W5:Y:S02]  /*a9470*/  LDL.LU R193, [R1+0x2ee4] ;  /* 0x002ee40001c17983 */ /* 0x000f640000300800 */
[----:B------:R-:W5:Y:S01]  /*a9480*/  LDL.LU R161, [R1+0x2ee8] ;  /* 0x002ee80001a17983 */ /* 0x000f620000300800 */
[----:B------:R-:W-:Y:S01]  /*a9490*/  ISETP.NE.U32.AND P5, PT, R133, RZ, PT ;  /* 0x000000ff8500720c */ /* 0x000fe20003fa5070 */
[----:B------:R1:W-:Y:S04]  /*a94a0*/  LDGSTS.E [R132+0x800], [R136.64], P4 ;  /* 0x0080000088847fae */ /* 0x0003e8000a121844 */
[----:B------:R-:W5:Y:S01]  /*a94b0*/  LDL.LU R133, [R1+0x2ee0] ;  /* 0x002ee00001857983 */ /* 0x000f620000300800 */
[----:B------:R-:W-:Y:S01]  /*a94c0*/  IADD3 R194, P3, R194, R252, RZ ;  /* 0x000000fcc2c27210 */ /* 0x000fe20007f7e0ff */
[----:B------:R-:W-:Y:S01]  /*a94d0*/  STL [R1+0x2f54], R197 ;  /* 0x002f54c501007387 */ /* 0x000fe20000100800 */
[----:B-1----:R-:W-:-:S02]  /*a94e0*/  MOV R137, R192 ;  /* 0x000000c000897202 */ /* 0x002fc40000000f00 */
[----:B--2---:R-:W2:Y:S01]  /*a94f0*/  LDL.LU R192, [R1+0x2edc] ;  /* 0x002edc0001c07983 */ /* 0x004ea20000300800 */
[----:B------:R-:W-:Y:S02]  /*a9500*/  IMAD.MOV.U32 R136, RZ, RZ, R160 ;  /* 0x000000ffff887224 */ /* 0x000fe400078e00a0 */
[----:B------:R1:W-:Y:S02]  /*a9510*/  STL [R1+0x2ef8], R194 ;  /* 0x002ef8c201007387 */ /* 0x0003e40000100800 */
[----:B------:R-:W2:Y:S01]  /*a9520*/  LDL.LU R160, [R1+0x2ed4] ;  /* 0x002ed40001a07983 */ /* 0x000ea20000300800 */
        /* <DEDUP_REMOVED lines=8> */
[----:B------:R-:W-:Y:S01]  /*a95b0*/  IMAD.MOV.U32 R194, RZ, RZ, R175 ;  /* 0x000000ffffc27224 */ /* 0x000fe200078e00af */
[----:B------:R-:W-:Y:S01]  /*a95c0*/  MOV R196, R173 ;  /* 0x000000ad00c47202 */ /* 0x000fe20000000f00 */
[----:B------:R-:W-:Y:S02]  /*a95d0*/  IMAD.MOV.U32 R197, RZ, RZ, R171 ;  /* 0x000000ffffc57224 */ /* 0x000fe400078e00ab */
[----:B------:R-:W-:Y:S01]  /*a95e0*/  IMAD.MOV.U32 R198, RZ, RZ, R170 ;  /* 0x000000ffffc67224 */ /* 0x000fe200078e00aa */
[----:B------:R-:W-:Y:S02]  /*a95f0*/  MOV R199, R169 ;  /* 0x000000a900c77202 */ /* 0x000fe40000000f00 */
[----:B---3--:R-:W-:-:S02]  /*a9600*/  IADD3.X R195, R195, R0, RZ, P3, !PT ;  /* 0x00000000c3c37210 */ /* 0x008fc40001ffe4ff */
[----:B----4-:R-:W-:-:S03]  /*a9610*/  IADD3 R168, P3, R168, R252, RZ ;  /* 0x000000fca8a87210 */ /* 0x010fc60007f7e0ff */
[----:B------:R-:W-:Y:S01]  /*a9620*/  IMAD.MOV.U32 R137, RZ, RZ, R195 ;  /* 0x000000ffff897224 */ /* 0x000fe200078e00c3 */
[----:B-----5:R-:W-:Y:S02]  /*a9630*/  IADD3 R161, P4, R161, R252, RZ ;  /* 0x000000fca1a17210 */ /* 0x020fe40007f9e0ff */
[----:B------:R-:W-:Y:S02]  /*a9640*/  IADD3.X R193, R193, R0, RZ, P3, !PT ;  /* 0x00000000c1c17210 */ /* 0x000fe40001ffe4ff */
[----:B------:R1:W-:Y:S01]  /*a9650*/  LDGSTS.E [R132+0x2800], [R136.64], P2 ;  /* 0x0280000088847fae */ /* 0x0003e20009121844 */
[----:B------:R-:W-:-:S03]  /*a9660*/  IADD3 R133, P3, R133, R252, RZ ;  /* 0x000000fc85857210 */ /* 0x000fc60007f7e0ff */
[----:B------:R-:W-:Y:S01]  /*a9670*/  STL [R1+0x2eec], R195 ;  /* 0x002eecc301007387 */ /* 0x000fe20000100800 */
[----:B------:R3:W-:Y:S02]  /*a9680*/  STL [R1+0x2ef0], R168 ;  /* 0x002ef0a801007387 */ /* 0x0007e40000100800 */
[----:B------:R-:W-:Y:S02]  /*a9690*/  STL [R1+0x2ee8], R161 ;  /* 0x002ee8a101007387 */ /* 0x000fe40000100800 */
[----:B------:R-:W-:Y:S02]  /*a96a0*/  STL [R1+0x2ee4], R193 ;  /* 0x002ee4c101007387 */ /* 0x000fe40000100800 */
[----:B-1----:R-:W-:Y:S01]  /*a96b0*/  IMAD.MOV.U32 R136, RZ, RZ, R168 ;  /* 0x000000ffff887224 */ /* 0x002fe200078e00a8 */
[----:B------:R-:W-:Y:S02]  /*a96c0*/  MOV R137, R193 ;  /* 0x000000c100897202 */ /* 0x000fe40000000f00 */
[----:B--2---:R-:W-:Y:S01]  /*a96d0*/  IADD3.X R192, R192, R0, RZ, P4, !PT ;  /* 0x00000000c0c07210 */ /* 0x004fe200027fe4ff */
[----:B------:R-:W-:-:S02]  /*a96e0*/  IMAD.X R160, R160, 0x1, R0, P3 ;  /* 0x00000001a0a07824 */ /* 0x000fc400018e0600 */
[----:B------:R1:W-:Y:S04]  /*a96f0*/  LDGSTS.E [R132+0x2a00], [R136.64], P2 ;  /* 0x02a0000088847fae */ /* 0x0003e80009121844 */
[----:B------:R-:W-:Y:S01]  /*a9700*/  STL [R1+0x2ee0], R133 ;  /* 0x002ee08501007387 */ /* 0x000fe20000100800 */
[----:B------:R2:W-:Y:S02]  /*a9710*/  STL [R1+0x2edc], R192 ;  /* 0x002edcc001007387 */ /* 0x0005e40000100800 */
[----:B---3--:R-:W3:Y:S02]  /*a9720*/  LDL.LU R168, [R1+0x2e70] ;  /* 0x002e700001a87983 */ /* 0x008ee40000300800 */
[----:B------:R4:W-:Y:S01]  /*a9730*/  STL [R1+0x2ed4], R160 ;  /* 0x002ed4a001007387 */ /* 0x0009e20000100800 */
[----:B------:R-:W5:Y:S01]  /*a9740*/  LDL.LU R175, [R1+0x365c] ;  /* 0x00365c0001af7983 */ /* 0x000f620000300800 */
[----:B------:R-:W-:-:S02]  /*a9750*/  MOV R195, R186 ;  /* 0x000000ba00c37202 */ /* 0x000fc40000000f00 */
[----:B------:R-:W5:Y:S02]  /*a9760*/  LDL.LU R186, [R1+0x2e68] ;  /* 0x002e680001ba7983 */ /* 0x000f640000300800 */
[----:B------:R-:W5:Y:S01]  /*a9770*/  LDL.LU R173, [R1+0x3658] ;  /* 0x0036580001ad7983 */ /* 0x000f620000300800 */
[----:B------:R-:W5:Y:S01]  /*a9780*/  LDL.LU R171, [R1+0x3654] ;  /* 0x0036540001ab7983 */ /* 0x000f620000300800 */
[----:B------:R-:W5:Y:S02]  /*a9790*/  LDL.LU R170, [R1+0x2e6c] ;  /* 0x002e6c0001aa7983 */ /* 0x000f640000300800 */
[----:B------:R-:W5:Y:S02]  /*a97a0*/  LDL.LU R169, [R1+0x2e5c] ;  /* 0x002e5c0001a97983 */ /* 0x000f640000300800 */
[----:B-1----:R-:W-:Y:S02]  /*a97b0*/  IMAD.MOV.U32 R136, RZ, RZ, R161 ;  /* 0x000000ffff887224 */ /* 0x002fe400078e00a1 */
[----:B------:R-:W-:-:S05]  /*a97c0*/  IMAD.MOV.U32 R137, RZ, RZ, R192 ;  /* 0x000000ffff897224 */ /* 0x000fca00078e00c0 */
[----:B------:R1:W-:Y:S02]  /*a97d0*/  LDGSTS.E [R132+0x2c00], [R136.64], P2 ;  /* 0x02c0000088847fae */ /* 0x0003e40009121844 */
[----:B-1----:R-:W-:Y:S02]  /*a97e0*/  IMAD.MOV.U32 R136, RZ, RZ, R133 ;  /* 0x000000ffff887224 */ /* 0x002fe400078e0085 */
[----:B------:R-:W-:-:S05]  /*a97f0*/  IMAD.MOV.U32 R137, RZ, RZ, R160 ;  /* 0x000000ffff897224 */ /* 0x000fca00078e00a0 */
[----:B------:R1:W-:Y:S04]  /*a9800*/  LDGSTS.E [R132+0x2e00], [R136.64], P2 ;  /* 0x02e0000088847fae */ /* 0x0003e80009121844 */
[----:B-1----:R-:W5:Y:S01]  /*a9810*/  LDL.LU R137, [R1+0x2e78] ;  /* 0x002e780001897983 */ /* 0x002f620000300800 */
[----:B--2---:R-:W-:Y:S01]  /*a9820*/  MOV R192, R162 ;  /* 0x000000a200c07202 */ /* 0x004fe20000000f00 */
[----:B------:R-:W-:Y:S01]  /*a9830*/  IMAD.MOV.U32 R193, RZ, RZ, R163 ;  /* 0x000000ffffc17224 */ /* 0x000fe200078e00a3 */
[----:B------:R-:W-:Y:S01]  /*a9840*/  ISETP.GT.AND P3, PT, R3, 0x11, PT ;  /* 0x000000110300780c */ /* 0x000fe20003f64270 */
[----:B----4-:R-:W-:Y:S03]  /*a9850*/  HMMA.1688.F32.TF32 R160, R164, R16, R244 ;  /* 0x00000010a4a0723c */ /* 0x010fe600000810f4 */
[----:B------:R-:W-:-:S02]  /*a9860*/  SEL R136, RZ, 0x4, !P3 ;  /* 0x00000004ff887807 */ /* 0x000fc40005800000 */
[-C--:B---3--:R-:W-:Y:S02]  /*a9870*/  IADD3 R168, P3, R168, R252.reuse, RZ ;  /* 0x000000fca8a87210 */ /* 0x088fe40007f7e0ff */
[----:B-----5:R-:W-:-:S05]  /*a9880*/  IADD3 R137, P6, R137, R252, RZ ;  /* 0x000000fc89897210 */ /* 0x020fca0007fde0ff */
[----:B------:R-:W-:Y:S01]  /*a9890*/  STL [R1+0x2e78], R137 ;  /* 0x002e788901007387 */ /* 0x000fe20000100800 */
[----:B------:R-:W2:Y:S02]  /*a98a0*/  LDL.LU R247, [R1+0x2e64] ;  /* 0x002e640001f77983 */ /* 0x000ea40000300800 */
[----:B------:R-:W-:Y:S02]  /*a98b0*/  STL [R1+0x2e70], R168 ;  /* 0x002e70a801007387 */ /* 0x000fe40000100800 */
[----:B------:R-:W3:Y:S01]  /*a98c0*/  LDL.LU R246, [R1+0x2e60] ;  /* 0x002e600001f67983 */ /* 0x000ee20000300800 */
[----:B------:R-:W-:Y:S01]  /*a98d0*/  IADD3 R186, P4, R186, R252, RZ ;  /* 0x000000fcbaba7210 */ /* 0x000fe20007f9e0ff */
[--C-:B------:R-:W-:Y:S01]  /*a98e0*/  IMAD.X R170, R170, 0x1, R0.reuse, P6 ;  /* 0x00000001aaaa7824 */ /* 0x100fe200030e0600 */
[----:B------:R-:W-:Y:S02]  /*a98f0*/  ISETP.GT.AND P2, PT, R3, 0x15, PT ;  /* 0x000000150300780c */ /* 0x000fe40003f44270 */
[----:B------:R-:W-:Y:S01]  /*a9900*/  SEL R136, R136, RZ, !P0 ;  /* 0x000000ff88887207 */ /* 0x000fe20004000000 */
[----:B------:R-:W-:Y:S01]  /*a9910*/  IMAD.X R169, R169, 0x1, R0, P4 ;  /* 0x00000001a9a97824 */ /* 0x000fe200020e0600 */
[----:B------:R-:W-:Y:S01]  /*a9920*/  SEL R133, RZ, 0x4, !P2 ;  /* 0x00000004ff857807 */ /* 0x000fe20005000000 */
[----:B------:R1:W-:Y:S01]  /*a9930*/  STL [R1+0x2e6c], R170 ;  /* 0x002e6caa01007387 */ /* 0x0003e20000100800 */
[----:B------:R-:W-:Y:S01]  /*a9940*/  ISETP.NE.U32.AND P2, PT, R136, RZ, PT ;  /* 0x000000ff8800720c */ /* 0x000fe20003f45070 */
[----:B------:R-:W-:Y:S02]  /*a9950*/  STL [R1+0x2e68], R186 ;  /* 0x002e68ba01007387 */ /* 0x000fe40000100800 */
[----:B------:R-:W-:Y:S01]  /*a9960*/  IMAD.MOV.U32 R136, RZ, RZ, R170 ;  /* 0x000000ffff887224 */ /* 0x000fe200078e00aa */
[----:B--2---:R-:W-:-:S05]  /*a9970*/  IADD3.X R247, R247, R0, RZ, P3, !PT ;  /* 0x00000000f7f77210 */ /* 0x004fca0001ffe4ff */
[----:B------:R2:W-:Y:S01]  /*a9980*/  STL [R1+0x2e64], R247 ;  /* 0x002e64f701007387 */ /* 0x0005e20000100800 */
[----:B-1----:R-:W4:Y:S02]  /*a9990*/  LDL.LU R170, [R1+0x2df8] ;  /* 0x002df80001aa7983 */ /* 0x002f240000300800 */
[----:B------:R-:W5:Y:S02]  /*a99a0*/  LDL.LU R245, [R1+0x2df0] ;  /* 0x002df00001f57983 */ /* 0x000f640000300800 */
[----:B------:R1:W-:Y:S01]  /*a99b0*/  STL [R1+0x2e5c], R169 ;  /* 0x002e5ca901007387 */ /* 0x0003e20000100800 */
[----:B------:R-:W4:Y:S01]  /*a99c0*/  LDL.LU R244, [R1+0x2de8] ;  /* 0x002de80001f47983 */ /* 0x000f220000300800 */
[----:B---3--:R-:W-:Y:S02]  /*a99d0*/  IADD3 R246, P4, R246, R252, RZ ;  /* 0x000000fcf6f67210 */ /* 0x008fe40007f9e0ff */
[----:B------:R-:W3:Y:S01]  /*a99e0*/  LDL.LU R252, [R1+0x2e54] ;  /* 0x002e540001fc7983 */ /* 0x000ee20000300800 */
[----:B------:R-:W-:-:S04]  /*a99f0*/  LOP3.LUT R137, R137, R136, RZ, 0x3c, !PT ;  /* 0x0000008889897212 */ /* 0x000fc800078e3cff */
[----:B------:R-:W-:-:S04]  /*a9a00*/  LOP3.LUT R136, R137, R136, RZ, 0x3c, !PT ;  /* 0x0000008889887212 */ /* 0x000fc800078e3cff */
[----:B------:R-:W-:-:S05]  /*a9a10*/  LOP3.LUT R137, R137, R136, RZ, 0x3c, !PT ;  /* 0x0000008889897212 */ /* 0x000fca00078e3cff */
[----:B------:R1:W-:Y:S01]  /*a9a20*/  LDGSTS.E [R132+0x4800], [R136.64], P1 ;  /* 0x0480000088847fae */ /* 0x0003e20008921844 */
[----:B------:R-:W-:Y:S01]  /*a9a30*/  SEL R133, R133, RZ, !P0 ;  /* 0x000000ff85857207 */ /* 0x000fe20004000000 */
[----:B-1----:R-:W-:Y:S01]  /*a9a40*/  IMAD.MOV.U32 R136, RZ, RZ, R168 ;  /* 0x000000ffff887224 */ /* 0x002fe200078e00a8 */
[----:B------:R-:W-:-:S05]  /*a9a50*/  MOV R137, R247 ;  /* 0x000000f700897202 */ /* 0x000fca0000000f00 */
[----:B------:R1:W-:Y:S01]  /*a9a60*/  LDGSTS.E [R132+0x4a00], [R136.64], P1 ;  /* 0x04a0000088847fae */ /* 0x0003e20008921844 */
[----:B------:R-:W-:Y:S02]  /*a9a70*/  ISETP.NE.U32.AND P3, PT, R133, RZ, PT ;  /* 0x000000ff8500720c */ /* 0x000fe40003f65070 */
[----:B------:R-:W4:Y:S02]  /*a9a80*/  LDL.LU R133, [R1+0x2de0] ;  /* 0x002de00001857983 */ /* 0x000f240000300800 */
[----:B------:R-:W-:Y:S01]  /*a9a90*/  STL [R1+0x2e60], R246 ;  /* 0x002e60f601007387 */ /* 0x000fe20000100800 */
[----:B------:R-:W4:Y:S01]  /*a9aa0*/  LDL.LU R168, [R1+0x2de4] ;  /* 0x002de40001a87983 */ /* 0x000f220000300800 */
[----:B--2---:R-:W2:Y:S02]  /*a9ab0*/  LDL.LU R247, [R1+0x2ddc] ;  /* 0x002ddc0001f77983 */ /* 0x004ea40000300800 */
[----:B-1----:R-:W-:Y:S01]  /*a9ac0*/  IMAD.MOV.U32 R136, RZ, RZ, R186 ;  /* 0x000000ffff887224 */ /* 0x002fe200078e00ba */
[----:B------:R-:W-:-:S02]  /*a9ad0*/  MOV R137, R169 ;  /* 0x000000a900897202 */ /* 0x000fc40000000f00 */
[----:B------:R-:W2:Y:S04]  /*a9ae0*/  LDL.LU R169, [R1+0x3650] ;  /* 0x0036500001a97983 */ /* 0x000ea80000300800 */
[----:B------:R1:W-:Y:S01]  /*a9af0*/  LDGSTS.E [R132+0x4c00], [R136.64], P1 ;  /* 0x04c0000088847fae */ /* 0x0003e20008921844 */
[----:B------:R-:W2:Y:S02]  /*a9b00*/  LDL.LU R186, [R1+0x2dd4] ;  /* 0x002dd40001ba7983 */ /* 0x000ea40000300800 */
[----:B-1----:R-:W-:Y:S02]  /*a9b10*/  IMAD.MOV.U32 R136, RZ, RZ, R246 ;  /* 0x000000ffff887224 */ /* 0x002fe400078e00f6 */
[----:B---3--:R-:W-:-:S04]  /*a9b20*/  IMAD.X R252, R252, 0x1, R0, P4 ;  /* 0x00000001fcfc7824 */ /* 0x008fc800020e0600 */
[----:B------:R-:W-:Y:S01]  /*a9b30*/  IMAD.MOV.U32 R137, RZ, RZ, R252 ;  /* 0x000000ffff897224 */ /* 0x000fe200078e00fc */
[----:B------:R1:W-:Y:S04]  /*a9b40*/  STL [R1+0x2e54], R252 ;  /* 0x002e54fc01007387 */ /* 0x0003e80000100800 */
[----:B------:R3:W-:Y:S04]  /*a9b50*/  LDGSTS.E [R132+0x4e00], [R136.64], P1 ;  /* 0x04e0000088847fae */ /* 0x0007e80008921844 */
[----:B---3--:R-:W3:Y:S01]  /*a9b60*/  LDL.LU R137, [R1+0x2dec] ;  /* 0x002dec0001897983 */ /* 0x008ee20000300800 */
[----:B-1----:R-:W-:-:S05]  /*a9b70*/  IMAD.MOV.U32 R252, RZ, RZ, c[0x0][0x188] ;  /* 0x00006200fffc7624 */ /* 0x002fca00078e00ff */
[----:B------:R-:W-:-:S05]  /*a9b80*/  SHF.L.U32 R252, R252, 0x7, RZ ;  /* 0x00000007fcfc7819 */ /* 0x000fca00000006ff */
[----:B------:R-:W-:Y:S01]  /*a9b90*/  IMAD.SHL.U32 R252, R252, 0x4, RZ ;  /* 0x00000004fcfc7824 */ /* 0x000fe200078e00ff */
[C---:B------:R-:W-:Y:S04]  /*a9ba0*/  HMMA.1688.F32.TF32 R200, R164.reuse, R56, R200 ;  /* 0x00000038a4c8723c */ /* 0x040fe800000810c8 */
[-C--:B----4-:R-:W-:Y:S02]  /*a9bb0*/  IADD3 R170, P4, R170, R252.reuse, RZ ;  /* 0x000000fcaaaa7210 */ /* 0x090fe40007f9e0ff */
[----:B-----5:R-:W-:Y:S02]  /*a9bc0*/  IADD3 R245, P1, R245, R252, RZ ;  /* 0x000000fcf5f57210 */ /* 0x020fe40007f3e0ff */
        /* <DEDUP_REMOVED lines=11> */
[----:B------:R-:W-:Y:S01]  /*a9c80*/  MOV R136, R170 ;  /* 0x000000aa00887202 */ /* 0x000fe20000000f00 */
[----:B------:R1:W-:Y:S06]  /*a9c90*/  STL [R1+0x2df8], R170 ;  /* 0x002df8aa01007387 */ /* 0x0003ec0000100800 */
[----:B------:R-:W-:Y:S01]  /*a9ca0*/  HMMA.1688.F32.TF32 R164, R164, R4, R188 ;  /* 0x00000004a4a4723c */ /* 0x000fe200000810bc */
[----:B------:R-:W-:-:S02]  /*a9cb0*/  IMAD.X R168, R168, 0x1, R0, P1 ;  /* 0x00000001a8a87824 */ /* 0x000fc400008e0600 */
[----:B------:R-:W4:Y:S01]  /*a9cc0*/  LDL.LU.64 R190, [R1+0x3648] ;  /* 0x0036480001be7983 */ /* 0x000f220000300a00 */
[----:B------:R-:W4:Y:S01]  /*a9cd0*/  LDL.LU.64 R188, [R1+0x3640] ;  /* 0x0036400001bc7983 */ /* 0x000f220000300a00 */
[----:B------:R-:W-:Y:S01]  /*a9ce0*/  STL [R1+0x2df0], R245 ;  /* 0x002df0f501007387 */ /* 0x000fe20000100800 */
[----:B------:R-:W-:-:S05]  /*a9cf0*/  IADD3 R133, P1, R133, R252, RZ ;  /* 0x000000fc85857210 */ /* 0x000fca0007f3e0ff */
[----:B--2---:R-:W-:Y:S01]  /*a9d00*/  IMAD.X R186, R186, 0x1, R0, P1 ;  /* 0x00000001baba7824 */ /* 0x004fe200008e0600 */
[----:B---3--:R-:W-:Y:S01]  /*a9d10*/  IADD3.X R137, R137, R0, RZ, P4, !PT ;  /* 0x0000000089897210 */ /* 0x008fe200027fe4ff */
[----:B------:R-:W-:-:S04]  /*a9d20*/  IADD3 R244, P4, R244, R252, RZ ;  /* 0x000000fcf4f47210 */ /* 0x000fc80007f9e0ff */
[----:B------:R2:W-:Y:S04]  /*a9d30*/  STL [R1+0x2dec], R137 ;  /* 0x002dec8901007387 */ /* 0x0005e80000100800 */
[----:B------:R3:W-:Y:S01]  /*a9d40*/  LDGSTS.E [R132+0x6800], [R136.64], P5 ;  /* 0x0680000088847fae */ /* 0x0007e2000a921844 */
[----:B------:R-:W-:Y:S02]  /*a9d50*/  IMAD.X R247, R247, 0x1, R0, P4 ;  /* 0x00000001f7f77824 */ /* 0x000fe400020e0600 */
[----:B------:R-:W5:Y:S02]  /*a9d60*/  LDL.LU R246, [R1+0x2d70] ;  /* 0x002d700001f67983 */ /* 0x000f640000300800 */
[----:B------:R-:W-:Y:S01]  /*a9d70*/  STL [R1+0x2de8], R244 ;  /* 0x002de8f401007387 */ /* 0x000fe20000100800 */
[----:B------:R2:W-:Y:S01]  /*a9d80*/  STL [R1+0x2de4], R168 ;  /* 0x002de4a801007387 */ /* 0x0005e20000100800 */
[----:B-1----:R-:W4:Y:S02]  /*a9d90*/  LDL.LU R170, [R1+0x3638] ;  /* 0x0036380001aa7983 */ /* 0x002f240000300800 */
[----:B---3--:R-:W-:Y:S01]  /*a9da0*/  IMAD.MOV.U32 R136, RZ, RZ, R245 ;  /* 0x000000ffff887224 */ /* 0x008fe200078e00f5 */
[----:B--2---:R-:W-:-:S05]  /*a9db0*/  MOV R137, R168 ;  /* 0x000000a800897202 */ /* 0x004fca0000000f00 */
[----:B------:R1:W-:Y:S04]  /*a9dc0*/  LDGSTS.E [R132+0x6a00], [R136.64], P5 ;  /* 0x06a0000088847fae */ /* 0x0003e8000a921844 */
[----:B------:R-:W-:Y:S01]  /*a9dd0*/  STL [R1+0x2de0], R133 ;  /* 0x002de08501007387 */ /* 0x000fe20000100800 */
[----:B------:R-:W-:Y:S02]  /*a9de0*/  STL [R1+0x2ddc], R247 ;  /* 0x002ddcf701007387 */ /* 0x000fe40000100800 */
[----:B------:R-:W4:Y:S02]  /*a9df0*/  LDL.LU R168, [R1+0x3634] ;  /* 0x0036340001a87983 */ /* 0x000f240000300800 */
[----:B------:R-:W2:Y:S02]  /*a9e00*/  LDL.LU R245, [R1+0x2d68] ;  /* 0x002d680001f57983 */ /* 0x000ea40000300800 */
[----:B-1----:R-:W-:-:S02]  /*a9e10*/  IMAD.MOV.U32 R136, RZ, RZ, R244 ;  /* 0x000000ffff887224 */ /* 0x002fc400078e00f4 */
[----:B------:R-:W-:Y:S01]  /*a9e20*/  IMAD.MOV.U32 R137, RZ, RZ, R247 ;  /* 0x000000ffff897224 */ /* 0x000fe200078e00f7 */
[----:B------:R1:W-:Y:S04]  /*a9e30*/  STL [R1+0x2dd4], R186 ;  /* 0x002dd4ba01007387 */ /* 0x0003e80000100800 */
[----:B------:R3:W-:Y:S02]  /*a9e40*/  LDGSTS.E [R132+0x6c00], [R136.64], P5 ;  /* 0x06c0000088847fae */ /* 0x0007e4000a921844 */
[----:B---3--:R-:W-:Y:S01]  /*a9e50*/  MOV R136, R133 ;  /* 0x0000008500887202 */ /* 0x008fe20000000f00 */
[----:B------:R-:W-:Y:S02]  /*a9e60*/  IMAD.MOV.U32 R137, RZ, RZ, R186 ;  /* 0x000000ffff897224 */ /* 0x000fe400078e00ba */
[----:B-1----:R-:W3:Y:S01]  /*a9e70*/  LDL.LU R186, [R1+0x2d64] ;  /* 0x002d640001ba7983 */ /* 0x002ee20000300800 */
[----:B------:R-:W3:Y:S02]  /*a9e80*/  LDL.LU R244, [R1+0x2d5c] ;  /* 0x002d5c0001f47983 */ /* 0x000ee40000300800 */
[----:B------:R-:W3:Y:S01]  /*a9e90*/  LDL.LU R247, [R1+0x2cf8] ;  /* 0x002cf80001f77983 */ /* 0x000ee20000300800 */
[----:B------:R1:W-:Y:S04]  /*a9ea0*/  LDGSTS.E [R132+0x6e00], [R136.64], P5 ;  /* 0x06e0000088847fae */ /* 0x0003e8000a921844 */
[----:B-1----:R-:W3:Y:S01]  /*a9eb0*/  LDL.LU R137, [R1+0x2d78] ;  /* 0x002d780001897983 */ /* 0x002ee20000300800 */
[----:B------:R-:W-:-:S04]  /*a9ec0*/  ISETP.GT.AND P4, PT, R3, 0x19, PT ;  /* 0x000000190300780c */ /* 0x000fc80003f84270 */
[----:B------:R-:W-:Y:S02]  /*a9ed0*/  SEL R136, RZ, 0x4, !P4 ;  /* 0x00000004ff887807 */ /* 0x000fe40006000000 */
[-C--:B-----5:R-:W-:Y:S02]  /*a9ee0*/  IADD3 R246, P6, R246, R252.reuse, RZ ;  /* 0x000000fcf6f67210 */ /* 0x0a0fe40007fde0ff */
[-C--:B--2---:R-:W-:Y:S02]  /*a9ef0*/  IADD3 R245, P4, R245, R252.reuse, RZ ;  /* 0x000000fcf5f57210 */ /* 0x084fe40007f9e0ff */
[----:B---3--:R-:W-:-:S05]  /*a9f00*/  IADD3 R137, P1, R137, R252, RZ ;  /* 0x000000fc89897210 */ /* 0x008fca0007f3e0ff */
[----:B------:R-:W-:Y:S01]  /*a9f10*/  STL [R1+0x2d78], R137 ;  /* 0x002d788901007387 */ /* 0x000fe20000100800 */
[----:B------:R-:W2:Y:S01]  /*a9f20*/  LDL.LU R252, [R1+0x2d6c] ;  /* 0x002d6c0001fc7983 */ /* 0x000ea20000300800 */
[----:B----4-:R-:W-:Y:S01]  /*a9f30*/  HMMA.1688.F32.TF32 R248, R168, R66, R248 ;  /* 0x00000042a8f8723c */ /* 0x010fe200000810f8 */
[----:B------:R-:W-:Y:S01]  /*a9f40*/  STL [R1+0x2d70], R246 ;  /* 0x002d70f601007387 */ /* 0x000fe20000100800 */
[----:B------:R-:W-:Y:S11]  /*a9f50*/  STL [R1+0x2d68], R245 ;  /* 0x002d68f501007387 */ /* 0x000ff60000100800 */
[----:B------:R-:W-:Y:S10]  /*a9f60*/  @!UPT UIADD3 URZ, URZ, URZ, URZ ;  /* 0x0000003f3f3ff290 */ /* 0x000ff4000fffe03f */
[----:B------:R1:W-:Y:S01]  /*a9f70*/  STL.64 [R1+0xc00], R248 ;  /* 0x000c00f801007387 */ /* 0x0003e20000100a00 */
[----:B------:R3:W-:Y:S02]  /*a9f80*/  STL.64 [R1+0xc08], R250 ;  /* 0x000c08fa01007387 */ /* 0x0007e40000100a00 */
[----:B--2---:R-:W-:-:S05]  /*a9f90*/  IMAD.X R252, R252, 0x1, R0, P1 ;  /* 0x00000001fcfc7824 */ /* 0x004fca00008e0600 */
[----:B------:R2:W-:Y:S01]  /*a9fa0*/  STL [R1+0x2d6c], R252 ;  /* 0x002d6cfc01007387 */ /* 0x0005e20000100800 */
[----:B-1----:R-:W4:Y:S02]  /*a9fb0*/  LDL.LU R249, [R1+0x2d54] ;  /* 0x002d540001f97983 */ /* 0x002f240000300800 */
[----:B---3--:R-:W3:Y:S01]  /*a9fc0*/  LDL.LU R250, [R1+0x2d60] ;  /* 0x002d600001fa7983 */ /* 0x008ee20000300800 */
[----:B------:R-:W-:Y:S02]  /*a9fd0*/  ISETP.GT.AND P5, PT, R3, 0x1d, PT ;  /* 0x0000001d0300780c */ /* 0x000fe40003fa4270 */
[----:B------:R-:W-:Y:S01]  /*a9fe0*/  SEL R136, R136, RZ, !P0 ;  /* 0x000000ff88887207 */ /* 0x000fe20004000000 */
[----:B------:R-:W-:Y:S01]  /*a9ff0*/  HMMA.1688.F32.TF32 R240, R168, R62, R240 ;  /* 0x0000003ea8f0723c */ /* 0x000fe200000810f0 */
[----:B------:R-:W-:Y:S01]  /*aa000*/  IMAD.X R186, R186, 0x1, R0, P6 ;  /* 0x00000001baba7824 */ /* 0x000fe200030e0600 */
[----:B------:R-:W-:Y:S01]  /*aa010*/  SEL R133, RZ, 0x4, !P5 ;  /* 0x00000004ff857807 */ /* 0x000fe20006800000 */
[----:B------:R-:W-:-:S02]  /*aa020*/  ISETP.NE.U32.AND P5, PT, R136, RZ, PT ;  /* 0x000000ff8800720c */ /* 0x000fc40003fa5070 */
[----:B------:R-:W-:Y:S02]  /*aa030*/  IMAD.MOV.U32 R136, RZ, RZ, R252 ;  /* 0x000000ffff887224 */ /* 0x000fe400078e00fc */
[----:B--2---:R-:W-:Y:S01]  /*aa040*/  IMAD.MOV.U32 R252, RZ, RZ, c[0x0][0x188] ;  /* 0x00006200fffc7624 */ /* 0x004fe200078e00ff */
[----:B------:R-:W-:Y:S02]  /*aa050*/  IADD3.X R244, R244, R0, RZ, P4, !PT ;  /* 0x00000000f4f47210 */ /* 0x000fe400027fe4ff */
[----:B------:R-:W-:Y:S01]  /*aa060*/  MOV R248, R245 ;  /* 0x000000f500f87202 */ /* 0x000fe20000000f00 */
[----:B------:R-:W2:Y:S01]  /*aa070*/  LDL.LU R251, [R1+0x2cec] ;  /* 0x002cec0001fb7983 */ /* 0x000ea20000300800 */
[-C--:B------:R-:W-:Y:S02]  /*aa080*/  LOP3.LUT R137, R137, R136.reuse, RZ, 0x3c, !PT ;  /* 0x0000008889897212 */ /* 0x080fe400078e3cff */
[----:B------:R-:W-:Y:S02]  /*aa090*/  SHF.L.U32 R252, R252, 0x7, RZ ;  /* 0x00000007fcfc7819 */ /* 0x000fe400000006ff */
[----:B------:R-:W-:Y:S01]  /*aa0a0*/  SEL R133, R133, RZ, !P0 ;  /* 0x000000ff85857207 */ /* 0x000fe20004000000 */
[----:B------:R-:W5:Y:S01]  /*aa0b0*/  LDL.LU R245, [R1+0x2cf0] ;  /* 0x002cf00001f57983 */ /* 0x000f620000300800 */
[----:B------:R-:W-:Y:S01]  /*aa0c0*/  LOP3.LUT R136, R137, R136, RZ, 0x3c, !PT ;  /* 0x0000008889887212 */ /* 0x000fe200078e3cff */
[----:B------:R-:W-:-:S03]  /*aa0d0*/  IMAD.SHL.U32 R252, R252, 0x4, RZ ;  /* 0x00000004fcfc7824 */ /* 0x000fc600078e00ff */
[----:B------:R-:W-:Y:S02]  /*aa0e0*/  LOP3.LUT R137, R137, R136, RZ, 0x3c, !PT ;  /* 0x0000008889897212 */ /* 0x000fe400078e3cff */
[----:B------:R-:W-:Y:S01]  /*aa0f0*/  ISETP.NE.U32.AND P1, PT, R133, RZ, PT ;  /* 0x000000ff8500720c */ /* 0x000fe20003f25070 */
[----:B------:R1:W-:Y:S01]  /*aa100*/  STL [R1+0x2d64], R186 ;  /* 0x002d64ba01007387 */ /* 0x0003e20000100800 */
[----:B------:R-:W2:Y:S03]  /*aa110*/  LDL.LU R133, [R1+0x2ce8] ;  /* 0x002ce80001857983 */ /* 0x000ea60000300800 */
[----:B------:R1:W-:Y:S01]  /*aa120*/  LDGSTS.E [R132+0x8800], [R136.64], P2 ;  /* 0x0880000088847fae */ /* 0x0003e20009121844 */
[----:B------:R-:W-:Y:S02]  /*aa130*/  STL [R1+0x2d5c], R244 ;  /* 0x002d5cf401007387 */ /* 0x000fe40000100800 */
[----:B-1----:R-:W-:-:S02]  /*aa140*/  IMAD.MOV.U32 R136, RZ, RZ, R186 ;  /* 0x000000ffff887224 */ /* 0x002fc400078e00ba */
[----:B------:R-:W5:Y:S01]  /*aa150*/  LDL.LU R186, [R1+0x3630] ;  /* 0x0036300001ba7983 */ /* 0x000f620000300800 */
[----:B------:R-:W-:Y:S01]  /*aa160*/  IMAD.MOV.U32 R137, RZ, RZ, R246 ;  /* 0x000000ffff897224 */ /* 0x000fe200078e00f6 */
[----:B---3--:R-:W-:-:S05]  /*aa170*/  IADD3 R250, P4, R250, R252, RZ ;  /* 0x000000fcfafa7210 */ /* 0x008fca0007f9e0ff */
[----:B------:R-:W-:Y:S01]  /*aa180*/  STL [R1+0x2d60], R250 ;  /* 0x002d60fa01007387 */ /* 0x000fe20000100800 */
[----:B------:R-:W-:Y:S02]  /*aa190*/  STL.64 [R1+0xd10], R240 ;  /* 0x000d10f001007387 */ /* 0x000fe40000100a00 */
[----:B------:R1:W-:Y:S02]  /*aa1a0*/  STL.64 [R1+0xd18], R242 ;  /* 0x000d18f201007387 */ /* 0x0003e40000100a00 */
[----:B------:R-:W3:Y:S02]  /*aa1b0*/  LDL.LU R246, [R1+0x2ce4] ;  /* 0x002ce40001f67983 */ /* 0x000ee40000300800 */
[----:B----4-:R-:W-:Y:S01]  /*aa1c0*/  IMAD.X R249, R249, 0x1, R0, P4 ;  /* 0x00000001f9f97824 */ /* 0x010fe200020e0600 */
[----:B------:R-:W-:Y:S02]  /*aa1d0*/  IADD3 R247, P4, R247, R252, RZ ;  /* 0x000000fcf7f77210 */ /* 0x000fe40007f9e0ff */
[-C--:B------:R-:W-:Y:S01]  /*aa1e0*/  LOP3.LUT R137, R137, R136.reuse, RZ, 0x3c, !PT ;  /* 0x0000008889897212 */ /* 0x080fe200078e3cff */
[----:B------:R-:W-:Y:S03]  /*aa1f0*/  HMMA.1688.F32.TF32 R200, R168, R58, R200 ;  /* 0x0000003aa8c8723c */ /* 0x000fe600000810c8 */
[----:B------:R-:W-:-:S02]  /*aa200*/  LOP3.LUT R136, R137, R136, RZ, 0x3c, !PT ;  /* 0x0000008889887212 */ /* 0x000fc400078e3cff */
[----:B-1----:R-:W-:Y:S02]  /*aa210*/  MOV R243, R244 ;  /* 0x000000f400f37202 */ /* 0x002fe40000000f00 */
[----:B------:R-:W4:Y:S01]  /*aa220*/  LDL.LU R244, [R1+0x2ce0] ;  /* 0x002ce00001f47983 */ /* 0x000f220000300800 */
[----:B------:R-:W-:Y:S02]  /*aa230*/  STL [R1+0x2d54], R249 ;  /* 0x002d54f901007387 */ /* 0x000fe40000100800 */
[----:B------:R-:W-:Y:S02]  /*aa240*/  STL [R1+0x2cf8], R247 ;  /* 0x002cf8f701007387 */ /* 0x000fe40000100800 */
[----:B------:R-:W4:Y:S01]  /*aa250*/  LDL.LU R242, [R1+0x2cdc] ;  /* 0x002cdc0001f27983 */ /* 0x000f220000300800 */
[----:B------:R-:W4:Y:S01]  /*aa260*/  LDL.LU R241, [R1+0x2cd4] ;  /* 0x002cd40001f17983 */ /* 0x000f220000300800 */
[----:B------:R-:W-:-:S05]  /*aa270*/  LOP3.LUT R137, R137, R136, RZ, 0x3c, !PT ;  /* 0x0000008889897212 */ /* 0x000fca00078e3cff */
[----:B------:R1:W-:Y:S01]  /*aa280*/  LDGSTS.E [R132+0x8a00], [R136.64], P2 ;  /* 0x08a0000088847fae */ /* 0x0003e20009121844 */
[----:B--2---:R-:W-:Y:S01]  /*aa290*/  IMAD.X R251, R251, 0x1, R0, P4 ;  /* 0x00000001fbfb7824 */ /* 0x004fe200020e0600 */
[----:B-----5:R-:W-:Y:S01]  /*aa2a0*/  IADD3 R245, P4, R245, R252, RZ ;  /* 0x000000fcf5f57210 */ /* 0x020fe20007f9e0ff */
[----:B-1----:R-:W-:Y:S01]  /*aa2b0*/  IMAD.MOV.U32 R136, RZ, RZ, R248 ;  /* 0x000000ffff887224 */ /* 0x002fe200078e00f8 */
[----:B------:R-:W-:-:S05]  /*aa2c0*/  MOV R137, R243 ;  /* 0x000000f300897202 */ /* 0x000fca0000000f00 */
[----:B------:R1:W-:Y:S04]  /*aa2d0*/  LDGSTS.E [R132+0x8c00], [R136.64], P2 ;  /* 0x08c0000088847fae */ /* 0x0003e80009121844 */
[----:B------:R-:W-:Y:S01]  /*aa2e0*/  STL.64 [R1+0xd20], R200 ;  /* 0x000d20c801007387 */ /* 0x000fe20000100a00 */
[----:B------:R2:W-:Y:S02]  /*aa2f0*/  STL.64 [R1+0xd28], R202 ;  /* 0x000d28ca01007387 */ /* 0x0005e40000100a00 */
[----:B------:R-:W-:Y:S02]  /*aa300*/  STL [R1+0x2cec], R251 ;  /* 0x002cecfb01007387 */ /* 0x000fe40000100800 */
[----:B-1----:R-:W-:Y:S01]  /*aa310*/  IMAD.MOV.U32 R136, RZ, RZ, R250 ;  /* 0x000000ffff887224 */ /* 0x002fe200078e00fa */
[----:B------:R-:W-:-:S05]  /*aa320*/  MOV R137, R249 ;  /* 0x000000f900897202 */ /* 0x000fca0000000f00 */
[----:B------:R1:W-:Y:S01]  /*aa330*/  LDGSTS.E [R132+0x8e00], [R136.64], P2 ;  /* 0x08e0000088847fae */ /* 0x0003e20009121844 */
[----:B------:R-:W-:-:S03]  /*aa340*/  IADD3 R133, P2, R133, R252, RZ ;  /* 0x000000fc85857210 */ /* 0x000fc60007f5e0ff */
[----:B------:R-:W-:Y:S04]  /*aa350*/  STL [R1+0x2cf0], R245 ;  /* 0x002cf0f501007387 */ /* 0x000fe80000100800 */
[----:B------:R-:W-:Y:S01]  /*aa360*/  STL [R1+0x2ce8], R133 ;  /* 0x002ce88501007387 */ /* 0x000fe20000100800 */
[----:B---3--:R-:W-:-:S05]  /*aa370*/  IMAD.X R246, R246, 0x1, R0, P4 ;  /* 0x00000001f6f67824 */ /* 0x008fca00020e0600 */
[----:B------:R-:W-:Y:S01]  /*aa380*/  STL [R1+0x2ce4], R246 ;  /* 0x002ce4f601007387 */ /* 0x000fe20000100800 */
[----:B------:R-:W3:Y:S01]  /*aa390*/  LDL.LU R240, [R1+0x2c78] ;  /* 0x002c780001f07983 */ /* 0x000ee20000300800 */
[----:B--2---:R-:W-:Y:S01]  /*aa3a0*/  HMMA.1688.F32.TF32 R200, R168, R54, R204 ;  /* 0x00000036a8c8723c */ /* 0x004fe200000810cc */
[----:B----4-:R-:W-:Y:S01]  /*aa3b0*/  IADD3 R244, P4, R244, R252, RZ ;  /* 0x000000fcf4f47210 */ /* 0x010fe20007f9e0ff */
[----:B------:R-:W-:-:S04]  /*aa3c0*/  IMAD.X R242, R242, 0x1, R0, P2 ;  /* 0x00000001f2f27824 */ /* 0x000fc800010e0600 */
[----:B------:R-:W-:Y:S02]  /*aa3d0*/  IMAD.X R241, R241, 0x1, R0, P4 ;  /* 0x00000001f1f17824 */ /* 0x000fe400020e0600 */
[C---:B------:R-:W-:Y:S11]  /*aa3e0*/  HMMA.1688.F32.TF32 R208, R168.reuse, R50, R208 ;  /* 0x00000032a8d0723c */ /* 0x040ff600000810d0 */
[----:B------:R-:W-:Y:S04]  /*aa3f0*/  @!UPT UIADD3 URZ, URZ, URZ, URZ ;  /* 0x0000003f3f3ff290 */ /* 0x000fe8000fffe03f */
[----:B------:R2:W-:Y:S01]  /*aa400*/  STL.64 [R1+0xd30], R200 ;  /* 0x000d30c801007387 */ /* 0x0005e20000100a00 */
[----:B------:R4:W-:Y:S03]  /*aa410*/  STL.64 [R1+0xd38], R202 ;  /* 0x000d38ca01007387 */ /* 0x0009e60000100a00 */
[----:B--2---:R-:W2:Y:S01]  /*aa420*/  LDL.LU R200, [R1+0x2c70] ;  /* 0x002c700001c87983 */ /* 0x004ea20000300800 */
[----:B------:R-:W-:Y:S02]  /*aa430*/  STL [R1+0x2ce0], R244 ;  /* 0x002ce0f401007387 */ /* 0x000fe40000100800 */
[----:B------:R-:W-:Y:S02]  /*aa440*/  STL [R1+0x2cdc], R242 ;  /* 0x002cdcf201007387 */ /* 0x000fe40000100800 */
[----:B----4-:R-:W4:Y:S01]  /*aa450*/  LDL.LU R202, [R1+0x2c68] ;  /* 0x002c680001ca7983 */ /* 0x010f220000300800 */
[----:B------:R-:W-:Y:S01]  /*aa460*/  STL [R1+0x2cd4], R241 ;  /* 0x002cd4f101007387 */ /* 0x000fe20000100800 */
[----:B------:R-:W5:Y:S02]  /*aa470*/  LDL.LU R207, [R1+0x2c6c] ;  /* 0x002c6c0001cf7983 */ /* 0x000f640000300800 */
[----:B------:R-:W2:Y:S02]  /*aa480*/  LDL.LU R204, [R1+0x2c64] ;  /* 0x002c640001cc7983 */ /* 0x000ea40000300800 */
[----:B------:R-:W-:Y:S01]  /*aa490*/  STL.64 [R1+0xd40], R208 ;  /* 0x000d40d001007387 */ /* 0x000fe20000100a00 */
[----:B------:R1:W-:Y:S01]  /*aa4a0*/  STL.64 [R1+0xd48], R210 ;  /* 0x000d48d201007387 */ /* 0x0003e20000100a00 */
[----:B------:R-:W2:Y:S02]  /*aa4b0*/  LDL.LU R203, [R1+0x2c60] ;  /* 0x002c600001cb7983 */ /* 0x000ea40000300800 */
[----:B------:R-:W4:Y:S01]  /*aa4c0*/  LDL.LU R206, [R1+0x2c5c] ;  /* 0x002c5c0001ce7983 */ /* 0x000f220000300800 */
[----:B-1----:R-:W-:Y:S01]  /*aa4d0*/  HMMA.1688.F32.TF32 R208, R168, R46, R212 ;  /* 0x0000002ea8d0723c */ /* 0x002fe200000810d4 */
[----:B---3--:R-:W-:-:S05]  /*aa4e0*/  IADD3 R240, P4, R240, R252, RZ ;  /* 0x000000fcf0f07210 */ /* 0x008fca0007f9e0ff */
[----:B------:R-:W-:Y:S01]  /*aa4f0*/  STL [R1+0x2c78], R240 ;  /* 0x002c78f001007387 */ /* 0x000fe20000100800 */
[----:B------:R-:W3:Y:S02]  /*aa500*/  LDL.LU R205, [R1+0x2c54] ;  /* 0x002c540001cd7983 */ /* 0x000ee40000300800 */
[----:B------:R-:W-:Y:S01]  /*aa510*/  IMAD.MOV.U32 R136, RZ, RZ, R247 ;  /* 0x000000ffff887224 */ /* 0x000fe200078e00f7 */
[----:B------:R-:W-:Y:S11]  /*aa520*/  MOV R137, R251 ;  /* 0x000000fb00897202 */ /* 0x000ff60000000f00 */
[----:B------:R-:W-:Y:S02]  /*aa530*/  @!UPT UIADD3 URZ, URZ, URZ, URZ ;  /* 0x0000003f3f3ff290 */ /* 0x000fe4000fffe03f */
[----:B------:R-:W-:Y:S01]  /*aa540*/  STL.64 [R1+0xd60], R208 ;  /* 0x000d60d001007387 */ /* 0x000fe20000100a00 */
[----:B------:R1:W-:Y:S03]  /*aa550*/  STL.64 [R1+0xd68], R210 ;  /* 0x000d68d201007387 */ /* 0x0003e60000100a00 */
[----:B------:R1:W-:Y:S01]  /*aa560*/  LDGSTS.E [R132+0xa800], [R136.64], P3 ;  /* 0x0a80000088847fae */ /* 0x0003e20009921844 */
[----:B------:R-:W-:Y:S01]  /*aa570*/  ISETP.GT.AND P2, PT, R3, 0x21, PT ;  /* 0x000000210300780c */ /* 0x000fe20003f44270 */
[----:B-1----:R-:W-:Y:S01]  /*aa580*/  HMMA.1688.F32.TF32 R208, R168, R42, R216 ;  /* 0x0000002aa8d0723c */ /* 0x002fe200000810d8 */
[----:B------:R-:W-:Y:S01]  /*aa590*/  IMAD.MOV.U32 R136, RZ, RZ, R245 ;  /* 0x000000ffff887224 */ /* 0x000fe200078e00f5 */
[----:B------:R-:W-:-:S05]  /*aa5a0*/  MOV R137, R246 ;  /* 0x000000f600897202 */ /* 0x000fca0000000f00 */
[----:B------:R1:W-:Y:S02]  /*aa5b0*/  LDGSTS.E [R132+0xaa00], [R136.64], P3 ;  /* 0x0aa0000088847fae */ /* 0x0003e40009921844 */
[----:B-1----:R-:W-:Y:S01]  /*aa5c0*/  IMAD.MOV.U32 R136, RZ, RZ, R133 ;  /* 0x000000ffff887224 */ /* 0x002fe200078e0085 */
[----:B------:R-:W-:Y:S01]  /*aa5d0*/  SEL R133, RZ, 0x4, !P2 ;  /* 0x00000004ff857807 */ /* 0x000fe20005000000 */
[----:B--2---:R-:W-:Y:S01]  /*aa5e0*/  IADD3 R200, P2, R200, R252, RZ ;  /* 0x000000fcc8c87210 */ /* 0x004fe20007f5e0ff */
[----:B-----5:R-:W-:Y:S01]  /*aa5f0*/  IADD3.X R207, R207, R0, RZ, P4, !PT ;  /* 0x00000000cfcf7210 */ /* 0x020fe200027fe4ff */
[----:B----4-:R-:W-:-:S03]  /*aa600*/  IADD3 R202, P4, R202, R252, RZ ;  /* 0x000000fccaca7210 */ /* 0x010fc60007f9e0ff */
[----:B------:R-:W-:Y:S01]  /*aa610*/  IMAD.X R204, R204, 0x1, R0, P2 ;  /* 0x00000001cccc7824 */ /* 0x000fe200010e0600 */
[----:B------:R-:W-:Y:S01]  /*aa620*/  STL [R1+0x2c70], R200 ;  /* 0x002c70c801007387 */ /* 0x000fe20000100800 */
[----:B------:R-:W-:Y:S02]  /*aa630*/  STL [R1+0x2c6c], R207 ;  /* 0x002c6ccf01007387 */ /* 0x000fe40000100800 */
[----:B------:R-:W-:Y:S01]  /*aa640*/  STL [R1+0x2c68], R202 ;  /* 0x002c68ca01007387 */ /* 0x000fe20000100800 */
[----:B------:R-:W-:Y:S01]  /*aa650*/  MOV R137, R242 ;  /* 0x000000f200897202 */ /* 0x000fe20000000f00 */
[----:B------:R-:W-:Y:S01]  /*aa660*/  STL [R1+0x2c64], R204 ;  /* 0x002c64cc01007387 */ /* 0x000fe20000100800 */
[----:B------:R-:W-:Y:S02]  /*aa670*/  STL.64 [R1+0xd50], R208 ;  /* 0x000d50d001007387 */ /* 0x000fe40000100a00 */
[----:B------:R1:W-:Y:S02]  /*aa680*/  STL.64 [R1+0xd58], R210 ;  /* 0x000d58d201007387 */ /* 0x0003e40000100a00 */
[----:B------:R-:W2:Y:S01]  /*aa690*/  LDL.LU R201, [R1+0x2bf8] ;  /* 0x002bf80001c97983 */ /* 0x000ea20000300800 */
[----:B------:R4:W-:Y:S01]  /*aa6a0*/  LDGSTS.E [R132+0xac00], [R136.64], P3 ;  /* 0x0ac0000088847fae */ /* 0x0009e20009921844 */
[----:B-1----:R-:W-:Y:S01]  /*aa6b0*/  HMMA.1688.F32.TF32 R208, R168, R38, R220 ;  /* 0x00000026a8d0723c */ /* 0x002fe200000810dc */
[----:B----4-:R-:W-:-:S02]  /*aa6c0*/  IMAD.MOV.U32 R136, RZ, RZ, R244 ;  /* 0x000000ffff887224 */ /* 0x010fc400078e00f4 */
[----:B------:R-:W-:Y:S01]  /*aa6d0*/  IMAD.MOV.U32 R137, RZ, RZ, R241 ;  /* 0x000000ffff897224 */ /* 0x000fe200078e00f1 */
[----:B------:R-:W-:-:S04]  /*aa6e0*/  SEL R133, R133, RZ, !P0 ;  /* 0x000000ff85857207 */ /* 0x000fc80004000000 */
[----:B------:R1:W-:Y:S01]  /*aa6f0*/  LDGSTS.E [R132+0xae00], [R136.64], P3 ;  /* 0x0ae0000088847fae */ /* 0x0003e20009921844 */
[----:B------:R-:W-:Y:S02]  /*aa700*/  ISETP.GT.AND P3, PT, R3, 0x25, PT ;  /* 0x000000250300780c */ /* 0x000fe40003f64270 */
[----:B------:R-:W-:Y:S01]  /*aa710*/  IADD3 R203, P6, R203, R252, RZ ;  /* 0x000000fccbcb7210 */ /* 0x000fe20007fde0ff */
[----:B------:R-:W-:Y:S01]  /*aa720*/  IMAD.X R206, R206, 0x1, R0, P4 ;  /* 0x00000001cece7824 */ /* 0x000fe200020e0600 */
[----:B-1----:R-:W-:Y:S01]  /*aa730*/  SEL R136, RZ, 0x4, !P3 ;  /* 0x00000004ff887807 */ /* 0x002fe20005800000 */
[----:B------:R-:W-:Y:S02]  /*aa740*/  ISETP.NE.U32.AND P3, PT, R133, RZ, PT ;  /* 0x000000ff8500720c */ /* 0x000fe40003f65070 */
[----:B------:R-:W-:Y:S01]  /*aa750*/  IMAD.MOV.U32 R137, RZ, RZ, R207 ;  /* 0x000000ffff897224 */ /* 0x000fe200078e00cf */
[----:B------:R-:W-:Y:S01]  /*aa760*/  SEL R133, R136, RZ, !P0 ;  /* 0x000000ff88857207 */ /* 0x000fe20004000000 */
[----:B------:R-:W-:Y:S01]  /*aa770*/  MOV R136, R240 ;  /* 0x000000f000887202 */ /* 0x000fe20000000f00 */
[----:B------:R-:W-:Y:S01]  /*aa780*/  STL [R1+0x2c60], R203 ;  /* 0x002c60cb01007387 */ /* 0x000fe20000100800 */
[----:B------:R-:W-:Y:S03]  /*aa790*/  STL [R1+0x2c5c], R206 ;  /* 0x002c5cce01007387 */ /* 0x000fe60000100800 */
[----:B------:R1:W-:Y:S02]  /*aa7a0*/  LDGSTS.E [R132+0xc800], [R136.64], P5 ;  /* 0x0c80000088847fae */ /* 0x0003e4000a921844 */
[----:B-1----:R-:W-:Y:S01]  /*aa7b0*/  MOV R136, R200 ;  /* 0x000000c800887202 */ /* 0x002fe20000000f00 */
[----:B------:R-:W-:-:S05]  /*aa7c0*/  IMAD.MOV.U32 R137, RZ, RZ, R204 ;  /* 0x000000ffff897224 */ /* 0x000fca00078e00cc */
[----:B------:R1:W-:Y:S02]  /*aa7d0*/  LDGSTS.E [R132+0xca00], [R136.64], P5 ;  /* 0x0ca0000088847fae */ /* 0x0003e4000a921844 */
[----:B-1----:R-:W-:Y:S02]  /*aa7e0*/  IMAD.MOV.U32 R136, RZ, RZ, R202 ;  /* 0x000000ffff887224 */ /* 0x002fe400078e00ca */
[----:B---3--:R-:W-:-:S05]  /*aa7f0*/  IMAD.X R205, R205, 0x1, R0, P6 ;  /* 0x00000001cdcd7824 */ /* 0x008fca00030e0600 */
[----:B------:R-:W-:Y:S01]  /*aa800*/  STL [R1+0x2c54], R205 ;  /* 0x002c54cd01007387 */ /* 0x000fe20000100800 */
[----:B------:R1:W-:Y:S02]  /*aa810*/  STL.64 [R1+0xc90], R208 ;  /* 0x000c90d001007387 */ /* 0x0003e40000100a00 */
[----:B------:R3:W-:Y:S02]  /*aa820*/  STL.64 [R1+0xc98], R210 ;  /* 0x000c98d201007387 */ /* 0x0007e40000100a00 */
[----:B------:R-:W4:Y:S01]  /*aa830*/  LDL.LU R204, [R1+0x2bec] ;  /* 0x002bec0001cc7983 */ /* 0x000f220000300800 */
[----:B------:R-:W5:Y:S04]  /*aa840*/  LDL.LU R200, [R1+0x2bf0] ;  /* 0x002bf00001c87983 */ /* 0x000f680000300800 */
[----:B-1----:R-:W4:Y:S01]  /*aa850*/  LDL.LU R209, [R1+0x2be8] ;  /* 0x002be80001d17983 */ /* 0x002f220000300800 */
[----:B------:R-:W4:Y:S02]  /*aa860*/  LDL.LU R202, [R1+0x2be4] ;  /* 0x002be40001ca7983 */ /* 0x000f240000300800 */
[----:B---3--:R-:W3:Y:S02]  /*aa870*/  LDL.LU R210, [R1+0x2bdc] ;  /* 0x002bdc0001d27983 */ /* 0x008ee40000300800 */
[----:B------:R-:W3:Y:S01]  /*aa880*/  LDL.LU R207, [R1+0x2be0] ;  /* 0x002be00001cf7983 */ /* 0x000ee20000300800 */
[----:B------:R-:W-:Y:S01]  /*aa890*/  HMMA.1688.F32.TF32 R212, R168, R34, R224 ;  /* 0x00000022a8d4723c */ /* 0x000fe200000810e0 */
[----:B------:R-:W-:-:S02]  /*aa8a0*/  ISETP.GT.AND P4, PT, R3, 0x29, PT ;  /* 0x000000290300780c */ /* 0x000fc40003f84270 */
[----:B------:R-:W-:Y:S02]  /*aa8b0*/  ISETP.NE.U32.AND P2, PT, R133, RZ, PT ;  /* 0x000000ff8500720c */ /* 0x000fe40003f45070 */
[----:B------:R-:W-:Y:S01]  /*aa8c0*/  MOV R137, R206 ;  /* 0x000000ce00897202 */ /* 0x000fe20000000f00 */
[----:B------:R-:W3:Y:S01]  /*aa8d0*/  LDL.LU R208, [R1+0x2bd4] ;  /* 0x002bd40001d07983 */ /* 0x000ee20000300800 */
[----:B------:R-:W-:Y:S01]  /*aa8e0*/  SEL R133, RZ, 0x4, !P4 ;  /* 0x00000004ff857807 */ /* 0x000fe20006000000 */
[----:B------:R-:W3:Y:S02]  /*aa8f0*/  LDL.LU R206, [R1+0x2b6c] ;  /* 0x002b6c0001ce7983 */ /* 0x000ee40000300800 */
[----:B------:R1:W-:Y:S02]  /*aa900*/  LDGSTS.E [R132+0xcc00], [R136.64], P5 ;  /* 0x0cc0000088847fae */ /* 0x0003e4000a921844 */
[----:B-1----:R-:W-:Y:S02]  /*aa910*/  IMAD.MOV.U32 R137, RZ, RZ, R205 ;  /* 0x000000ffff897224 */ /* 0x002fe400078e00cd */
[----:B------:R-:W-:-:S05]  /*aa920*/  IMAD.MOV.U32 R136, RZ, RZ, R203 ;  /* 0x000000ffff887224 */ /* 0x000fca00078e00cb */
[----:B------:R1:W-:Y:S01]  /*aa930*/  LDGSTS.E [R132+0xce00], [R136.64], P5 ;  /* 0x0ce0000088847fae */ /* 0x0003e2000a921844 */
[----:B--2---:R-:W-:-:S05]  /*aa940*/  IADD3 R201, P4, R201, R252, RZ ;  /* 0x000000fcc9c97210 */ /* 0x004fca0007f9e0ff */
[----:B------:R-:W-:Y:S01]  /*aa950*/  STL [R1+0x2bf8], R201 ;  /* 0x002bf8c901007387 */ /* 0x000fe20000100800 */
[----:B------:R-:W2:Y:S02]  /*aa960*/  LDL.LU R205, [R1+0x2b78] ;  /* 0x002b780001cd7983 */ /* 0x000ea40000300800 */
[----:B------:R-:W2:Y:S02]  /*aa970*/  LDL.LU R203, [R1+0x2b70] ;  /* 0x002b700001cb7983 */ /* 0x000ea40000300800 */
[----:B------:R-:W-:Y:S01]  /*aa980*/  STL.64 [R1+0xac0], R212 ;  /* 0x000ac0d401007387 */ /* 0x000fe20000100a00 */
[----:B------:R1:W-:Y:S02]  /*aa990*/  STL.64 [R1+0xac8], R214 ;  /* 0x000ac8d601007387 */ /* 0x0003e40000100a00 */
[----:B-1----:R-:W-:Y:S01]  /*aa9a0*/  HMMA.1688.F32.TF32 R212, R168, R30, R228 ;  /* 0x0000001ea8d4723c */ /* 0x002fe200000810e4 */
[----:B------:R-:W-:Y:S02]  /*aa9b0*/  SEL R133, R133, RZ, !P0 ;  /* 0x000000ff85857207 */ /* 0x000fe40004000000 */
[----:B------:R-:W-:-:S02]  /*aa9c0*/  MOV R136, R201 ;  /* 0x000000c900887202 */ /* 0x000fc40000000f00 */
[----:B-----5:R-:W-:Y:S02]  /*aa9d0*/  IADD3 R200, P5, R200, R252, RZ ;  /* 0x000000fcc8c87210 */ /* 0x020fe40007fbe0ff */
[----:B----4-:R-:W-:-:S03]  /*aa9e0*/  IADD3.X R204, R204, R0, RZ, P4, !PT ;  /* 0x00000000cccc7210 */ /* 0x010fc600027fe4ff */
[----:B------:R-:W-:Y:S01]  /*aa9f0*/  STL [R1+0x2bf0], R200 ;  /* 0x002bf0c801007387 */ /* 0x000fe20000100800 */
[-C--:B------:R-:W-:Y:S01]  /*aaa00*/  IADD3 R209, P6, R209, R252.reuse, RZ ;  /* 0x000000fcd1d17210 */ /* 0x080fe20007fde0ff */
[--C-:B------:R-:W-:Y:S02]  /*aaa10*/  IMAD.X R202, R202, 0x1, R0.reuse, P5 ;  /* 0x00000001caca7824 */ /* 0x100fe400028e0600 */
[----:B------:R1:W-:Y:S02]  /*aaa20*/  STL [R1+0x2bec], R204 ;  /* 0x002beccc01007387 */ /* 0x0003e40000100800 */
[----:B------:R-:W-:Y:S02]  /*aaa30*/  STL [R1+0x2be8], R209 ;  /* 0x002be8d101007387 */ /* 0x000fe40000100800 */
[----:B---3--:R-:W-:Y:S01]  /*aaa40*/  IMAD.X R210, R210, 0x1, R0, P6 ;  /* 0x00000001d2d27824 */ /* 0x008fe200030e0600 */
[----:B------:R3:W-:Y:S04]  /*aaa50*/  STL [R1+0x2be4], R202 ;  /* 0x002be4ca01007387 */ /* 0x0007e80000100800 */
[----:B------:R-:W-:Y:S01]  /*aaa60*/  STL.64 [R1+0xa60], R212 ;  /* 0x000a60d401007387 */ /* 0x000fe20000100a00 */
[----:B------:R-:W-:Y:S01]  /*aaa70*/  IADD3 R207, P5, R207, R252, RZ ;  /* 0x000000fccfcf7210 */ /* 0x000fe20007fbe0ff */
[----:B------:R4:W-:Y:S02]  /*aaa80*/  STL.64 [R1+0xa68], R214 ;  /* 0x000a68d601007387 */ /* 0x0009e40000100a00 */
[----:B------:R-:W-:Y:S01]  /*aaa90*/  IMAD.MOV.U32 R137, RZ, RZ, R204 ;  /* 0x000000ffff897224 */ /* 0x000fe200078e00cc */
[----:B------:R-:W5:Y:S01]  /*aaaa0*/  LDL.LU R201, [R1+0x2b68] ;  /* 0x002b680001c97983 */ /* 0x000f620000300800 */
[----:B------:R-:W-:Y:S01]  /*aaab0*/  ISETP.NE.U32.AND P4, PT, R133, RZ, PT ;  /* 0x000000ff8500720c */ /* 0x000fe20003f85070 */
[----:B------:R-:W-:Y:S02]  /*aaac0*/  STL [R1+0x2bdc], R210 ;  /* 0x002bdcd201007387 */ /* 0x000fe40000100800 */
[----:B------:R-:W5:Y:S01]  /*aaad0*/  LDL.LU R133, [R1+0x2b60] ;  /* 0x002b600001857983 */ /* 0x000f620000300800 */
[----:B------:R-:W-:Y:S04]  /*aaae0*/  STL [R1+0x2be0], R207 ;  /* 0x002be0cf01007387 */ /* 0x000fe80000100800 */
[----:B------:R3:W-:Y:S01]  /*aaaf0*/  LDGSTS.E [R132+0xe800], [R136.64], P1 ;  /* 0x0e80000088847fae */ /* 0x0007e20008921844 */
[----:B-1----:R-:W5:Y:S01]  /*aab00*/  LDL.LU R204, [R1+0x2b64] ;  /* 0x002b640001cc7983 */ /* 0x002f620000300800 */
[----:B---3--:R-:W-:-:S02]  /*aab10*/  MOV R137, R202 ;  /* 0x000000ca00897202 */ /* 0x008fc40000000f00 */
[----:B------:R-:W3:Y:S01]  /*aab20*/  LDL.LU R202, [R1+0x2b5c] ;  /* 0x002b5c0001ca7983 */ /* 0x000ee20000300800 */
[----:B------:R-:W-:Y:S02]  /*aab30*/  IMAD.MOV.U32 R136, RZ, RZ, R200 ;  /* 0x000000ffff887224 */ /* 0x000fe400078e00c8 */
[----:B------:R-:W3:Y:S01]  /*aab40*/  LDL.LU R200, [R1+0x2b54] ;  /* 0x002b540001c87983 */ /* 0x000ee20000300800 */
[----:B----4-:R-:W-:Y:S01]  /*aab50*/  HMMA.1688.F32.TF32 R212, R168, R26, R232 ;  /* 0x0000001aa8d4723c */ /* 0x010fe200000810e8 */
[----:B------:R-:W-:Y:S01]  /*aab60*/  IMAD.X R208, R208, 0x1, R0, P5 ;  /* 0x00000001d0d07824 */ /* 0x000fe200028e0600 */
[----:B------:R1:W-:Y:S02]  /*aab70*/  LDGSTS.E [R132+0xea00], [R136.64], P1 ;  /* 0x0ea0000088847fae */ /* 0x0003e40008921844 */
[----:B-1----:R-:W-:Y:S01]  /*aab80*/  IMAD.MOV.U32 R136, RZ, RZ, R209 ;  /* 0x000000ffff887224 */ /* 0x002fe200078e00d1 */
[----:B------:R-:W-:-:S05]  /*aab90*/  MOV R137, R210 ;  /* 0x000000d200897202 */ /* 0x000fca0000000f00 */
[----:B------:R1:W-:Y:S11]  /*aaba0*/  LDGSTS.E [R132+0xec00], [R136.64], P1 ;  /* 0x0ec0000088847fae */ /* 0x0003f60008921844 */
[----:B------:R-:W-:Y:S02]  /*aabb0*/  @!UPT UIADD3 URZ, URZ, URZ, URZ ;  /* 0x0000003f3f3ff290 */ /* 0x000fe4000fffe03f */
[----:B------:R-:W-:Y:S01]  /*aabc0*/  STL.64 [R1+0x820], R212 ;  /* 0x000820d401007387 */ /* 0x000fe20000100a00 */
[----:B------:R-:W-:Y:S02]  /*aabd0*/  STL.64 [R1+0x828], R214 ;  /* 0x000828d601007387 */ /* 0x000fe40000100a00 */
[----:B------:R4:W-:Y:S01]  /*aabe0*/  STL [R1+0x2bd4], R208 ;  /* 0x002bd4d001007387 */ /* 0x0009e20000100800 */
[----:B------:R-:W-:Y:S01]  /*aabf0*/  HMMA.1688.F32.TF32 R160, R168, R18, R160 ;  /* 0x00000012a8a0723c */ /* 0x000fe200000810a0 */
[----:B-1----:R-:W-:-:S07]  /*aac00*/  IMAD.MOV.U32 R137, RZ, RZ, R208 ;  /* 0x000000ffff897224 */ /* 0x002fce00078e00d0 */
[----:B----4-:R-:W-:Y:S01]  /*aac10*/  HMMA.1688.F32.TF32 R208, R168, R22, R236 ;  /* 0x00000016a8d0723c */ /* 0x010fe200000810ec */
[----:B------:R-:W-:Y:S01]  /*aac20*/  IMAD.MOV.U32 R136, RZ, RZ, R207 ;  /* 0x000000ffff887224 */ /* 0x000fe200078e00cf */
[----:B--2---:R-:W-:-:S04]  /*aac30*/  IADD3 R205, P5, R205, R252, RZ ;  /* 0x000000fccdcd7210 */ /* 0x004fc80007fbe0ff */
[----:B------:R1:W-:Y:S01]  /*aac40*/  LDGSTS.E [R132+0xee00], [R136.64], P1 ;  /* 0x0ee0000088847fae */ /* 0x0003e20008921844 */
[----:B------:R-:W-:Y:S02]  /*aac50*/  IADD3 R203, P1, R203, R252, RZ ;  /* 0x000000fccbcb7210 */ /* 0x000fe40007f3e0ff */
[----:B------:R-:W-:Y:S01]  /*aac60*/  IADD3.X R206, R206, R0, RZ, P5, !PT ;  /* 0x00000000cece7210 */ /* 0x000fe20002ffe4ff */
[----:B------:R2:W-:Y:S02]  /*aac70*/  STL [R1+0x2b78], R205 ;  /* 0x002b78cd01007387 */ /* 0x0005e40000100800 */
[----:B------:R-:W-:Y:S11]  /*aac80*/  STL [R1+0x2b70], R203 ;  /* 0x002b70cb01007387 */ /* 0x000ff60000100800 */
[----:B------:R-:W-:Y:S01]  /*aac90*/  STL.64 [R1+0x740], R208 ;  /* 0x000740d001007387 */ /* 0x000fe20000100a00 */
[----:B------:R-:W-:Y:S02]  /*aaca0*/  STL.64 [R1+0x748], R210 ;  /* 0x000748d201007387 */ /* 0x000fe40000100a00 */
[----:B------:R-:W-:Y:S02]  /*aacb0*/  STL [R1+0x2b6c], R206 ;  /* 0x002b6cce01007387 */ /* 0x000fe40000100800 */
[----:B-1----:R-:W-:Y:S01]  /*aacc0*/  IMAD.MOV.U32 R136, RZ, RZ, R205 ;  /* 0x000000ffff887224 */ /* 0x002fe200078e00cd */
[-C--:B-----5:R-:W-:Y:S01]  /*aacd0*/  IADD3 R201, P5, R201, R252.reuse, RZ ;  /* 0x000000fcc9c97210 */ /* 0x0a0fe20007fbe0ff */
[----:B------:R-:W-:Y:S01]  /*aace0*/  IMAD.X R204, R204, 0x1, R0, P1 ;  /* 0x00000001cccc7824 */ /* 0x000fe200008e0600 */
[----:B------:R-:W-:-:S03]  /*aacf0*/  IADD3 R133, P1, R133, R252, RZ ;  /* 0x000000fc85857210 */ /* 0x000fc60007f3e0ff */
[----:B------:R-:W-:Y:S01]  /*aad00*/  STL [R1+0x2b68], R201 ;  /* 0x002b68c901007387 */ /* 0x000fe20000100800 */
[----:B------:R-:W-:Y:S03]  /*aad10*/  STL [R1+0x2b64], R204 ;  /* 0x002b64cc01007387 */ /* 0x000fe60000100800 */
[----:B------:R-:W-:Y:S01]  /*aad20*/  STL [R1+0x2b60], R133 ;  /* 0x002b608501007387 */ /* 0x000fe20000100800 */
[--C-:B---3--:R-:W-:Y:S02]  /*aad30*/  IMAD.X R202, R202, 0x1, R0.reuse, P5 ;  /* 0x00000001caca7824 */ /* 0x108fe400028e0600 */
[----:B------:R-:W-:-:S03]  /*aad40*/  IMAD.X R200, R200, 0x1, R0, P1 ;  /* 0x00000001c8c87824 */ /* 0x000fc600008e0600 */
[----:B------:R-:W-:Y:S01]  /*aad50*/  STL [R1+0x2b5c], R202 ;  /* 0x002b5cca01007387 */ /* 0x000fe20000100800 */
[----:B------:R-:W-:Y:S02]  /*aad60*/  STL.64 [R1+0x730], R160 ;  /* 0x000730a001007387 */ /* 0x000fe40000100a00 */
[----:B------:R1:W-:Y:S02]  /*aad70*/  STL.64 [R1+0x738], R162 ;  /* 0x000738a201007387 */ /* 0x0003e40000100a00 */
[----:B------:R-:W3:Y:S01]  /*aad80*/  LDL.LU R207, [R1+0x2b18] ;  /* 0x002b180001cf7983 */ /* 0x000ee20000300800 */
[----:B------:R4:W-:Y:S01]  /*aad90*/  STL [R1+0x2b54], R200 ;  /* 0x002b54c801007387 */ /* 0x0009e20000100800 */
[----:B--2---:R-:W2:Y:S03]  /*aada0*/  LDL.LU R205, [R1+0x2af0] ;  /* 0x002af00001cd7983 */ /* 0x004ea60000300800 */
[----:B-1----:R-:W5:Y:S01]  /*aadb0*/  LDL.LU R162, [R1+0x2ae8] ;  /* 0x002ae80001a27983 */ /* 0x002f620000300800 */
[----:B------:R-:W-:Y:S01]  /*aadc0*/  MOV R137, R206 ;  /* 0x000000ce00897202 */ /* 0x000fe20000000f00 */
[----:B------:R-:W-:Y:S01]  /*aadd0*/  HMMA.1688.F32.TF32 R192, R168, R14, R192 ;  /* 0x0000000ea8c0723c */ /* 0x000fe200000810c0 */
[----:B------:R-:W5:Y:S03]  /*aade0*/  LDL.LU R160, [R1+0x2ae0] ;  /* 0x002ae00001a07983 */ /* 0x000f660000300800 */
[----:B------:R1:W-:Y:S02]  /*aadf0*/  LDGSTS.E [R132+0x10800], [R136.64], P3 ;  /* 0x1080000088847fae */ /* 0x0003e40009921844 */
[----:B-1----:R-:W-:Y:S01]  /*aae00*/  MOV R136, R203 ;  /* 0x000000cb00887202 */ /* 0x002fe20000000f00 */
[----:B------:R-:W-:-:S05]  /*aae10*/  IMAD.MOV.U32 R137, RZ, RZ, R204 ;  /* 0x000000ffff897224 */ /* 0x000fca00078e00cc */
[----:B------:R1:W-:Y:S02]  /*aae20*/  LDGSTS.E [R132+0x10a00], [R136.64], P3 ;  /* 0x10a0000088847fae */ /* 0x0003e40009921844 */
[----:B-1----:R-:W-:Y:S01]  /*aae30*/  IMAD.MOV.U32 R136, RZ, RZ, R201 ;  /* 0x000000ffff887224 */ /* 0x002fe200078e00c9 */
[----:B------:R-:W-:-:S05]  /*aae40*/  MOV R137, R202 ;  /* 0x000000ca00897202 */ /* 0x000fca0000000f00 */
[----:B------:R1:W-:Y:S02]  /*aae50*/  LDGSTS.E [R132+0x10c00], [R136.64], P3 ;  /* 0x10c0000088847fae */ /* 0x0003e40009921844 */
[----:B-1----:R-:W-:Y:S02]  /*aae60*/  IMAD.MOV.U32 R136, RZ, RZ, R133 ;  /* 0x000000ffff887224 */ /* 0x002fe400078e0085 */
[----:B------:R-:W-:-:S05]  /*aae70*/  IMAD.MOV.U32 R137, RZ, RZ, R200 ;  /* 0x000000ffff897224 */ /* 0x000fca00078e00c8 */
[----:B------:R1:W-:Y:S01]  /*aae80*/  LDGSTS.E [R132+0x10e00], [R136.64], P3 ;  /* 0x10e0000088847fae */ /* 0x0003e20009921844 */
[----:B------:R-:W-:Y:S01]  /*aae90*/  HMMA.1688.F32.TF32 R196, R168, R10, R196 ;  /* 0x0000000aa8c4723c */ /* 0x000fe200000810c4 */
[----:B------:R-:W-:Y:S02]  /*aaea0*/  MOV R246, R174 ;  /* 0x000000ae00f67202 */ /* 0x000fe40000000f00 */
[----:B-1----:R-:W5:Y:S01]  /*aaeb0*/  LDL.LU R137, [R1+0x2aec] ;  /* 0x002aec0001897983 */ /* 0x002f620000300800 */
[----:B------:R-:W5:Y:S02]  /*aaec0*/  LDL.LU R206, [R1+0x2ae4] ;  /* 0x002ae40001ce7983 */ /* 0x000f640000300800 */
[----:B------:R-:W-:Y:S02]  /*aaed0*/  STL.64 [R1+0x700], R192 ;  /* 0x000700c001007387 */ /* 0x000fe40000100a00 */
[----:B------:R1:W-:Y:S01]  /*aaee0*/  STL.64 [R1+0x708], R194 ;  /* 0x000708c201007387 */ /* 0x0003e20000100a00 */
[----:B------:R-:W5:Y:S01]  /*aaef0*/  LDL.LU R163, [R1+0x2adc] ;  /* 0x002adc0001a37983 */ /* 0x000f620000300800 */
[----:B------:R-:W5:Y:S02]  /*aaf00*/  LDL.LU R174, [R1+0x362c] ;  /* 0x00362c0001ae7983 */ /* 0x000f640000300800 */
[----:B------:R-:W-:-:S02]  /*aaf10*/  IMAD.MOV.U32 R247, RZ, RZ, R172 ;  /* 0x000000fffff77224 */ /* 0x000fc400078e00ac */
        /* <DEDUP_REMOVED lines=8> */
[----:B------:R-:W-:Y:S01]  /*aafa0*/  ISETP.GT.AND P5, PT, R3, 0x31, PT ;  /* 0x000000310300780c */ /* 0x000fe20003fa4270 */
[----:B------:R-:W5:Y:S01]  /*aafb0*/  LDL.LU R201, [R1+0x2a70] ;  /* 0x002a700001c97983 */ /* 0x000f620000300800 */
[----:B----4-:R-:W4:Y:S02]  /*aafc0*/  LDL.LU R200, [R1+0x2a68] ;  /* 0x002a680001c87983 */ /* 0x010f240000300800 */
[----:B------:R-:W4:Y:S01]  /*aafd0*/  LDL.LU R202, [R1+0x2a60] ;  /* 0x002a600001ca7983 */ /* 0x000f220000300800 */
[----:B------:R-:W-:-:S02]  /*aafe0*/  SEL R133, RZ, 0x4, !P5 ;  /* 0x00000004ff857807 */ /* 0x000fc40006800000 */
[-C--:B---3--:R-:W-:Y:S02]  /*aaff0*/  IADD3 R207, P1, R207, R252.reuse, RZ ;  /* 0x000000fccfcf7210 */ /* 0x088fe40007f3e0ff */
[----:B--2---:R-:W-:-:S03]  /*ab000*/  IADD3 R205, P6, R205, R252, RZ ;  /* 0x000000fccdcd7210 */ /* 0x004fc60007fde0ff */
[----:B------:R-:W-:Y:S02]  /*ab010*/  STL [R1+0x2b18], R207 ;  /* 0x002b18cf01007387 */ /* 0x000fe40000100800 */
[----:B------:R-:W-:Y:S02]  /*ab020*/  STL [R1+0x2af0], R205 ;  /* 0x002af0cd01007387 */ /* 0x000fe40000100800 */
[----:B-1----:R-:W2:Y:S01]  /*ab030*/  LDL.LU R195, [R1+0x2a64] ;  /* 0x002a640001c37983 */ /* 0x002ea20000300800 */
[----:B-----5:R-:W-:-:S05]  /*ab040*/  IADD3 R162, P5, R162, R252, RZ ;  /* 0x000000fca2a27210 */ /* 0x020fca0007fbe0ff */
[----:B------:R-:W-:Y:S01]  /*ab050*/  STL [R1+0x2ae8], R162 ;  /* 0x002ae8a201007387 */ /* 0x000fe20000100800 */
[----:B------:R-:W-:Y:S02]  /*ab060*/  STL.64 [R1+0x6f0], R196 ;  /* 0x0006f0c401007387 */ /* 0x000fe40000100a00 */
[----:B------:R-:W-:Y:S02]  /*ab070*/  STL.64 [R1+0x6f8], R198 ;  /* 0x0006f8c601007387 */ /* 0x000fe40000100a00 */
[----:B------:R-:W3:Y:S01]  /*ab080*/  LDL.LU R194, [R1+0x2a5c] ;  /* 0x002a5c0001c27983 */ /* 0x000ee20000300800 */
[----:B------:R-:W-:Y:S01]  /*ab090*/  ISETP.GT.AND P3, PT, R3, 0x2d, PT ;  /* 0x0000002d0300780c */ /* 0x000fe20003f64270 */
[----:B------:R-:W-:Y:S01]  /*ab0a0*/  HMMA.1688.F32.TF32 R164, R168, R6, R164 ;  /* 0x00000006a8a4723c */ /* 0x000fe200000810a4 */
[----:B------:R-:W4:Y:S02]  /*ab0b0*/  LDL.LU R193, [R1+0x2a54] ;  /* 0x002a540001c17983 */ /* 0x000f240000300800 */
[----:B------:R-:W-:-:S04]  /*ab0c0*/  SEL R136, RZ, 0x4, !P3 ;  /* 0x00000004ff887807 */ /* 0x000fc80005800000 */
[----:B------:R-:W-:-:S04]  /*ab0d0*/  SEL R136, R136, RZ, !P0 ;  /* 0x000000ff88887207 */ /* 0x000fc80004000000 */
[----:B------:R-:W-:Y:S01]  /*ab0e0*/  ISETP.NE.U32.AND P3, PT, R136, RZ, PT ;  /* 0x000000ff8800720c */ /* 0x000fe20003f65070 */
[----:B------:R-:W-:Y:S02]  /*ab0f0*/  IMAD.MOV.U32 R136, RZ, RZ, R207 ;  /* 0x000000ffff887224 */ /* 0x000fe400078e00cf */
[----:B------:R-:W-:Y:S01]  /*ab100*/  IMAD.X R137, R137, 0x1, R0, P1 ;  /* 0x0000000189897824 */ /* 0x000fe200008e0600 */
[----:B------:R-:W-:-:S04]  /*ab110*/  IADD3.X R206, R206, R0, RZ, P6, !PT ;  /* 0x00000000cece7210 */ /* 0x000fc800037fe4ff */
[----:B------:R1:W-:Y:S04]  /*ab120*/  STL [R1+0x2aec], R137 ;  /* 0x002aec8901007387 */ /* 0x0003e80000100800 */
[----:B------:R1:W-:Y:S01]  /*ab130*/  LDGSTS.E [R132+0x12800], [R136.64], P2 ;  /* 0x1280000088847fae */ /* 0x0003e20009121844 */
[----:B------:R-:W-:Y:S01]  /*ab140*/  IMAD.X R163, R163, 0x1, R0, P5 ;  /* 0x00000001a3a37824 */ /* 0x000fe200028e0600 */
[----:B------:R-:W-:Y:S01]  /*ab150*/  IADD3 R160, P5, R160, R252, RZ ;  /* 0x000000fca0a07210 */ /* 0x000fe20007fbe0ff */
[----:B-1----:R-:W-:Y:S02]  /*ab160*/  IMAD.MOV.U32 R136, RZ, RZ, R205 ;  /* 0x000000ffff887224 */ /* 0x002fe400078e00cd */
[----:B------:R-:W-:Y:S01]  /*ab170*/  IMAD.MOV.U32 R137, RZ, RZ, R206 ;  /* 0x000000ffff897224 */ /* 0x000fe200078e00ce */
[----:B------:R-:W-:-:S04]  /*ab180*/  IADD3.X R161, R161, R0, RZ, P5, !PT ;  /* 0x00000000a1a17210 */ /* 0x000fc80002ffe4ff */
[----:B------:R1:W-:Y:S01]  /*ab190*/  LDGSTS.E [R132+0x12a00], [R136.64], P2 ;  /* 0x12a0000088847fae */ /* 0x0003e20009121844 */
[----:B------:R-:W-:-:S03]  /*ab1a0*/  IADD3 R203, P5, R203, R252, RZ ;  /* 0x000000fccbcb7210 */ /* 0x000fc60007fbe0ff */
[----:B------:R-:W-:Y:S01]  /*ab1b0*/  STL [R1+0x2ae4], R206 ;  /* 0x002ae4ce01007387 */ /* 0x000fe20000100800 */
[----:B-1----:R-:W-:Y:S01]  /*ab1c0*/  MOV R136, R162 ;  /* 0x000000a200887202 */ /* 0x002fe20000000f00 */
[----:B------:R-:W-:-:S05]  /*ab1d0*/  IMAD.MOV.U32 R137, RZ, RZ, R163 ;  /* 0x000000ffff897224 */ /* 0x000fca00078e00a3 */
[----:B------:R1:W-:Y:S04]  /*ab1e0*/  LDGSTS.E [R132+0x12c00], [R136.64], P2 ;  /* 0x12c0000088847fae */ /* 0x0003e80009121844 */
[----:B------:R-:W-:Y:S01]  /*ab1f0*/  STL [R1+0x2adc], R163 ;  /* 0x002adca301007387 */ /* 0x000fe20000100800 */
[----:B------:R-:W-:Y:S02]  /*ab200*/  IMAD.X R204, R204, 0x1, R0, P5 ;  /* 0x00000001cccc7824 */ /* 0x000fe400028e0600 */
[----:B------:R-:W-:Y:S02]  /*ab210*/  STL.64 [R1+0x6b0], R164 ;  /* 0x0006b0a401007387 */ /* 0x000fe40000100a00 */
[----:B------:R-:W-:Y:S02]  /*ab220*/  STL.64 [R1+0x6b8], R166 ;  /* 0x0006b8a601007387 */ /* 0x000fe40000100a00 */
[----:B-1----:R-:W-:Y:S01]  /*ab230*/  IMAD.MOV.U32 R136, RZ, RZ, R160 ;  /* 0x000000ffff887224 */ /* 0x002fe200078e00a0 */
[----:B------:R-:W-:Y:S01]  /*ab240*/  MOV R137, R161 ;  /* 0x000000a100897202 */ /* 0x000fe20000000f00 */
[----:B------:R-:W-:Y:S04]  /*ab250*/  STL [R1+0x2ae0], R160 ;  /* 0x002ae0a001007387 */ /* 0x000fe80000100800 */
[----:B------:R1:W-:Y:S01]  /*ab260*/  LDGSTS.E [R132+0x12e00], [R136.64], P2 ;  /* 0x12e0000088847fae */ /* 0x0003e20009121844 */
[-C--:B------:R-:W-:Y:S01]  /*ab270*/  IADD3 R201, P2, R201, R252.reuse, RZ ;  /* 0x000000fcc9c97210 */ /* 0x080fe20007f5e0ff */
[----:B------:R-:W-:Y:S02]  /*ab280*/  STL [R1+0x2ad4], R161 ;  /* 0x002ad4a101007387 */ /* 0x000fe40000100800 */
[----:B------:R-:W-:Y:S01]  /*ab290*/  STL [R1+0x2a98], R203 ;  /* 0x002a98cb01007387 */ /* 0x000fe20000100800 */
[----:B----4-:R-:W-:Y:S01]  /*ab2a0*/  IADD3 R200, P5, R200, R252, RZ ;  /* 0x000000fcc8c87210 */ /* 0x010fe20007fbe0ff */
[----:B------:R4:W-:Y:S01]  /*ab2b0*/  STL [R1+0x2a70], R201 ;  /* 0x002a70c901007387 */ /* 0x0009e20000100800 */
[----:B------:R-:W-:Y:S02]  /*ab2c0*/  STL [R1+0x2a6c], R204 ;  /* 0x002a6ccc01007387 */ /* 0x000fe40000100800 */
[----:B------:R-:W5:Y:S02]  /*ab2d0*/  LDL.LU R192, [R1+0x2a18] ;  /* 0x002a180001c07983 */ /* 0x000f640000300800 */
[----:B------:R-:W5:Y:S02]  /*ab2e0*/  LDL.LU R199, [R1+0x29f0] ;  /* 0x0029f00001c77983 */ /* 0x000f640000300800 */
[----:B-1----:R-:W-:-:S02]  /*ab2f0*/  IMAD.MOV.U32 R136, RZ, RZ, R203 ;  /* 0x000000ffff887224 */ /* 0x002fc400078e00cb */
[----:B------:R-:W-:Y:S01]  /*ab300*/  IMAD.MOV.U32 R137, RZ, RZ, R204 ;  /* 0x000000ffff897224 */ /* 0x000fe200078e00cc */
[----:B------:R1:W-:Y:S01]  /*ab310*/  STL [R1+0x2a68], R200 ;  /* 0x002a68c801007387 */ /* 0x0003e20000100800 */
[----:B------:R-:W5:Y:S03]  /*ab320*/  LDL.LU R170, [R1+0x29e8] ;  /* 0x0029e80001aa7983 */ /* 0x000f660000300800 */
[----:B------:R1:W-:Y:S02]  /*ab330*/  LDGSTS.E [R132+0x14800], [R136.64], P4 ;  /* 0x1480000088847fae */ /* 0x0003e4000a121844 */
[----:B-1----:R-:W-:Y:S01]  /*ab340*/  MOV R136, R201 ;  /* 0x000000c900887202 */ /* 0x002fe20000000f00 */
[----:B--2---:R-:W-:Y:S01]  /*ab350*/  IMAD.X R195, R195, 0x1, R0, P2 ;  /* 0x00000001c3c37824 */ /* 0x004fe200010e0600 */
[----:B------:R-:W-:-:S03]  /*ab360*/  IADD3 R202, P2, R202, R252, RZ ;  /* 0x000000fccaca7210 */ /* 0x000fc60007f5e0ff */
[----:B------:R-:W-:Y:S01]  /*ab370*/  IMAD.MOV.U32 R137, RZ, RZ, R195 ;  /* 0x000000ffff897224 */ /* 0x000fe200078e00c3 */
[----:B------:R1:W-:Y:S01]  /*ab380*/  STL [R1+0x2a64], R195 ;  /* 0x002a64c301007387 */ /* 0x0003e20000100800 */
[----:B------:R-:W-:Y:S03]  /*ab390*/  STL [R1+0x2a60], R202 ;  /* 0x002a60ca01007387 */ /* 0x000fe60000100800 */
[----:B------:R2:W-:Y:S01]  /*ab3a0*/  LDGSTS.E [R132+0x14a00], [R136.64], P4 ;  /* 0x14a0000088847fae */ /* 0x0005e2000a121844 */
[----:B---3--:R-:W-:-:S05]  /*ab3b0*/  IADD3.X R194, R194, R0, RZ, P5, !PT ;  /* 0x00000000c2c27210 */ /* 0x008fca0002ffe4ff */
[----:B------:R-:W-:Y:S01]  /*ab3c0*/  STL [R1+0x2a5c], R194 ;  /* 0x002a5cc201007387 */ /* 0x000fe20000100800 */
[----:B----4-:R-:W3:Y:S02]  /*ab3d0*/  LDL.LU R201, [R1+0x29ec] ;  /* 0x0029ec0001c97983 */ /* 0x010ee40000300800 */
[----:B------:R-:W4:Y:S01]  /*ab3e0*/  LDL.LU R168, [R1+0x29e0] ;  /* 0x0029e00001a87983 */ /* 0x000f220000300800 */
[----:B--2---:R-:W-:Y:S02]  /*ab3f0*/  MOV R136, R200 ;  /* 0x000000c800887202 */ /* 0x004fe40000000f00 */
[----:B------:R-:W2:Y:S01]  /*ab400*/  LDL.LU R200, [R1+0x29e4] ;  /* 0x0029e40001c87983 */ /* 0x000ea20000300800 */
[----:B------:R-:W4:Y:S02]  /*ab410*/  LDL.LU R171, [R1+0x29dc] ;  /* 0x0029dc0001ab7983 */ /* 0x000f240000300800 */
[----:B------:R-:W-:Y:S02]  /*ab420*/  IMAD.X R193, R193, 0x1, R0, P2 ;  /* 0x00000001c1c17824 */ /* 0x000fe400010e0600 */
[----:B------:R-:W-:-:S02]  /*ab430*/  IMAD.MOV.U32 R137, RZ, RZ, R194 ;  /* 0x000000ffff897224 */ /* 0x000fc400078e00c2 */
[----:B------:R-:W-:Y:S02]  /*ab440*/  IMAD.MOV.U32 R242, RZ, RZ, R184 ;  /* 0x000000fffff27224 */ /* 0x000fe400078e00b8 */
[----:B------:R-:W-:Y:S01]  /*ab450*/  IMAD.MOV.U32 R243, RZ, RZ, R182 ;  /* 0x000000fffff37224 */ /* 0x000fe200078e00b6 */
[----:B------:R1:W-:Y:S01]  /*ab460*/  STL [R1+0x2a54], R193 ;  /* 0x002a54c101007387 */ /* 0x0003e20000100800 */
[----:B------:R-:W4:Y:S02]  /*ab470*/  LDL.LU R197, [R1+0x2998] ;  /* 0x0029980001c57983 */ /* 0x000f240000300800 */
[----:B------:R-:W4:Y:S02]  /*ab480*/  LDL.LU R184, [R1+0x3624] ;  /* 0x0036240001b87983 */ /* 0x000f240000300800 */
[----:B------:R-:W4:Y:S01]  /*ab490*/  LDL.LU R182, [R1+0x3620] ;  /* 0x0036200001b67983 */ /* 0x000f220000300800 */
[----:B------:R1:W-:Y:S04]  /*ab4a0*/  LDGSTS.E [R132+0x14c00], [R136.64], P4 ;  /* 0x14c0000088847fae */ /* 0x0003e8000a121844 */
[----:B------:R-:W4:Y:S01]  /*ab4b0*/  LDL.LU R204, [R1+0x1150] ;  /* 0x0011500001cc7983 */ /* 0x000f220000300800 */
[----:B------:R-:W4:Y:S01]  /*ab4c0*/  LDL.LU R205, [R1+0x1154] ;  /* 0x0011540001cd7983 */ /* 0x000f220000300800 */
[----:B------:R-:W-:Y:S01]  /*ab4d0*/  HMMA.1688.F32.TF32 R160, R172, R246, R248 ;  /* 0x000000f6aca0723c */ /* 0x000fe200000810f8 */
[----:B------:R-:W4:Y:S01]  /*ab4e0*/  LDL.LU R206, [R1+0x1158] ;  /* 0x0011580001ce7983 */ /* 0x000f220000300800 */
[----:B------:R-:W-:Y:S01]  /*ab4f0*/  ISETP.GT.AND P2, PT, R3, 0x35, PT ;  /* 0x000000350300780c */ /* 0x000fe20003f44270 */
[----:B------:R-:W4:Y:S01]  /*ab500*/  LDL.LU R207, [R1+0x115c] ;  /* 0x00115c0001cf7983 */ /* 0x000f220000300800 */
[----:B------:R-:W-:-:S03]  /*ab510*/  SEL R133, R133, RZ, !P0 ;  /* 0x000000ff85857207 */ /* 0x000fc60004000000 */
[----:B------:R-:W-:Y:S01]  /*ab520*/  MOV R246, R180 ;  /* 0x000000b400f67202 */ /* 0x000fe20000000f00 */
[----:B-1----:R-:W-:Y:S01]  /*ab530*/  IMAD.MOV.U32 R136, RZ, RZ, R202 ;  /* 0x000000ffff887224 */ /* 0x002fe200078e00ca */
[----:B------:R-:W-:Y:S01]  /*ab540*/  MOV R137, R193 ;  /* 0x000000c100897202 */ /* 0x000fe20000000f00 */
[----:B------:R-:W4:Y:S01]  /*ab550*/  LDL.LU R180, [R1+0x361c] ;  /* 0x00361c0001b47983 */ /* 0x000f220000300800 */
[----:B------:R-:W-:Y:S02]  /*ab560*/  IMAD.MOV.U32 R247, RZ, RZ, R178 ;  /* 0x000000fffff77224 */ /* 0x000fe400078e00b2 */
[----:B------:R-:W4:Y:S01]  /*ab570*/  LDL.LU R178, [R1+0x3618] ;  /* 0x0036180001b27983 */ /* 0x000f220000300800 */
[----:B------:R-:W-:Y:S01]  /*ab580*/  ISETP.GT.AND P5, PT, R3, 0x39, PT ;  /* 0x000000390300780c */ /* 0x000fe20003fa4270 */
[----:B------:R-:W4:Y:S04]  /*ab590*/  LDL.LU R169, [R1+0x29d4] ;  /* 0x0029d40001a97983 */ /* 0x000f280000300800 */
[----:B------:R1:W-:Y:S01]  /*ab5a0*/  LDGSTS.E [R132+0x14e00], [R136.64], P4 ;  /* 0x14e0000088847fae */ /* 0x0003e2000a121844 */
[----:B------:R-:W4:Y:S02]  /*ab5b0*/  LDL.LU R248, [R1+0x1160] ;  /* 0x0011600001f87983 */ /* 0x000f240000300800 */
[----:B------:R-:W4:Y:S01]  /*ab5c0*/  LDL.LU R249, [R1+0x1164] ;  /* 0x0011640001f97983 */ /* 0x000f220000300800 */
[----:B------:R-:W-:Y:S01]  /*ab5d0*/  ISETP.NE.U32.AND P1, PT, R133, RZ, PT ;  /* 0x000000ff8500720c */ /* 0x000fe20003f25070 */
[----:B------:R-:W4:Y:S01]  /*ab5e0*/  LDL.LU R250, [R1+0x1168] ;  /* 0x0011680001fa7983 */ /* 0x000f220000300800 */
[----:B------:R-:W4:Y:S01]  /*ab5f0*/  LDL.LU R251, [R1+0x116c] ;  /* 0x00116c0001fb7983 */ /* 0x000f220000300800 */
[----:B------:R-:W-:Y:S01]  /*ab600*/  SEL R133, RZ, 0x4, !P5 ;  /* 0x00000004ff857807 */ /* 0x000fe20006800000 */
[----:B------:R-:W4:Y:S01]  /*ab610*/  LDL.LU R198, [R1+0x296c] ;  /* 0x00296c0001c67983 */ /* 0x000f220000300800 */
[----:B------:R-:W4:Y:S01]  /*ab620*/  LDL.LU R196, [R1+0x2964] ;  /* 0x0029640001c47983 */ /* 0x000f220000300800 */
[----:B------:R-:W4:Y:S02]  /*ab630*/  LDL.LU R195, [R1+0x2970] ;  /* 0x0029700001c37983 */ /* 0x000f240000300800 */
[----:B------:R-:W4:Y:S01]  /*ab640*/  LDL.LU R193, [R1+0x2968] ;  /* 0x0029680001c17983 */ /* 0x000f220000300800 */
[----:B-1----:R-:W-:-:S02]  /*ab650*/  SEL R136, RZ, 0x4, !P2 ;  /* 0x00000004ff887807 */ /* 0x002fc40005000000 */
[----:B------:R-:W-:Y:S02]  /*ab660*/  SEL R133, R133, RZ, !P0 ;  /* 0x000000ff85857207 */ /* 0x000fe40004000000 */
[-C--:B-----5:R-:W-:Y:S02]  /*ab670*/  IADD3 R192, P2, R192, R252.reuse, RZ ;  /* 0x000000fcc0c07210 */ /* 0x0a0fe40007f5e0ff */
[-C--:B------:R-:W-:Y:S02]  /*ab680*/  IADD3 R199, P4, R199, R252.reuse, RZ ;  /* 0x000000fcc7c77210 */ /* 0x080fe40007f9e0ff */
[----:B------:R-:W-:Y:S01]  /*ab690*/  IADD3 R170, P5, R170, R252, RZ ;  /* 0x000000fcaaaa7210 */ /* 0x000fe20007fbe0ff */
[----:B------:R1:W-:Y:S02]  /*ab6a0*/  STL [R1+0x2a18], R192 ;  /* 0x002a18c001007387 */ /* 0x0003e40000100800 */
[----:B------:R5:W-:Y:S02]  /*ab6b0*/  STL [R1+0x29f0], R199 ;  /* 0x0029f0c701007387 */ /* 0x000be40000100800 */
[----:B------:R-:W-:Y:S01]  /*ab6c0*/  STL [R1+0x29e8], R170 ;  /* 0x0029e8aa01007387 */ /* 0x000fe20000100800 */
[--C-:B---3--:R-:W-:Y:S01]  /*ab6d0*/  IMAD.X R201, R201, 0x1, R0.reuse, P2 ;  /* 0x00000001c9c97824 */ /* 0x108fe200010e0600 */
[----:B--2---:R-:W-:Y:S01]  /*ab6e0*/  IADD3.X R200, R200, R0, RZ, P4, !PT ;  /* 0x00000000c8c87210 */ /* 0x004fe200027fe4ff */
[----:B----4-:R-:W-:-:S03]  /*ab6f0*/  IMAD.X R171, R171, 0x1, R0, P5 ;  /* 0x00000001abab7824 */ /* 0x010fc600028e0600 */
[----:B------:R-:W-:Y:S01]  /*ab700*/  STL [R1+0x29ec], R201 ;  /* 0x0029ecc901007387 */ /* 0x000fe20000100800 */
[----:B------:R-:W-:Y:S02]  /*ab710*/  STL [R1+0x29e4], R200 ;  /* 0x0029e4c801007387 */ /* 0x000fe40000100800 */
[----:B------:R-:W2:Y:S01]  /*ab720*/  LDL.LU R194, [R1+0x295c] ;  /* 0x00295c0001c27983 */ /* 0x000ea20000300800 */
[----:B------:R-:W-:Y:S01]  /*ab730*/  ISETP.NE.U32.AND P4, PT, R133, RZ, PT ;  /* 0x000000ff8500720c */ /* 0x000fe20003f85070 */
[----:B------:R-:W-:Y:S01]  /*ab740*/  STL [R1+0x29dc], R171 ;  /* 0x0029dcab01007387 */ /* 0x000fe20000100800 */
[----:B------:R-:W3:Y:S01]  /*ab750*/  LDL.LU R133, [R1+0x2960] ;  /* 0x0029600001857983 */ /* 0x000ee20000300800 */
[----:B------:R-:W-:Y:S02]  /*ab760*/  SEL R136, R136, RZ, !P0 ;  /* 0x000000ff88887207 */ /* 0x000fe40004000000 */
[----:B------:R-:W-:Y:S02]  /*ab770*/  MOV R137, R201 ;  /* 0x000000c900897202 */ /* 0x000fe40000000f00 */
[----:B------:R-:W-:Y:S01]  /*ab780*/  ISETP.NE.U32.AND P2, PT, R136, RZ, PT ;  /* 0x000000ff8800720c */ /* 0x000fe20003f45070 */
[----:B------:R-:W-:Y:S01]  /*ab790*/  IMAD.MOV.U32 R136, RZ, RZ, R192 ;  /* 0x000000ffff887224 */ /* 0x000fe200078e00c0 */
[----:B------:R-:W-:-:S04]  /*ab7a0*/  IADD3 R168, P5, R168, R252, RZ ;  /* 0x000000fca8a87210 */ /* 0x000fc80007fbe0ff */
[----:B------:R4:W-:Y:S02]  /*ab7b0*/  LDGSTS.E [R132+0x16800], [R136.64], P3 ;  /* 0x1680000088847fae */ /* 0x0009e40009921844 */
[----:B----4-:R-:W-:Y:S01]  /*ab7c0*/  IMAD.MOV.U32 R136, RZ, RZ, R199 ;  /* 0x000000ffff887224 */ /* 0x010fe200078e00c7 */
[----:B------:R-:W-:Y:S01]  /*ab7d0*/  MOV R137, R200 ;  /* 0x000000c800897202 */ /* 0x000fe20000000f00 */
[----:B------:R-:W-:-:S04]  /*ab7e0*/  IMAD.X R169, R169, 0x1, R0, P5 ;  /* 0x00000001a9a97824 */ /* 0x000fc800028e0600 */
[----:B------:R4:W-:Y:S01]  /*ab7f0*/  LDGSTS.E [R132+0x16a00], [R136.64], P3 ;  /* 0x16a0000088847fae */ /* 0x0009e20009921844 */
[----:B------:R-:W-:Y:S01]  /*ab800*/  IADD3 R197, P5, R197, R252, RZ ;  /* 0x000000fcc5c57210 */ /* 0x000fe20007fbe0ff */
[----:B----4-:R-:W-:Y:S02]  /*ab810*/  IMAD.MOV.U32 R136, RZ, RZ, R170 ;  /* 0x000000ffff887224 */ /* 0x010fe400078e00aa */
[----:B------:R-:W-:-:S05]  /*ab820*/  IMAD.MOV.U32 R137, RZ, RZ, R171 ;  /* 0x000000ffff897224 */ /* 0x000fca00078e00ab */
[----:B------:R4:W-:Y:S04]  /*ab830*/  LDGSTS.E [R132+0x16c00], [R136.64], P3 ;  /* 0x16c0000088847fae */ /* 0x0009e80009921844 */
[----:B------:R-:W-:Y:S01]  /*ab840*/  STL [R1+0x29e0], R168 ;  /* 0x0029e0a801007387 */ /* 0x000fe20000100800 */
[----:B-1----:R-:W5:Y:S02]  /*ab850*/  LDL.LU R192, [R1+0x2954] ;  /* 0x0029540001c07983 */ /* 0x002f640000300800 */
[----:B------:R-:W-:Y:S01]  /*ab860*/  IMAD.X R198, R198, 0x1, R0, P5 ;  /* 0x00000001c6c67824 */ /* 0x000fe200028e0600 */
[----:B------:R-:W-:Y:S02]  /*ab870*/  IADD3 R193, P5, R193, R252, RZ ;  /* 0x000000fcc1c17210 */ /* 0x000fe40007fbe0ff */
[----:B----4-:R-:W-:Y:S01]  /*ab880*/  MOV R136, R168 ;  /* 0x000000a800887202 */ /* 0x010fe20000000f00 */
[----:B------:R-:W-:-:S05]  /*ab890*/  IMAD.MOV.U32 R137, RZ, RZ, R169 ;  /* 0x000000ffff897224 */ /* 0x000fca00078e00a9 */
[----:B------:R1:W-:Y:S01]  /*ab8a0*/  LDGSTS.E [R132+0x16e00], [R136.64], P3 ;  /* 0x16e0000088847fae */ /* 0x0003e20009921844 */
[----:B------:R-:W-:-:S03]  /*ab8b0*/  IADD3 R195, P3, R195, R252, RZ ;  /* 0x000000fcc3c37210 */ /* 0x000fc60007f7e0ff */
[----:B------:R-:W-:Y:S01]  /*ab8c0*/  STL [R1+0x29d4], R169 ;  /* 0x0029d4a901007387 */ /* 0x000fe20000100800 */
[----:B------:R-:W-:Y:S01]  /*ab8d0*/  STL [R1+0x2998], R197 ;  /* 0x002998c501007387 */ /* 0x000fe20000100800 */
[----:B------:R-:W-:Y:S02]  /*ab8e0*/  IADD3.X R196, R196, R0, RZ, P3, !PT ;  /* 0x00000000c4c47210 */ /* 0x000fe40001ffe4ff */
[----:B------:R-:W-:Y:S01]  /*ab8f0*/  STL [R1+0x2970], R195 ;  /* 0x002970c301007387 */ /* 0x000fe20000100800 */
[----:B------:R4:W-:Y:S02]  /*ab900*/  STL [R1+0x296c], R198 ;  /* 0x00296cc601007387 */ /* 0x0009e40000100800 */
[----:B------:R-:W-:Y:S01]  /*ab910*/  STL [R1+0x2968], R193 ;  /* 0x002968c101007387 */ /* 0x000fe20000100800 */
[----:B------:R2:W-:Y:S01]  /*ab920*/  STL [R1+0x2964], R196 ;  /* 0x002964c401007387 */ /* 0x0005e20000100800 */
[----:B------:R-:W5:Y:S01]  /*ab930*/  LDL.LU R209, [R1+0x28fc] ;  /* 0x0028fc0001d17983 */ /* 0x000f620000300800 */
[----:B------:R-:W-:Y:S01]  /*ab940*/  HMMA.1688.F32.TF32 R164, R172, R242, R204 ;  /* 0x000000f2aca4723c */ /* 0x000fe200000810cc */
[----:B-1----:R-:W-:Y:S01]  /*ab950*/  MOV R137, R198 ;  /* 0x000000c600897202 */ /* 0x002fe20000000f00 */
[----:B------:R-:W-:-:S05]  /*ab960*/  IMAD.MOV.U32 R136, RZ, RZ, R197 ;  /* 0x000000ffff887224 */ /* 0x000fca00078e00c5 */
[----:B------:R1:W-:Y:S02]  /*ab970*/  LDGSTS.E [R132+0x18800], [R136.64], P1 ;  /* 0x1880000088847fae */ /* 0x0003e40008921844 */
[----:B-1----:R-:W-:Y:S02]  /*ab980*/  IMAD.MOV.U32 R137, RZ, RZ, R196 ;  /* 0x000000ffff897224 */ /* 0x002fe400078e00c4 */
[----:B--2---:R-:W-:Y:S01]  /*ab990*/  IMAD.X R194, R194, 0x1, R0, P5 ;  /* 0x00000001c2c27824 */ /* 0x004fe200028e0600 */
[----:B---3--:R-:W-:-:S05]  /*ab9a0*/  IADD3 R133, P3, R133, R252, RZ ;  /* 0x000000fc85857210 */ /* 0x008fca0007f7e0ff */
[----:B------:R1:W-:Y:S01]  /*ab9b0*/  STL [R1+0x2960], R133 ;  /* 0x0029608501007387 */ /* 0x0003e20000100800 */
[----:B------:R-:W-:Y:S02]  /*ab9c0*/  STL [R1+0x295c], R194 ;  /* 0x00295cc201007387 */ /* 0x000fe40000100800 */
[----:B------:R-:W3:Y:S02]  /*ab9d0*/  LDL.LU R207, [R1+0x2904] ;  /* 0x0029040001cf7983 */ /* 0x000ee40000300800 */
[----:B------:R-:W3:Y:S01]  /*ab9e0*/  LDL.LU R210, [R1+0x28f8] ;  /* 0x0028f80001d27983 */ /* 0x000ee20000300800 */
[----:B------:R-:W3:Y:S01]  /*ab9f0*/  LDL.LU R208, [R1+0x2900] ;  /* 0x0029000001d07983 */ /* 0x000ee20000300800 */
[----:B-----5:R-:W5:Y:S02]  /*aba00*/  LDL.LU R199, [R1+0x2908] ;  /* 0x0029080001c77983 */ /* 0x020f640000300800 */
[----:B----4-:R-:W4:Y:S02]  /*aba10*/  LDL.LU R198, [R1+0x290c] ;  /* 0x00290c0001c67983 */ /* 0x010f240000300800 */
[----:B------:R-:W5:Y:S02]  /*aba20*/  LDL.LU R196, [R1+0x2914] ;  /* 0x0029140001c47983 */ /* 0x000f640000300800 */
[----:B------:R-:W-:Y:S01]  /*aba30*/  IMAD.MOV.U32 R136, RZ, RZ, R195 ;  /* 0x000000ffff887224 */ /* 0x000fe200078e00c3 */
[----:B------:R-:W-:Y:S01]  /*aba40*/  MOV R242, R176 ;  /* 0x000000b000f27202 */ /* 0x000fe20000000f00 */
[----:B------:R-:W-:Y:S01]  /*aba50*/  IMAD.MOV.U32 R243, RZ, RZ, R2 ;  /* 0x000000fffff37224 */ /* 0x000fe200078e0002 */
[----:B------:R-:W5:Y:S04]  /*aba60*/  LDL.LU R176, [R1+0x3614] ;  /* 0x0036140001b07983 */ /* 0x000f680000300800 */
[----:B------:R1:W-:Y:S01]  /*aba70*/  LDGSTS.E [R132+0x18a00], [R136.64], P1 ;  /* 0x18a0000088847fae */ /* 0x0003e20008921844 */
[----:B------:R-:W5:Y:S01]  /*aba80*/  LDL.LU R2, [R1+0x3610] ;  /* 0x0036100001027983 */ /* 0x000f620000300800 */
[----:B------:R-:W-:Y:S01]  /*aba90*/  HMMA.1688.F32.TF32 R168, R172, R246, R248 ;  /* 0x000000f6aca8723c */ /* 0x000fe200000810f8 */
[----:B-1----:R-:W-:-:S02]  /*abaa0*/  IMAD.MOV.U32 R136, RZ, RZ, R193 ;  /* 0x000000ffff887224 */ /* 0x002fc400078e00c1 */
[----:B------:R-:W-:-:S04]  /*abab0*/  IMAD.MOV.U32 R137, RZ, RZ, R194 ;  /* 0x000000ffff897224 */ /* 0x000fc800078e00c2 */
[----:B------:R-:W-:Y:S01]  /*abac0*/  IMAD.MOV.U32 R246, RZ, RZ, R157 ;  /* 0x000000fffff67224 */ /* 0x000fe200078e009d */
[----:B------:R1:W-:Y:S01]  /*abad0*/  LDGSTS.E [R132+0x18c00], [R136.64], P1 ;  /* 0x18c0000088847fae */ /* 0x0003e20008921844 */
[----:B------:R-:W-:Y:S01]  /*abae0*/  IMAD.MOV.U32 R247, RZ, RZ, R156 ;  /* 0x000000fffff77224 */ /* 0x000fe200078e009c */
[----:B------:R-:W-:Y:S02]  /*abaf0*/  ISETP.GT.AND P5, PT, R3, 0x41, PT ;  /* 0x000000410300780c */ /* 0x000fe40003fa4270 */
[----:B------:R-:W-:Y:S01]  /*abb00*/  IADD3.X R192, R192, R0, RZ, P3, !PT ;  /* 0x00000000c0c07210 */ /* 0x000fe20001ffe4ff */
[----:B-1----:R-:W-:-:S04]  /*abb10*/  IMAD.MOV.U32 R136, RZ, RZ, R133 ;  /* 0x000000ffff887224 */ /* 0x002fc800078e0085 */
[----:B------:R1:W-:Y:S01]  /*abb20*/  STL [R1+0x2954], R192 ;  /* 0x002954c001007387 */ /* 0x0003e20000100800 */
[----:B------:R-:W1:Y:S02]  /*abb30*/  LDL.LU R212, [R1+0x1180] ;  /* 0x0011800001d47983 */ /* 0x000e640000300800 */
[----:B------:R-:W1:Y:S01]  /*abb40*/  LDL.LU R213, [R1+0x1184] ;  /* 0x0011840001d57983 */ /* 0x000e620000300800 */
[----:B------:R-:W-:Y:S01]  /*abb50*/  MOV R137, R192 ;  /* 0x000000c000897202 */ /* 0x000fe20000000f00 */
[----:B------:R-:W1:Y:S01]  /*abb60*/  LDL.LU R214, [R1+0x1188] ;  /* 0x0011880001d67983 */ /* 0x000e620000300800 */
[----:B------:R-:W1:Y:S01]  /*abb70*/  LDL.LU R215, [R1+0x118c] ;  /* 0x00118c0001d77983 */ /* 0x000e620000300800 */
[----:B------:R-:W-:Y:S01]  /*abb80*/  ISETP.GT.AND P3, PT, R3, 0x3d, PT ;  /* 0x0000003d0300780c */ /* 0x000fe20003f64270 */
[----:B------:R-:W5:Y:S01]  /*abb90*/  LDL.LU R157, [R1+0x360c] ;  /* 0x00360c00019d7983 */ /* 0x000f620000300800 */
[----:B------:R-:W5:Y:S01]  /*abba0*/  LDL.LU R156, [R1+0x3608] ;  /* 0x00360800019c7983 */ /* 0x000f620000300800 */
[----:B------:R-:W5:Y:S03]  /*abbb0*/  LDL.LU R197, [R1+0x2910] ;  /* 0x0029100001c57983 */ /* 0x000f660000300800 */
[----:B------:R2:W-:Y:S01]  /*abbc0*/  LDGSTS.E [R132+0x18e00], [R136.64], P1 ;  /* 0x18e0000088847fae */ /* 0x0005e20008921844 */
[----:B------:R-:W5:Y:S02]  /*abbd0*/  LDL.LU R248, [R1+0x11a0] ;  /* 0x0011a00001f87983 */ /* 0x000f640000300800 */
[----:B------:R-:W5:Y:S02]  /*abbe0*/  LDL.LU R249, [R1+0x11a4] ;  /* 0x0011a40001f97983 */ /* 0x000f640000300800 */
[----:B------:R-:W5:Y:S01]  /*abbf0*/  LDL.LU R250, [R1+0x11a8] ;  /* 0x0011a80001fa7983 */ /* 0x000f620000300800 */
[----:B------:R-:W5:Y:S01]  /*abc00*/  LDL.LU R251, [R1+0x11ac] ;  /* 0x0011ac0001fb7983 */ /* 0x000f620000300800 */
[----:B------:R-:W-:Y:S01]  /*abc10*/  SEL R133, RZ, 0x4, !P5 ;  /* 0x00000004ff857807 */ /* 0x000fe20006800000 */
[----:B------:R-:W5:Y:S02]  /*abc20*/  LDL.LU R205, [R1+0x287c] ;  /* 0x00287c0001cd7983 */ /* 0x000f640000300800 */
[----:B------:R-:W5:Y:S01]  /*abc30*/  LDL.LU R203, [R1+0x2884] ;  /* 0x0028840001cb7983 */ /* 0x000f620000300800 */
[----:B------:R-:W5:Y:S01]  /*abc40*/  LDL.LU R201, [R1+0x288c] ;  /* 0x00288c0001c97983 */ /* 0x000f620000300800 */
[----:B--2---:R-:W-:-:S02]  /*abc50*/  SEL R136, RZ, 0x4, !P3 ;  /* 0x00000004ff887807 */ /* 0x004fc40005800000 */
[----:B------:R-:W-:-:S05]  /*abc60*/  IADD3 R209, P1, R209, R252, RZ ;  /* 0x000000fcd1d17210 */ /* 0x000fca0007f3e0ff */
[----:B------:R-:W-:Y:S01]  /*abc70*/  STL [R1+0x28fc], R209 ;  /* 0x0028fcd101007387 */ /* 0x000fe20000100800 */
[----:B------:R-:W-:Y:S02]  /*abc80*/  SEL R133, R133, RZ, !P0 ;  /* 0x000000ff85857207 */ /* 0x000fe40004000000 */
[----:B---3--:R-:W-:Y:S02]  /*abc90*/  IADD3 R207, P3, R207, R252, RZ ;  /* 0x000000fccfcf7210 */ /* 0x008fe40007f7e0ff */
[----:B------:R-:W-:Y:S02]  /*abca0*/  IADD3.X R210, R210, R0, RZ, P1, !PT ;  /* 0x00000000d2d27210 */ /* 0x000fe40000ffe4ff */
[-C--:B----4-:R-:W-:Y:S01]  /*abcb0*/  IADD3 R198, P5, R198, R252.reuse, RZ ;  /* 0x000000fcc6c67210 */ /* 0x090fe20007fbe0ff */
[--C-:B------:R-:W-:Y:S01]  /*abcc0*/  IMAD.X R208, R208, 0x1, R0.reuse, P3 ;  /* 0x00000001d0d07824 */ /* 0x100fe200018e0600 */
[----:B------:R-:W-:Y:S03]  /*abcd0*/  STL [R1+0x2904], R207 ;  /* 0x002904cf01007387 */ /* 0x000fe60000100800 */
[----:B------:R-:W-:Y:S02]  /*abce0*/  STL [R1+0x290c], R198 ;  /* 0x00290cc601007387 */ /* 0x000fe40000100800 */
[----:B------:R-:W-:Y:S02]  /*abcf0*/  STL [R1+0x28f8], R210 ;  /* 0x0028f8d201007387 */ /* 0x000fe40000100800 */
[----:B-----5:R-:W-:Y:S01]  /*abd00*/  IMAD.X R199, R199, 0x1, R0, P5 ;  /* 0x00000001c7c77824 */ /* 0x020fe200028e0600 */
[----:B------:R2:W-:Y:S01]  /*abd10*/  STL [R1+0x2900], R208 ;  /* 0x002900d001007387 */ /* 0x0005e20000100800 */
[----:B------:R-:W3:Y:S01]  /*abd20*/  LDL.LU R206, [R1+0x2878] ;  /* 0x0028780001ce7983 */ /* 0x000ee20000300800 */
[----:B------:R-:W-:-:S02]  /*abd30*/  IADD3 R196, P5, R196, R252, RZ ;  /* 0x000000fcc4c47210 */ /* 0x000fc40007fbe0ff */
[----:B------:R-:W-:Y:S01]  /*abd40*/  STL [R1+0x2908], R199 ;  /* 0x002908c701007387 */ /* 0x000fe20000100800 */
[----:B------:R-:W4:Y:S02]  /*abd50*/  LDL.LU R204, [R1+0x2880] ;  /* 0x0028800001cc7983 */ /* 0x000f240000300800 */
[----:B------:R-:W-:Y:S02]  /*abd60*/  STL [R1+0x2914], R196 ;  /* 0x002914c401007387 */ /* 0x000fe40000100800 */
[----:B------:R-:W5:Y:S01]  /*abd70*/  LDL.LU R202, [R1+0x2888] ;  /* 0x0028880001ca7983 */ /* 0x000f620000300800 */
[----:B------:R-:W-:Y:S01]  /*abd80*/  ISETP.NE.U32.AND P3, PT, R133, RZ, PT ;  /* 0x000000ff8500720c */ /* 0x000fe20003f65070 */
[----:B------:R-:W2:Y:S01]  /*abd90*/  LDL.LU R200, [R1+0x2890] ;  /* 0x0028900001c87983 */ /* 0x000ea20000300800 */
[----:B------:R-:W2:Y:S01]  /*abda0*/  LDL.LU R133, [R1+0x2894] ;  /* 0x0028940001857983 */ /* 0x000ea20000300800 */
[----:B------:R-:W-:Y:S01]  /*abdb0*/  SEL R136, R136, RZ, !P0 ;  /* 0x000000ff88887207 */ /* 0x000fe20004000000 */
[----:B------:R-:W-:-:S03]  /*abdc0*/  IMAD.MOV.U32 R137, RZ, RZ, R210 ;  /* 0x000000ffff897224 */ /* 0x000fc600078e00d2 */
[----:B------:R-:W-:Y:S01]  /*abdd0*/  ISETP.NE.U32.AND P1, PT, R136, RZ, PT ;  /* 0x000000ff8800720c */ /* 0x000fe20003f25070 */
[----:B------:R-:W-:-:S05]  /*abde0*/  MOV R136, R209 ;  /* 0x000000d100887202 */ /* 0x000fca0000000f00 */
[----:B------:R1:W-:Y:S02]  /*abdf0*/  LDGSTS.E [R132+0x1a800], [R136.64], P2 ;  /* 0x1a80000088847fae */ /* 0x0003e40009121844 */
[----:B-1----:R-:W-:Y:S01]  /*abe00*/  MOV R136, R207 ;  /* 0x000000cf00887202 */ /* 0x002fe20000000f00 */
[----:B------:R-:W-:-:S05]  /*abe10*/  IMAD.MOV.U32 R137, RZ, RZ, R208 ;  /* 0x000000ffff897224 */ /* 0x000fca00078e00d0 */
[----:B------:R1:W-:Y:S01]  /*abe20*/  LDGSTS.E [R132+0x1aa00], [R136.64], P2 ;  /* 0x1aa0000088847fae */ /* 0x0003e20009121844 */
[----:B------:R-:W-:Y:S02]  /*abe30*/  IMAD.X R197, R197, 0x1, R0, P5 ;  /* 0x00000001c5c57824 */ /* 0x000fe400028e0600 */
[----:B-1----:R-:W-:Y:S01]  /*abe40*/  IMAD.MOV.U32 R136, RZ, RZ, R198 ;  /* 0x000000ffff887224 */ /* 0x002fe200078e00c6 */
[----:B------:R-:W-:Y:S02]  /*abe50*/  MOV R137, R199 ;  /* 0x000000c700897202 */ /* 0x000fe40000000f00 */
[----:B------:R-:W-:-:S03]  /*abe60*/  IADD3 R205, P5, R205, R252, RZ ;  /* 0x000000fccdcd7210 */ /* 0x000fc60007fbe0ff */
[----:B------:R1:W-:Y:S02]  /*abe70*/  LDGSTS.E [R132+0x1ac00], [R136.64], P2 ;  /* 0x1ac0000088847fae */ /* 0x0003e40009121844 */
[----:B-1----:R-:W-:Y:S02]  /*abe80*/  IMAD.MOV.U32 R136, RZ, RZ, R196 ;  /* 0x000000ffff887224 */ /* 0x002fe400078e00c4 */
[----:B------:R-:W-:-:S05]  /*abe90*/  IMAD.MOV.U32 R137, RZ, RZ, R197 ;  /* 0x000000ffff897224 */ /* 0x000fca00078e00c5 */
[----:B------:R1:W-:Y:S01]  /*abea0*/  LDGSTS.E [R132+0x1ae00], [R136.64], P2 ;  /* 0x1ae0000088847fae */ /* 0x0003e20009121844 */
[----:B------:R-:W-:-:S03]  /*abeb0*/  IADD3 R203, P2, R203, R252, RZ ;  /* 0x000000fccbcb7210 */ /* 0x000fc60007f5e0ff */
[----:B------:R-:W-:Y:S01]  /*abec0*/  STL [R1+0x2910], R197 ;  /* 0x002910c501007387 */ /* 0x000fe20000100800 */
[----:B------:R-:W-:Y:S03]  /*abed0*/  STL [R1+0x287c], R205 ;  /* 0x00287ccd01007387 */ /* 0x000fe60000100800 */
[----:B------:R-:W-:Y:S01]  /*abee0*/  STL [R1+0x2884], R203 ;  /* 0x002884cb01007387 */ /* 0x000fe20000100800 */
[----:B-1----:R-:W-:Y:S01]  /*abef0*/  MOV R136, R205 ;  /* 0x000000cd00887202 */ /* 0x002fe20000000f00 */
[----:B------:R-:W-:Y:S07]  /*abf00*/  HMMA.1688.F32.TF32 R192, R172, R242, R212 ;  /* 0x000000f2acc0723c */ /* 0x000fee00000810d4 */
[----:B------:R-:W-:Y:S01]  /*abf10*/  MOV R242, R149 ;  /* 0x0000009500f27202 */ /* 0x000fe20000000f00 */
[----:B------:R-:W-:Y:S01]  /*abf20*/  IMAD.MOV.U32 R243, RZ, RZ, R148 ;  /* 0x000000fffff37224 */ /* 0x000fe200078e0094 */
[----:B---3--:R-:W-:Y:S01]  /*abf30*/  IADD3.X R206, R206, R0, RZ, P5, !PT ;  /* 0x00000000cece7210 */ /* 0x008fe20002ffe4ff */
[----:B------:R-:W-:-:S02]  /*abf40*/  IADD3 R201, P5, R201, R252, RZ ;  /* 0x000000fcc9c97210 */ /* 0x000fc40007fbe0ff */
[----:B----4-:R-:W-:Y:S02]  /*abf50*/  IMAD.X R204, R204, 0x1, R0, P2 ;  /* 0x00000001cccc7824 */ /* 0x010fe400010e0600 */
[----:B------:R-:W-:Y:S02]  /*abf60*/  IMAD.MOV.U32 R137, RZ, RZ, R206 ;  /* 0x000000ffff897224 */ /* 0x000fe400078e00ce */
[--C-:B-----5:R-:W-:Y:S01]  /*abf70*/  IMAD.X R202, R202, 0x1, R0.reuse, P5 ;  /* 0x00000001caca7824 */ /* 0x120fe200028e0600 */
[----:B------:R-:W-:Y:S04]  /*abf80*/  STL [R1+0x2878], R206 ;  /* 0x002878ce01007387 */ /* 0x000fe80000100800 */
[----:B------:R1:W-:Y:S01]  /*abf90*/  LDGSTS.E [R132+0x1c800], [R136.64], P4 ;  /* 0x1c80000088847fae */ /* 0x0003e2000a121844 */
[----:B--2---:R-:W-:Y:S01]  /*abfa0*/  IADD3 R133, P2, R133, R252, RZ ;  /* 0x000000fc85857210 */ /* 0x004fe20007f5e0ff */
[----:B------:R-:W-:Y:S02]  /*abfb0*/  STL [R1+0x288c], R201 ;  /* 0x00288cc901007387 */ /* 0x000fe40000100800 */
[----:B------:R-:W-:Y:S02]  /*abfc0*/  STL [R1+0x2880], R204 ;  /* 0x002880cc01007387 */ /* 0x000fe40000100800 */
[----:B------:R-:W-:Y:S01]  /*abfd0*/  STL [R1+0x2894], R133 ;  /* 0x0028948501007387 */ /* 0x000fe20000100800 */
[----:B------:R-:W-:-:S02]  /*abfe0*/  IMAD.X R200, R200, 0x1, R0, P2 ;  /* 0x00000001c8c87824 */ /* 0x000fc400010e0600 */
[----:B------:R-:W-:Y:S02]  /*abff0*/  STL [R1+0x2888], R202 ;  /* 0x002888ca01007387 */ /* 0x000fe40000100800 */
[----:B------:R-:W2:Y:S01]  /*ac000*/  LDL.LU R208, [R1+0x27fc] ;  /* 0x0027fc0001d07983 */ /* 0x000ea20000300800 */
[----:B------:R-:W3:Y:S01]  /*ac010*/  LDL.LU R216, [R1+0x27f8] ;  /* 0x0027f80001d87983 */ /* 0x000ee20000300800 */
[----:B------:R-:W4:Y:S02]  /*ac020*/  LDL.LU R215, [R1+0x2800] ;  /* 0x0028000001d77983 */ /* 0x000f240000300800 */
[----:B-1----:R-:W-:Y:S01]  /*ac030*/  IMAD.MOV.U32 R136, RZ, RZ, R203 ;  /* 0x000000ffff887224 */ /* 0x002fe200078e00cb */
[----:B------:R-:W-:Y:S01]  /*ac040*/  MOV R137, R204 ;  /* 0x000000cc00897202 */ /* 0x000fe20000000f00 */
[----:B------:R1:W-:Y:S01]  /*ac050*/  STL [R1+0x2890], R200 ;  /* 0x002890c801007387 */ /* 0x0003e20000100800 */
[----:B------:R-:W5:Y:S02]  /*ac060*/  LDL.LU R214, [R1+0x2804] ;  /* 0x0028040001d67983 */ /* 0x000f640000300800 */
[----:B------:R-:W3:Y:S02]  /*ac070*/  LDL.LU R207, [R1+0x2808] ;  /* 0x0028080001cf7983 */ /* 0x000ee40000300800 */
[----:B------:R-:W4:Y:S01]  /*ac080*/  LDL.LU R149, [R1+0x3604] ;  /* 0x0036040001957983 */ /* 0x000f220000300800 */
[----:B------:R1:W-:Y:S04]  /*ac090*/  LDGSTS.E [R132+0x1ca00], [R136.64], P4 ;  /* 0x1ca0000088847fae */ /* 0x0003e8000a121844 */
[----:B------:R-:W4:Y:S01]  /*ac0a0*/  LDL.LU R148, [R1+0x3600] ;  /* 0x0036000001947983 */ /* 0x000f220000300800 */
[----:B-1----:R-:W-:Y:S01]  /*ac0b0*/  IMAD.MOV.U32 R136, RZ, RZ, R201 ;  /* 0x000000ffff887224 */ /* 0x002fe200078e00c9 */
[----:B------:R-:W-:-:S05]  /*ac0c0*/  MOV R137, R202 ;  /* 0x000000ca00897202 */ /* 0x000fca0000000f00 */
[----:B------:R1:W-:Y:S02]  /*ac0d0*/  LDGSTS.E [R132+0x1cc00], [R136.64], P4 ;  /* 0x1cc0000088847fae */ /* 0x0003e4000a121844 */
[----:B-1----:R-:W-:Y:S02]  /*ac0e0*/  IMAD.MOV.U32 R137, RZ, RZ, R200 ;  /* 0x000000ffff897224 */ /* 0x002fe400078e00c8 */
[----:B------:R-:W4:Y:S01]  /*ac0f0*/  LDL.LU R200, [R1+0x11d0] ;  /* 0x0011d00001c87983 */ /* 0x000f220000300800 */
[----:B------:R-:W4:Y:S02]  /*ac100*/  LDL.LU R201, [R1+0x11d4] ;  /* 0x0011d40001c97983 */ /* 0x000f240000300800 */
[----:B------:R-:W4:Y:S02]  /*ac110*/  LDL.LU R202, [R1+0x11d8] ;  /* 0x0011d80001ca7983 */ /* 0x000f240000300800 */
[----:B------:R-:W4:Y:S01]  /*ac120*/  LDL.LU R203, [R1+0x11dc] ;  /* 0x0011dc0001cb7983 */ /* 0x000f220000300800 */
[----:B------:R-:W4:Y:S01]  /*ac130*/  LDL.LU R206, [R1+0x280c] ;  /* 0x00280c0001ce7983 */ /* 0x000f220000300800 */
[----:B------:R-:W4:Y:S02]  /*ac140*/  LDL.LU R204, [R1+0x2814] ;  /* 0x0028140001cc7983 */ /* 0x000f240000300800 */
[----:B------:R-:W-:Y:S01]  /*ac150*/  IMAD.MOV.U32 R136, RZ, RZ, R133 ;  /* 0x000000ffff887224 */ /* 0x000fe200078e0085 */
[C---:B------:R-:W-:Y:S01]  /*ac160*/  ISETP.GT.AND P2, PT, R3.reuse, 0x45, PT ;  /* 0x000000450300780c */ /* 0x040fe20003f44270 */
[----:B------:R-:W-:Y:S01]  /*ac170*/  HMMA.1688.F32.TF32 R196, R172, R246, R248 ;  /* 0x000000f6acc4723c */ /* 0x000fe200000810f8 */
[----:B------:R-:W-:-:S02]  /*ac180*/  ISETP.GT.AND P5, PT, R3, 0x49, PT ;  /* 0x000000490300780c */ /* 0x000fc40003fa4270 */
[----:B------:R1:W-:Y:S04]  /*ac190*/  LDGSTS.E [R132+0x1ce00], [R136.64], P4 ;  /* 0x1ce0000088847fae */ /* 0x0003e8000a121844 */
[----:B------:R-:W-:Y:S02]  /*ac1a0*/  IMAD.MOV.U32 R246, RZ, RZ, R141 ;  /* 0x000000fffff67224 */ /* 0x000fe400078e008d */
[----:B------:R-:W4:Y:S01]  /*ac1b0*/  LDL.LU R141, [R1+0x35fc] ;  /* 0x0035fc00018d7983 */ /* 0x000f220000300800 */
[----:B------:R-:W4:Y:S02]  /*ac1c0*/  LDL.LU R205, [R1+0x2810] ;  /* 0x0028100001cd7983 */ /* 0x000f240000300800 */
[----:B------:R-:W4:Y:S02]  /*ac1d0*/  LDL.LU R248, [R1+0x11e0] ;  /* 0x0011e00001f87983 */ /* 0x000f240000300800 */
[----:B------:R-:W4:Y:S01]  /*ac1e0*/  LDL.LU R249, [R1+0x11e4] ;  /* 0x0011e40001f97983 */ /* 0x000f220000300800 */
[----:B------:R-:W4:Y:S01]  /*ac1f0*/  LDL.LU R250, [R1+0x11e8] ;  /* 0x0011e80001fa7983 */ /* 0x000f220000300800 */
[----:B------:R-:W4:Y:S01]  /*ac200*/  LDL.LU R251, [R1+0x11ec] ;  /* 0x0011ec0001fb7983 */ /* 0x000f220000300800 */
[----:B-1----:R-:W-:-:S02]  /*ac210*/  SEL R136, RZ, 0x4, !P2 ;  /* 0x00000004ff887807 */ /* 0x002fc40005000000 */
[----:B------:R-:W-:Y:S01]  /*ac220*/  SEL R133, RZ, 0x4, !P5 ;  /* 0x00000004ff857807 */ /* 0x000fe20006800000 */
[----:B------:R-:W4:Y:S01]  /*ac230*/  LDL.LU R212, [R1+0x277c] ;  /* 0x00277c0001d47983 */ /* 0x000f220000300800 */
[----:B------:R-:W-:Y:S01]  /*ac240*/  MOV R247, R152 ;  /* 0x0000009800f77202 */ /* 0x000fe20000000f00 */
[----:B------:R-:W4:Y:S02]  /*ac250*/  LDL.LU R210, [R1+0x2784] ;  /* 0x0027840001d27983 */ /* 0x000f240000300800 */
[----:B------:R-:W4:Y:S01]  /*ac260*/  LDL.LU R152, [R1+0x278c] ;  /* 0x00278c0001987983 */ /* 0x000f220000300800 */
[----:B------:R-:W-:Y:S02]  /*ac270*/  SEL R133, R133, RZ, !P0 ;  /* 0x000000ff85857207 */ /* 0x000fe40004000000 */
[----:B------:R-:W-:Y:S02]  /*ac280*/  SEL R136, R136, RZ, !P0 ;  /* 0x000000ff88887207 */ /* 0x000fe40004000000 */
[----:B--2---:R-:W-:-:S02]  /*ac290*/  IADD3 R208, P2, R208, R252, RZ ;  /* 0x000000fcd0d07210 */ /* 0x004fc40007f5e0ff */
[----:B-----5:R-:W-:-:S03]  /*ac2a0*/  IADD3 R214, P4, R214, R252, RZ ;  /* 0x000000fcd6d67210 */ /* 0x020fc60007f9e0ff */
[--C-:B---3--:R-:W-:Y:S01]  /*ac2b0*/  IMAD.X R216, R216, 0x1, R0.reuse, P2 ;  /* 0x00000001d8d87824 */ /* 0x108fe200010e0600 */
[----:B------:R1:W-:Y:S01]  /*ac2c0*/  STL [R1+0x27fc], R208 ;  /* 0x0027fcd001007387 */ /* 0x0003e20000100800 */
[----:B------:R-:W-:Y:S02]  /*ac2d0*/  STL [R1+0x2804], R214 ;  /* 0x002804d601007387 */ /* 0x000fe40000100800 */
[----:B----4-:R-:W-:Y:S01]  /*ac2e0*/  IMAD.X R215, R215, 0x1, R0, P4 ;  /* 0x00000001d7d77824 */ /* 0x010fe200020e0600 */
[----:B------:R-:W-:Y:S02]  /*ac2f0*/  ISETP.NE.U32.AND P4, PT, R133, RZ, PT ;  /* 0x000000ff8500720c */ /* 0x000fe40003f85070 */
[----:B------:R-:W-:Y:S01]  /*ac300*/  ISETP.NE.U32.AND P2, PT, R136, RZ, PT ;  /* 0x000000ff8800720c */ /* 0x000fe20003f45070 */
[----:B------:R-:W-:Y:S01]  /*ac310*/  IMAD.MOV.U32 R136, RZ, RZ, R208 ;  /* 0x000000ffff887224 */ /* 0x000fe200078e00d0 */
[----:B------:R-:W-:-:S05]  /*ac320*/  IADD3 R206, P5, R206, R252, RZ ;  /* 0x000000fccece7210 */ /* 0x000fca0007fbe0ff */
[----:B------:R-:W-:Y:S01]  /*ac330*/  STL [R1+0x280c], R206 ;  /* 0x00280cce01007387 */ /* 0x000fe20000100800 */
[----:B------:R2:W-:Y:S02]  /*ac340*/  STL [R1+0x27f8], R216 ;  /* 0x0027f8d801007387 */ /* 0x0005e40000100800 */
[----:B------:R-:W-:Y:S01]  /*ac350*/  STL [R1+0x2800], R215 ;  /* 0x002800d701007387 */ /* 0x000fe20000100800 */
[----:B------:R-:W-:Y:S01]  /*ac360*/  IADD3.X R207, R207, R0, RZ, P5, !PT ;  /* 0x00000000cfcf7210 */ /* 0x000fe20002ffe4ff */
[----:B------:R-:W3:Y:S01]  /*ac370*/  LDL.LU R213, [R1+0x2778] ;  /* 0x0027780001d57983 */ /* 0x000ee20000300800 */
[----:B------:R-:W-:-:S03]  /*ac380*/  IADD3 R204, P5, R204, R252, RZ ;  /* 0x000000fccccc7210 */ /* 0x000fc60007fbe0ff */
[----:B------:R-:W-:Y:S01]  /*ac390*/  STL [R1+0x2808], R207 ;  /* 0x002808cf01007387 */ /* 0x000fe20000100800 */
[----:B------:R-:W4:Y:S02]  /*ac3a0*/  LDL.LU R211, [R1+0x2780] ;  /* 0x0027800001d37983 */ /* 0x000f240000300800 */
[----:B------:R-:W-:Y:S02]  /*ac3b0*/  STL [R1+0x2814], R204 ;  /* 0x002814cc01007387 */ /* 0x000fe40000100800 */
[----:B------:R-:W5:Y:S01]  /*ac3c0*/  LDL.LU R209, [R1+0x2788] ;  /* 0x0027880001d17983 */ /* 0x000f620000300800 */
[----:B------:R-:W2:Y:S01]  /*ac3d0*/  LDL.LU R133, [R1+0x2794] ;  /* 0x0027940001857983 */ /* 0x000ea20000300800 */
[----:B-1----:R-:W2:Y:S02]  /*ac3e0*/  LDL.LU R208, [R1+0x2790] ;  /* 0x0027900001d07983 */ /* 0x002ea40000300800 */
[----:B------:R-:W-:-:S05]  /*ac3f0*/  IMAD.MOV.U32 R137, RZ, RZ, R216 ;  /* 0x000000ffff897224 */ /* 0x000fca00078e00d8 */
[----:B------:R1:W-:Y:S01]  /*ac400*/  LDGSTS.E [R132+0x1e800], [R136.64], P1 ;  /* 0x1e80000088847fae */ /* 0x0003e20008921844 */
[----:B------:R-:W-:Y:S01]  /*ac410*/  IADD3.X R205, R205, R0, RZ, P5, !PT ;  /* 0x00000000cdcd7210 */ /* 0x000fe20002ffe4ff */
[----:B-1----:R-:W-:Y:S02]  /*ac420*/  IMAD.MOV.U32 R136, RZ, RZ, R214 ;  /* 0x000000ffff887224 */ /* 0x002fe400078e00d6 */
[----:B------:R-:W-:-:S05]  /*ac430*/  IMAD.MOV.U32 R137, RZ, RZ, R215 ;  /* 0x000000ffff897224 */ /* 0x000fca00078e00d7 */
[----:B------:R1:W-:Y:S01]  /*ac440*/  LDGSTS.E [R132+0x1ea00], [R136.64], P1 ;  /* 0x1ea0000088847fae */ /* 0x0003e20008921844 */
[----:B------:R-:W-:Y:S02]  /*ac450*/  IADD3 R212, P5, R212, R252, RZ ;  /* 0x000000fcd4d47210 */ /* 0x000fe40007fbe0ff */
[----:B-1----:R-:W-:Y:S01]  /*ac460*/  MOV R136, R206 ;  /* 0x000000ce00887202 */ /* 0x002fe20000000f00 */
[----:B------:R-:W-:-:S05]  /*ac470*/  IMAD.MOV.U32 R137, RZ, RZ, R207 ;  /* 0x000000ffff897224 */ /* 0x000fca00078e00cf */
[----:B------:R1:W-:Y:S02]  /*ac480*/  LDGSTS.E [R132+0x1ec00], [R136.64], P1 ;  /* 0x1ec0000088847fae */ /* 0x0003e40008921844 */
[----:B-1----:R-:W-:Y:S01]  /*ac490*/  IMAD.MOV.U32 R136, RZ, RZ, R204 ;  /* 0x000000ffff887224 */ /* 0x002fe200078e00cc */
[----:B------:R-:W-:-:S05]  /*ac4a0*/  MOV R137, R205 ;  /* 0x000000cd00897202 */ /* 0x000fca0000000f00 */
[----:B------:R1:W-:Y:S01]  /*ac4b0*/  LDGSTS.E [R132+0x1ee00], [R136.64], P1 ;  /* 0x1ee0000088847fae */ /* 0x0003e20008921844 */
[----:B------:R-:W-:-:S03]  /*ac4c0*/  IADD3 R210, P1, R210, R252, RZ ;  /* 0x000000fcd2d27210 */ /* 0x000fc60007f3e0ff */
[----:B------:R-:W-:Y:S01]  /*ac4d0*/  STL [R1+0x2810], R205 ;  /* 0x002810cd01007387 */ /* 0x000fe20000100800 */
[----:B------:R-:W-:Y:S02]  /*ac4e0*/  STL [R1+0x277c], R212 ;  /* 0x00277cd401007387 */ /* 0x000fe40000100800 */
[----:B-1----:R-:W-:Y:S01]  /*ac4f0*/  IMAD.MOV.U32 R136, RZ, RZ, R212 ;  /* 0x000000ffff887224 */ /* 0x002fe200078e00d4 */
[----:B------:R-:W-:Y:S01]  /*ac500*/  STL [R1+0x2784], R210 ;  /* 0x002784d201007387 */ /* 0x000fe20000100800 */
[----:B------:R-:W-:Y:S07]  /*ac510*/  HMMA.1688.F32.TF32 R200, R172, R242, R200 ;  /* 0x000000f2acc8723c */ /* 0x000fee00000810c8 */
[----:B------:R-:W-:-:S02]  /*ac520*/  IMAD.MOV.U32 R242, RZ, RZ, R140 ;  /* 0x000000fffff27224 */ /* 0x000fc400078e008c */
[----:B------:R-:W-:Y:S02]  /*ac530*/  IMAD.MOV.U32 R243, RZ, RZ, R144 ;  /* 0x000000fffff37224 */ /* 0x000fe400078e0090 */
[----:B---3--:R-:W-:Y:S01]  /*ac540*/  IMAD.X R213, R213, 0x1, R0, P5 ;  /* 0x00000001d5d57824 */ /* 0x008fe200028e0600 */
[----:B------:R-:W-:-:S03]  /*ac550*/  IADD3 R152, P5, R152, R252, RZ ;  /* 0x000000fc98987210 */ /* 0x000fc60007fbe0ff */
[----:B------:R-:W-:Y:S02]  /*ac560*/  IMAD.MOV.U32 R137, RZ, RZ, R213 ;  /* 0x000000ffff897224 */ /* 0x000fe400078e00d5 */
[----:B----4-:R-:W-:Y:S01]  /*ac570*/  IMAD.X R211, R211, 0x1, R0, P1 ;  /* 0x00000001d3d37824 */ /* 0x010fe200008e0600 */
[----:B-----5:R-:W-:Y:S02]  /*ac580*/  IADD3.X R209, R209, R0, RZ, P5, !PT ;  /* 0x00000000d1d17210 */ /* 0x020fe40002ffe4ff */
[----:B------:R1:W-:Y:S01]  /*ac590*/  LDGSTS.E [R132+0x20800], [R136.64], P3 ;  /* 0x2080000088847fae */ /* 0x0003e20009921844 */
[----:B--2---:R-:W-:-:S03]  /*ac5a0*/  IADD3 R133, P1, R133, R252, RZ ;  /* 0x000000fc85857210 */ /* 0x004fc60007f3e0ff */
[----:B------:R-:W-:Y:S01]  /*ac5b0*/  STL [R1+0x2778], R213 ;  /* 0x002778d501007387 */ /* 0x000fe20000100800 */
[----:B------:R2:W-:Y:S02]  /*ac5c0*/  STL [R1+0x278c], R152 ;  /* 0x00278c9801007387 */ /* 0x0005e40000100800 */
[----:B------:R-:W-:Y:S02]  /*ac5d0*/  STL [R1+0x2780], R211 ;  /* 0x002780d301007387 */ /* 0x000fe40000100800 */
[----:B------:R-:W-:Y:S01]  /*ac5e0*/  IMAD.X R208, R208, 0x1, R0, P1 ;  /* 0x00000001d0d07824 */ /* 0x000fe200008e0600 */
[----:B-1----:R-:W-:Y:S01]  /*ac5f0*/  MOV R136, R210 ;  /* 0x000000d200887202 */ /* 0x002fe20000000f00 */
[----:B------:R-:W-:Y:S01]  /*ac600*/  IMAD.MOV.U32 R137, RZ, RZ, R211 ;  /* 0x000000ffff897224 */ /* 0x000fe200078e00d3 */
[----:B------:R-:W-:Y:S01]  /*ac610*/  STL [R1+0x2794], R133 ;  /* 0x0027948501007387 */ /* 0x000fe20000100800 */
[----:B------:R-:W-:Y:S02]  /*ac620*/  STL [R1+0x2788], R209 ;  /* 0x002788d101007387 */ /* 0x000fe40000100800 */
[----:B------:R-:W3:Y:S01]  /*ac630*/  LDL.LU R216, [R1+0x26d8] ;  /* 0x0026d80001d87983 */ /* 0x000ee20000300800 */
[----:B------:R1:W-:Y:S02]  /*ac640*/  LDGSTS.E [R132+0x20a00], [R136.64], P3 ;  /* 0x20a0000088847fae */ /* 0x0003e40009921844 */
[----:B-1----:R-:W-:Y:S01]  /*ac650*/  MOV R136, R152 ;  /* 0x0000009800887202 */ /* 0x002fe20000000f00 */
[----:B------:R-:W-:Y:S01]  /*ac660*/  IMAD.MOV.U32 R137, RZ, RZ, R209 ;  /* 0x000000ffff897224 */ /* 0x000fe200078e00d1 */
[----:B--2---:R-:W2:Y:S01]  /*ac670*/  LDL.LU R152, [R1+0x26dc] ;  /* 0x0026dc0001987983 */ /* 0x004ea20000300800 */
[----:B------:R1:W-:Y:S02]  /*ac680*/  STL [R1+0x2790], R208 ;  /* 0x002790d001007387 */ /* 0x0003e40000100800 */
[----:B------:R-:W4:Y:S01]  /*ac690*/  LDL.LU R140, [R1+0x35f8] ;  /* 0x0035f800018c7983 */ /* 0x000f220000300800 */
[----:B------:R5:W-:Y:S02]  /*ac6a0*/  LDGSTS.E [R132+0x20c00], [R136.64], P3 ;  /* 0x20c0000088847fae */ /* 0x000be40009921844 */
[----:B-----5:R-:W-:-:S02]  /*ac6b0*/  MOV R137, R208 ;  /* 0x000000d000897202 */ /* 0x020fc40000000f00 */
[----:B-1----:R-:W5:Y:S01]  /*ac6c0*/  LDL.LU R208, [R1+0x1210] ;  /* 0x0012100001d07983 */ /* 0x002f620000300800 */
[----:B------:R-:W5:Y:S02]  /*ac6d0*/  LDL.LU R209, [R1+0x1214] ;  /* 0x0012140001d17983 */ /* 0x000f640000300800 */
[----:B------:R-:W5:Y:S02]  /*ac6e0*/  LDL.LU R210, [R1+0x1218] ;  /* 0x0012180001d27983 */ /* 0x000f640000300800 */
[----:B------:R-:W5:Y:S01]  /*ac6f0*/  LDL.LU R211, [R1+0x121c] ;  /* 0x00121c0001d37983 */ /* 0x000f620000300800 */
[----:B------:R-:W4:Y:S01]  /*ac700*/  LDL.LU R219, [R1+0x26e0] ;  /* 0x0026e00001db7983 */ /* 0x000f220000300800 */
[----:B------:R-:W4:Y:S02]  /*ac710*/  LDL.LU R215, [R1+0x26e4] ;  /* 0x0026e40001d77983 */ /* 0x000f240000300800 */
[----:B------:R-:W5:Y:S02]  /*ac720*/  LDL.LU R214, [R1+0x26e8] ;  /* 0x0026e80001d67983 */ /* 0x000f640000300800 */
[----:B------:R-:W5:Y:S01]  /*ac730*/  LDL.LU R144, [R1+0x26ec] ;  /* 0x0026ec0001907983 */ /* 0x000f620000300800 */
[----:B------:R-:W5:Y:S01]  /*ac740*/  LDL.LU R212, [R1+0x26f4] ;  /* 0x0026f40001d47983 */ /* 0x000f620000300800 */
[----:B------:R-:W5:Y:S02]  /*ac750*/  LDL.LU R213, [R1+0x26f0] ;  /* 0x0026f00001d57983 */ /* 0x000f640000300800 */
[----:B------:R-:W-:Y:S01]  /*ac760*/  IMAD.MOV.U32 R136, RZ, RZ, R133 ;  /* 0x000000ffff887224 */ /* 0x000fe200078e0085 */
[----:B------:R-:W-:-:S02]  /*ac770*/  ISETP.GT.AND P1, PT, R3, 0x4d, PT ;  /* 0x0000004d0300780c */ /* 0x000fc40003f24270 */
[----:B------:R-:W-:Y:S01]  /*ac780*/  ISETP.GT.AND P5, PT, R3, 0x51, PT ;  /* 0x000000510300780c */ /* 0x000fe20003fa4270 */
[----:B------:R-:W-:Y:S01]  /*ac790*/  HMMA.1688.F32.TF32 R204, R172, R246, R248 ;  /* 0x000000f6accc723c */ /* 0x000fe200000810f8 */
[----:B------:R-:W5:Y:S04]  /*ac7a0*/  LDL.LU R248, [R1+0x1220] ;  /* 0x0012200001f87983 */ /* 0x000f680000300800 */
[----:B------:R1:W-:Y:S01]  /*ac7b0*/  LDGSTS.E [R132+0x20e00], [R136.64], P3 ;  /* 0x20e0000088847fae */ /* 0x0003e20009921844 */
[----:B------:R-:W5:Y:S02]  /*ac7c0*/  LDL.LU R249, [R1+0x1224] ;  /* 0x0012240001f97983 */ /* 0x000f640000300800 */
[----:B------:R-:W5:Y:S01]  /*ac7d0*/  LDL.LU R250, [R1+0x1228] ;  /* 0x0012280001fa7983 */ /* 0x000f620000300800 */
[----:B------:R-:W-:Y:S01]  /*ac7e0*/  SEL R133, RZ, 0x4, !P5 ;  /* 0x00000004ff857807 */ /* 0x000fe20006800000 */
[----:B------:R-:W5:Y:S01]  /*ac7f0*/  LDL.LU R251, [R1+0x122c] ;  /* 0x00122c0001fb7983 */ /* 0x000f620000300800 */
[----:B------:R-:W-:Y:S01]  /*ac800*/  MOV R246, R153 ;  /* 0x0000009900f67202 */ /* 0x000fe20000000f00 */
[----:B------:R-:W5:Y:S02]  /*ac810*/  LDL.LU R217, [R1+0x265c] ;  /* 0x00265c0001d97983 */ /* 0x000f640000300800 */
[----:B------:R-:W-:Y:S01]  /*ac820*/  IMAD.MOV.U32 R247, RZ, RZ, R145 ;  /* 0x000000fffff77224 */ /* 0x000fe200078e0091 */
[----:B------:R-:W5:Y:S01]  /*ac830*/  LDL.LU R153, [R1+0x2664] ;  /* 0x0026640001997983 */ /* 0x000f620000300800 */
[----:B------:R-:W5:Y:S01]  /*ac840*/  LDL.LU R145, [R1+0x266c] ;  /* 0x00266c0001917983 */ /* 0x000f620000300800 */
[----:B-1----:R-:W-:-:S02]  /*ac850*/  SEL R136, RZ, 0x4, !P1 ;  /* 0x00000004ff887807 */ /* 0x002fc40004800000 */
[----:B------:R-:W-:Y:S02]  /*ac860*/  SEL R133, R133, RZ, !P0 ;  /* 0x000000ff85857207 */ /* 0x000fe40004000000 */
[----:B------:R-:W-:Y:S02]  /*ac870*/  SEL R136, R136, RZ, !P0 ;  /* 0x000000ff88887207 */ /* 0x000fe40004000000 */
[----:B--2---:R-:W-:-:S05]  /*ac880*/  IADD3 R152, P1, R152, R252, RZ ;  /* 0x000000fc98987210 */ /* 0x004fca0007f3e0ff */
[----:B---3--:R-:W-:Y:S01]  /*ac890*/  IMAD.X R216, R216, 0x1, R0, P1 ;  /* 0x00000001d8d87824 */ /* 0x008fe200008e0600 */
[----:B------:R-:W-:Y:S01]  /*ac8a0*/  STL [R1+0x26dc], R152 ;  /* 0x0026dc9801007387 */ /* 0x000fe20000100800 */
[----:B------:R-:W-:Y:S01]  /*ac8b0*/  ISETP.NE.U32.AND P1, PT, R136, RZ, PT ;  /* 0x000000ff8800720c */ /* 0x000fe20003f25070 */
[----:B------:R-:W-:Y:S02]  /*ac8c0*/  IMAD.MOV.U32 R136, RZ, RZ, R152 ;  /* 0x000000ffff887224 */ /* 0x000fe400078e0098 */
[----:B------:R-:W-:-:S05]  /*ac8d0*/  MOV R137, R216 ;  /* 0x000000d800897202 */ /* 0x000fca0000000f00 */
[----:B------:R1:W-:Y:S01]  /*ac8e0*/  LDGSTS.E [R132+0x22800], [R136.64], P2 ;  /* 0x2280000088847fae */ /* 0x0003e20009121844 */
[-C--:B----4-:R-:W-:Y:S02]  /*ac8f0*/  IADD3 R215, P3, R215, R252.reuse, RZ ;  /* 0x000000fcd7d77210 */ /* 0x090fe40007f7e0ff */
[----:B-----5:R-:W-:Y:S02]  /*ac900*/  IADD3 R144, P5, R144, R252, RZ ;  /* 0x000000fc90907210 */ /* 0x020fe40007fbe0ff */
[----:B------:R-:W-:Y:S01]  /*ac910*/  IADD3.X R219, R219, R0, RZ, P3, !PT ;  /* 0x00000000dbdb7210 */ /* 0x000fe20001ffe4ff */
[----:B------:R-:W-:Y:S02]  /*ac920*/  STL [R1+0x26e4], R215 ;  /* 0x0026e4d701007387 */ /* 0x000fe40000100800 */
[----:B------:R-:W-:Y:S02]  /*ac930*/  STL [R1+0x26ec], R144 ;  /* 0x0026ec9001007387 */ /* 0x000fe40000100800 */
[----:B------:R-:W-:Y:S01]  /*ac940*/  IMAD.X R214, R214, 0x1, R0, P5 ;  /* 0x00000001d6d67824 */ /* 0x000fe200028e0600 */
[----:B------:R2:W-:Y:S01]  /*ac950*/  STL [R1+0x26d8], R216 ;  /* 0x0026d8d801007387 */ /* 0x0005e20000100800 */
[----:B------:R-:W-:-:S03]  /*ac960*/  IADD3 R212, P5, R212, R252, RZ ;  /* 0x000000fcd4d47210 */ /* 0x000fc60007fbe0ff */
[----:B------:R-:W-:Y:S01]  /*ac970*/  STL [R1+0x26e0], R219 ;  /* 0x0026e0db01007387 */ /* 0x000fe20000100800 */
[----:B------:R-:W3:Y:S01]  /*ac980*/  LDL.LU R218, [R1+0x2658] ;  /* 0x0026580001da7983 */ /* 0x000ee20000300800 */
[----:B------:R-:W-:Y:S01]  /*ac990*/  ISETP.NE.U32.AND P3, PT, R133, RZ, PT ;  /* 0x000000ff8500720c */ /* 0x000fe20003f65070 */
[----:B------:R-:W-:Y:S01]  /*ac9a0*/  STL [R1+0x26e8], R214 ;  /* 0x0026e8d601007387 */ /* 0x000fe20000100800 */
[----:B------:R-:W4:Y:S01]  /*ac9b0*/  LDL.LU R133, [R1+0x2674] ;  /* 0x0026740001857983 */ /* 0x000f220000300800 */
[----:B------:R-:W-:Y:S02]  /*ac9c0*/  STL [R1+0x26f4], R212 ;  /* 0x0026f4d401007387 */ /* 0x000fe40000100800 */
[----:B-1----:R-:W-:Y:S01]  /*ac9d0*/  IMAD.MOV.U32 R136, RZ, RZ, R215 ;  /* 0x000000ffff887224 */ /* 0x002fe200078e00d7 */
[----:B------:R-:W-:Y:S01]  /*ac9e0*/  MOV R137, R219 ;  /* 0x000000db00897202 */ /* 0x000fe20000000f00 */
[----:B--2---:R-:W2:Y:S01]  /*ac9f0*/  LDL.LU R216, [R1+0x2660] ;  /* 0x0026600001d87983 */ /* 0x004ea20000300800 */
[----:B------:R-:W-:-:S02]  /*aca00*/  IMAD.X R213, R213, 0x1, R0, P5 ;  /* 0x00000001d5d57824 */ /* 0x000fc400028e0600 */
[----:B------:R-:W5:Y:S01]  /*aca10*/  LDL.LU R152, [R1+0x2668] ;  /* 0x0026680001987983 */ /* 0x000f620000300800 */
[----:B------:R1:W-:Y:S04]  /*aca20*/  LDGSTS.E [R132+0x22a00], [R136.64], P2 ;  /* 0x22a0000088847fae */ /* 0x0003e80009121844 */
[----:B------:R-:W-:Y:S01]  /*aca30*/  STL [R1+0x26f0], R213 ;  /* 0x0026f0d501007387 */ /* 0x000fe20000100800 */
[----:B-1----:R-:W-:-:S03]  /*aca40*/  IMAD.MOV.U32 R136, RZ, RZ, R144 ;  /* 0x000000ffff887224 */ /* 0x002fc600078e0090 */
[----:B------:R-:W5:Y:S01]  /*aca50*/  LDL.LU R144, [R1+0x2670] ;  /* 0x0026700001907983 */ /* 0x000f620000300800 */
[----:B------:R-:W-:Y:S01]  /*aca60*/  IMAD.MOV.U32 R137, RZ, RZ, R214 ;  /* 0x000000ffff897224 */ /* 0x000fe200078e00d6 */
[----:B------:R-:W-:-:S04]  /*aca70*/  IADD3 R217, P5, R217, R252, RZ ;  /* 0x000000fcd9d97210 */ /* 0x000fc80007fbe0ff */
[----:B------:R1:W-:Y:S04]  /*aca80*/  LDGSTS.E [R132+0x22c00], [R136.64], P2 ;  /* 0x22c0000088847fae */ /* 0x0003e80009121844 */
[----:B------:R-:W-:Y:S01]  /*aca90*/  STL [R1+0x265c], R217 ;  /* 0x00265cd901007387 */ /* 0x000fe20000100800 */
[----:B-1----:R-:W-:Y:S01]  /*acaa0*/  MOV R136, R212 ;  /* 0x000000d400887202 */ /* 0x002fe20000000f00 */
[----:B------:R-:W-:-:S05]  /*acab0*/  IMAD.MOV.U32 R137, RZ, RZ, R213 ;  /* 0x000000ffff897224 */ /* 0x000fca00078e00d5 */
[----:B------:R1:W-:Y:S01]  /*acac0*/  LDGSTS.E [R132+0x22e00], [R136.64], P2 ;  /* 0x22e0000088847fae */ /* 0x0003e20009121844 */
[----:B------:R-:W-:-:S05]  /*acad0*/  IADD3 R153, P2, R153, R252, RZ ;  /* 0x000000fc99997210 */ /* 0x000fca0007f5e0ff */
[----:B------:R-:W-:Y:S01]  /*acae0*/  STL [R1+0x2664], R153 ;  /* 0x0026649901007387 */ /* 0x000fe20000100800 */
[----:B-1----:R-:W-:Y:S02]  /*acaf0*/  IMAD.MOV.U32 R136, RZ, RZ, R217 ;  /* 0x000000ffff887224 */ /* 0x002fe400078e00d9 */
[--C-:B---3--:R-:W-:Y:S01]  /*acb00*/  IMAD.X R218, R218, 0x1, R0.reuse, P5 ;  /* 0x00000001dada7824 */ /* 0x108fe200028e0600 */
[----:B------:R-:W-:Y:S02]  /*acb10*/  IADD3 R145, P5, R145, R252, RZ ;  /* 0x000000fc91917210 */ /* 0x000fe40007fbe0ff */
[----:B--2---:R-:W-:Y:S01]  /*acb20*/  IADD3.X R216, R216, R0, RZ, P2, !PT ;  /* 0x00000000d8d87210 */ /* 0x004fe200017fe4ff */
[----:B----4-:R-:W-:Y:S02]  /*acb30*/  IADD3 R133, P2, R133, R252, RZ ;  /* 0x000000fc85857210 */ /* 0x010fe40007f5e0ff */
[----:B-----5:R-:W-:Y:S01]  /*acb40*/  IMAD.X R152, R152, 0x1, R0, P5 ;  /* 0x0000000198987824 */ /* 0x020fe200028e0600 */
[----:B------:R-:W-:Y:S01]  /*acb50*/  STL [R1+0x2658], R218 ;  /* 0x002658da01007387 */ /* 0x000fe20000100800 */
[----:B------:R-:W-:Y:S02]  /*acb60*/  STL [R1+0x266c], R145 ;  /* 0x00266c9101007387 */ /* 0x000fe40000100800 */
[----:B------:R-:W-:Y:S01]  /*acb70*/  STL [R1+0x2660], R216 ;  /* 0x002660d801007387 */ /* 0x000fe20000100800 */
[----:B------:R-:W-:Y:S01]  /*acb80*/  MOV R137, R218 ;  /* 0x000000da00897202 */ /* 0x000fe20000000f00 */
[----:B------:R-:W-:Y:S01]  /*acb90*/  STL [R1+0x2674], R133 ;  /* 0x0026748501007387 */ /* 0x000fe20000100800 */
[----:B------:R1:W-:Y:S02]  /*acba0*/  STL [R1+0x2668], R152 ;  /* 0x0026689801007387 */ /* 0x0003e40000100800 */
[----:B------:R-:W2:Y:S02]  /*acbb0*/  LDL.LU R225, [R1+0x25dc] ;  /* 0x0025dc0001e17983 */ /* 0x000ea40000300800 */
[----:B------:R-:W3:Y:S01]  /*acbc0*/  LDL.LU R223, [R1+0x25e4] ;  /* 0x0025e40001df7983 */ /* 0x000ee20000300800 */
[----:B------:R-:W4:Y:S04]  /*acbd0*/  LDL.LU R226, [R1+0x25d8] ;  /* 0x0025d80001e27983 */ /* 0x000f280000300800 */
[----:B------:R5:W-:Y:S01]  /*acbe0*/  LDGSTS.E [R132+0x24800], [R136.64], P4 ;  /* 0x2480000088847fae */ /* 0x000be2000a121844 */
[----:B------:R-:W4:Y:S01]  /*acbf0*/  LDL.LU R224, [R1+0x25e0] ;  /* 0x0025e00001e07983 */ /* 0x000f220000300800 */
[----:B------:R-:W-:-:S05]  /*acc00*/  IADD3.X R144, R144, R0, RZ, P2, !PT ;  /* 0x0000000090907210 */ /* 0x000fca00017fe4ff */
[----:B------:R1:W-:Y:S01]  /*acc10*/  STL [R1+0x2670], R144 ;  /* 0x0026709001007387 */ /* 0x0003e20000100800 */
[----:B-----5:R-:W-:Y:S02]  /*acc20*/  IMAD.MOV.U32 R136, RZ, RZ, R153 ;  /* 0x000000ffff887224 */ /* 0x020fe400078e0099 */
[----:B------:R-:W-:Y:S01]  /*acc30*/  IMAD.MOV.U32 R137, RZ, RZ, R216 ;  /* 0x000000ffff897224 */ /* 0x000fe200078e00d8 */
[----:B------:R-:W5:Y:S04]  /*acc40*/  LDL.LU R222, [R1+0x25e8] ;  /* 0x0025e80001de7983 */ /* 0x000f680000300800 */
[----:B------:R-:W5:Y:S04]  /*acc50*/  LDL.LU R221, [R1+0x25ec] ;  /* 0x0025ec0001dd7983 */ /* 0x000f680000300800 */
[----:B------:R1:W-:Y:S02]  /*acc60*/  LDGSTS.E [R132+0x24a00], [R136.64], P4 ;  /* 0x24a0000088847fae */ /* 0x0003e4000a121844 */
[----:B-1----:R-:W-:-:S02]  /*acc70*/  IMAD.MOV.U32 R137, RZ, RZ, R152 ;  /* 0x000000ffff897224 */ /* 0x002fc400078e0098 */
[----:B------:R-:W5:Y:S01]  /*acc80*/  LDL.LU R152, [R1+0x25f4] ;  /* 0x0025f40001987983 */ /* 0x000f620000300800 */
[----:B------:R-:W-:Y:S01]  /*acc90*/  IMAD.MOV.U32 R136, RZ, RZ, R145 ;  /* 0x000000ffff887224 */ /* 0x000fe200078e0091 */
[----:B------:R-:W-:Y:S01]  /*acca0*/  HMMA.1688.F32.TF32 R212, R172, R246, R248 ;  /* 0x000000f6acd4723c */ /* 0x000fe200000810f8 */
[----:B------:R-:W5:Y:S01]  /*accb0*/  LDL.LU R248, [R1+0x1230] ;  /* 0x0012300001f87983 */ /* 0x000f620000300800 */
[----:B------:R-:W5:Y:S01]  /*accc0*/  LDL.LU R249, [R1+0x1234] ;  /* 0x0012340001f97983 */ /* 0x000f620000300800 */
[----:B------:R-:W5:Y:S03]  /*accd0*/  LDL.LU R250, [R1+0x1238] ;  /* 0x0012380001fa7983 */ /* 0x000f660000300800 */
[----:B------:R1:W-:Y:S01]  /*acce0*/  LDGSTS.E [R132+0x24c00], [R136.64], P4 ;  /* 0x24c0000088847fae */ /* 0x0003e2000a121844 */
[----:B------:R-:W5:Y:S02]  /*accf0*/  LDL.LU R251, [R1+0x123c] ;  /* 0x00123c0001fb7983 */ /* 0x000f640000300800 */
[----:B------:R-:W5:Y:S01]  /*acd00*/  LDL.LU R153, [R1+0x25f0] ;  /* 0x0025f00001997983 */ /* 0x000f620000300800 */
[C---:B------:R-:W-:Y:S01]  /*acd10*/  ISETP.GT.AND P2, PT, R3.reuse, 0x55, PT ;  /* 0x000000550300780c */ /* 0x040fe20003f44270 */
[----:B------:R-:W5:Y:S01]  /*acd20*/  LDL.LU R244, [R1+0x1240] ;  /* 0x0012400001f47983 */ /* 0x000f620000300800 */
[----:B------:R-:W-:Y:S01]  /*acd30*/  ISETP.GT.AND P5, PT, R3, 0x59, PT ;  /* 0x000000590300780c */ /* 0x000fe20003fa4270 */
[----:B------:R-:W5:Y:S02]  /*acd40*/  LDL.LU R245, [R1+0x1244] ;  /* 0x0012440001f57983 */ /* 0x000f640000300800 */
[----:B------:R-:W5:Y:S01]  /*acd50*/  LDL.LU R220, [R1+0x2558] ;  /* 0x0025580001dc7983 */ /* 0x000f620000300800 */
[----:B------:R-:W5:Y:S01]  /*acd60*/  LDL.LU R219, [R1+0x255c] ;  /* 0x00255c0001db7983 */ /* 0x000f620000300800 */
[----:B------:R-:W5:Y:S02]  /*acd70*/  LDL.LU R218, [R1+0x2560] ;  /* 0x0025600001da7983 */ /* 0x000f640000300800 */
[----:B------:R-:W5:Y:S02]  /*acd80*/  LDL.LU R217, [R1+0x2564] ;  /* 0x0025640001d97983 */ /* 0x000f640000300800 */
[----:B------:R-:W5:Y:S01]  /*acd90*/  LDL.LU R216, [R1+0x2568] ;  /* 0x0025680001d87983 */ /* 0x000f620000300800 */
[----:B-1----:R-:W-:Y:S01]  /*acda0*/  MOV R136, R133 ;  /* 0x0000008500887202 */ /* 0x002fe20000000f00 */
[----:B------:R-:W-:Y:S01]  /*acdb0*/  IMAD.MOV.U32 R137, RZ, RZ, R144 ;  /* 0x000000ffff897224 */ /* 0x000fe200078e0090 */
[----:B------:R-:W-:Y:S01]  /*acdc0*/  SEL R133, RZ, 0x4, !P5 ;  /* 0x00000004ff857807 */ /* 0x000fe20006800000 */
[----:B------:R-:W5:Y:S04]  /*acdd0*/  LDL.LU R145, [R1+0x256c] ;  /* 0x00256c0001917983 */ /* 0x000f680000300800 */
[----:B------:R1:W-:Y:S01]  /*acde0*/  LDGSTS.E [R132+0x24e00], [R136.64], P4 ;  /* 0x24e0000088847fae */ /* 0x0003e2000a121844 */
[----:B------:R-:W5:Y:S01]  /*acdf0*/  LDL.LU R144, [R1+0x2574] ;  /* 0x0025740001907983 */ /* 0x000f620000300800 */
[----:B------:R-:W-:-:S02]  /*ace00*/  SEL R133, R133, RZ, !P0 ;  /* 0x000000ff85857207 */ /* 0x000fc40004000000 */
[----:B-1----:R-:W-:Y:S02]  /*ace10*/  SEL R136, RZ, 0x4, !P2 ;  /* 0x00000004ff887807 */ /* 0x002fe40005000000 */
[-C--:B--2---:R-:W-:Y:S02]  /*ace20*/  IADD3 R225, P2, R225, R252.reuse, RZ ;  /* 0x000000fce1e17210 */ /* 0x084fe40007f5e0ff */
[----:B---3--:R-:W-:-:S03]  /*ace30*/  IADD3 R223, P4, R223, R252, RZ ;  /* 0x000000fcdfdf7210 */ /* 0x008fc60007f9e0ff */
[--C-:B----4-:R-:W-:Y:S02]  /*ace40*/  IMAD.X R226, R226, 0x1, R0.reuse, P2 ;  /* 0x00000001e2e27824 */ /* 0x110fe400010e0600 */
[----:B------:R-:W-:Y:S01]  /*ace50*/  IMAD.X R224, R224, 0x1, R0, P4 ;  /* 0x00000001e0e07824 */ /* 0x000fe200020e0600 */
[----:B------:R-:W-:Y:S01]  /*ace60*/  STL [R1+0x25dc], R225 ;  /* 0x0025dce101007387 */ /* 0x000fe20000100800 */
[----:B------:R-:W-:Y:S01]  /*ace70*/  STL [R1+0x25e4], R223 ;  /* 0x0025e4df01007387 */ /* 0x000fe20000100800 */
[----:B-----5:R-:W-:-:S04]  /*ace80*/  IADD3 R221, P5, R221, R252, RZ ;  /* 0x000000fcdddd7210 */ /* 0x020fc80007fbe0ff */
[----:B------:R-:W-:Y:S01]  /*ace90*/  IADD3.X R222, R222, R0, RZ, P5, !PT ;  /* 0x00000000dede7210 */ /* 0x000fe20002ffe4ff */
[----:B------:R-:W-:Y:S01]  /*acea0*/  STL [R1+0x25ec], R221 ;  /* 0x0025ecdd01007387 */ /* 0x000fe20000100800 */
[----:B------:R1:W-:Y:S02]  /*aceb0*/  STL [R1+0x25d8], R226 ;  /* 0x0025d8e201007387 */ /* 0x0003e40000100800 */
[----:B------:R2:W-:Y:S01]  /*acec0*/  STL [R1+0x25e0], R224 ;  /* 0x0025e0e001007387 */ /* 0x0005e20000100800 */
[----:B------:R-:W-:Y:S01]  /*aced0*/  ISETP.NE.U32.AND P4, PT, R133, RZ, PT ;  /* 0x000000ff8500720c */ /* 0x000fe20003f85070 */
[----:B------:R-:W-:Y:S01]  /*acee0*/  STL [R1+0x25e8], R222 ;  /* 0x0025e8de01007387 */ /* 0x000fe20000100800 */
[----:B------:R-:W-:-:S05]  /*acef0*/  IADD3 R152, P5, R152, R252, RZ ;  /* 0x000000fc98987210 */ /* 0x000fca0007fbe0ff */
[----:B------:R-:W-:Y:S01]  /*acf00*/  STL [R1+0x25f4], R152 ;  /* 0x0025f49801007387 */ /* 0x000fe20000100800 */
[----:B------:R-:W3:Y:S01]  /*acf10*/  LDL.LU R133, [R1+0x2570] ;  /* 0x0025700001857983 */ /* 0x000ee20000300800 */
[----:B------:R-:W-:Y:S01]  /*acf20*/  SEL R136, R136, RZ, !P0 ;  /* 0x000000ff88887207 */ /* 0x000fe20004000000 */
[----:B------:R-:W-:-:S03]  /*acf30*/  IMAD.MOV.U32 R137, RZ, RZ, R226 ;  /* 0x000000ffff897224 */ /* 0x000fc600078e00e2 */
[----:B------:R-:W-:Y:S01]  /*acf40*/  ISETP.NE.U32.AND P2, PT, R136, RZ, PT ;  /* 0x000000ff8800720c */ /* 0x000fe20003f45070 */
[----:B------:R-:W-:-:S05]  /*acf50*/  IMAD.MOV.U32 R136, RZ, RZ, R225 ;  /* 0x000000ffff887224 */ /* 0x000fca00078e00e1 */
[----:B------:R4:W-:Y:S01]  /*acf60*/  LDGSTS.E [R132+0x26800], [R136.64], P1 ;  /* 0x2680000088847fae */ /* 0x0009e20008921844 */
[----:B------:R-:W-:Y:S01]  /*acf70*/  IADD3.X R153, R153, R0, RZ, P5, !PT ;  /* 0x0000000099997210 */ /* 0x000fe20002ffe4ff */
[----:B----4-:R-:W-:Y:S02]  /*acf80*/  IMAD.MOV.U32 R136, RZ, RZ, R223 ;  /* 0x000000ffff887224 */ /* 0x010fe400078e00df */
[----:B------:R-:W-:-:S05]  /*acf90*/  IMAD.MOV.U32 R137, RZ, RZ, R224 ;  /* 0x000000ffff897224 */ /* 0x000fca00078e00e0 */
[----:B------:R4:W-:Y:S01]  /*acfa0*/  LDGSTS.E [R132+0x26a00], [R136.64], P1 ;  /* 0x26a0000088847fae */ /* 0x0009e20008921844 */
[----:B------:R-:W-:Y:S02]  /*acfb0*/  IADD3 R219, P5, R219, R252, RZ ;  /* 0x000000fcdbdb7210 */ /* 0x000fe40007fbe0ff */
[----:B----4-:R-:W-:Y:S01]  /*acfc0*/  MOV R136, R221 ;  /* 0x000000dd00887202 */ /* 0x010fe20000000f00 */
[----:B------:R-:W-:-:S05]  /*acfd0*/  IMAD.MOV.U32 R137, RZ, RZ, R222 ;  /* 0x000000ffff897224 */ /* 0x000fca00078e00de */
[----:B------:R4:W-:Y:S01]  /*acfe0*/  LDGSTS.E [R132+0x26c00], [R136.64], P1 ;  /* 0x26c0000088847fae */ /* 0x0009e20008921844 */
[----:B------:R-:W-:Y:S01]  /*acff0*/  IMAD.X R220, R220, 0x1, R0, P5 ;  /* 0x00000001dcdc7824 */ /* 0x000fe200028e0600 */
[----:B------:R-:W-:Y:S01]  /*ad000*/  IADD3 R145, P5, R145, R252, RZ ;  /* 0x000000fc91917210 */ /* 0x000fe20007fbe0ff */
[----:B----4-:R-:W-:Y:S01]  /*ad010*/  IMAD.MOV.U32 R136, RZ, RZ, R152 ;  /* 0x000000ffff887224 */ /* 0x010fe200078e0098 */
[----:B------:R-:W-:-:S05]  /*ad020*/  MOV R137, R153 ;  /* 0x0000009900897202 */ /* 0x000fca0000000f00 */
[----:B------:R4:W-:Y:S01]  /*ad030*/  LDGSTS.E [R132+0x26e00], [R136.64], P1 ;  /* 0x26e0000088847fae */ /* 0x0009e20008921844 */
[----:B------:R-:W-:-:S03]  /*ad040*/  IADD3 R217, P1, R217, R252, RZ ;  /* 0x000000fcd9d97210 */ /* 0x000fc60007f3e0ff */
[----:B------:R-:W-:Y:S01]  /*ad050*/  STL [R1+0x25f0], R153 ;  /* 0x0025f09901007387 */ /* 0x000fe20000100800 */
[----:B------:R-:W-:Y:S01]  /*ad060*/  STL [R1+0x255c], R219 ;  /* 0x00255cdb01007387 */ /* 0x000fe20000100800 */
[----:B------:R-:W-:Y:S01]  /*ad070*/  IADD3.X R216, R216, R0, RZ, P5, !PT ;  /* 0x00000000d8d87210 */ /* 0x000fe20002ffe4ff */
[----:B------:R-:W-:Y:S01]  /*ad080*/  IMAD.X R218, R218, 0x1, R0, P1 ;  /* 0x00000001dada7824 */ /* 0x000fe200008e0600 */
[----:B------:R-:W-:Y:S01]  /*ad090*/  IADD3 R144, P1, R144, R252, RZ ;  /* 0x000000fc90907210 */ /* 0x000fe20007f3e0ff */
[----:B------:R-:W-:Y:S01]  /*ad0a0*/  STL [R1+0x2564], R217 ;  /* 0x002564d901007387 */ /* 0x000fe20000100800 */
[----:B------:R-:W-:Y:S02]  /*ad0b0*/  STL [R1+0x2558], R220 ;  /* 0x002558dc01007387 */ /* 0x000fe40000100800 */
[----:B----4-:R-:W-:Y:S02]  /*ad0c0*/  IMAD.MOV.U32 R136, RZ, RZ, R219 ;  /* 0x000000ffff887224 */ /* 0x010fe400078e00db */
[----:B------:R-:W-:Y:S01]  /*ad0d0*/  IMAD.MOV.U32 R137, RZ, RZ, R220 ;  /* 0x000000ffff897224 */ /* 0x000fe200078e00dc */
[----:B------:R4:W-:Y:S01]  /*ad0e0*/  STL [R1+0x256c], R145 ;  /* 0x00256c9101007387 */ /* 0x0009e20000100800 */
[----:B------:R-:W-:Y:S02]  /*ad0f0*/  STL [R1+0x2560], R218 ;  /* 0x002560da01007387 */ /* 0x000fe40000100800 */
[----:B------:R5:W-:Y:S02]  /*ad100*/  STL [R1+0x2574], R144 ;  /* 0x0025749001007387 */ /* 0x000be40000100800 */
[----:B------:R-:W-:Y:S01]  /*ad110*/  STL [R1+0x2568], R216 ;  /* 0x002568d801007387 */ /* 0x000fe20000100800 */
[----:B------:R2:W-:Y:S04]  /*ad120*/  LDGSTS.E [R132+0x28800], [R136.64], P3 ;  /* 0x2880000088847fae */ /* 0x0005e80009921844 */
[----:B------:R-:W5:Y:S01]  /*ad130*/  LDL.LU R227, [R1+0x24dc] ;  /* 0x0024dc0001e37983 */ /* 0x000f620000300800 */
[----:B------:R-:W5:Y:S02]  /*ad140*/  LDL.LU R228, [R1+0x24d8] ;  /* 0x0024d80001e47983 */ /* 0x000f640000300800 */
[----:B-1----:R-:W5:Y:S02]  /*ad150*/  LDL.LU R226, [R1+0x24e0] ;  /* 0x0024e00001e27983 */ /* 0x002f640000300800 */
[----:B------:R-:W-:Y:S01]  /*ad160*/  IMAD.MOV.U32 R246, RZ, RZ, R157 ;  /* 0x000000fffff67224 */ /* 0x000fe200078e009d */
[----:B------:R-:W-:-:S02]  /*ad170*/  MOV R247, R156 ;  /* 0x0000009c00f77202 */ /* 0x000fc40000000f00 */
[----:B--2---:R-:W-:Y:S01]  /*ad180*/  MOV R136, R217 ;  /* 0x000000d900887202 */ /* 0x004fe20000000f00 */
[----:B------:R-:W-:Y:S01]  /*ad190*/  IMAD.MOV.U32 R137, RZ, RZ, R218 ;  /* 0x000000ffff897224 */ /* 0x000fe200078e00da */
[----:B------:R-:W-:Y:S04]  /*ad1a0*/  HMMA.1688.F32.TF32 R156, R172, R158, R248 ;  /* 0x0000009eac9c723c */ /* 0x000fe800000810f8 */
[----:B------:R1:W-:Y:S02]  /*ad1b0*/  LDGSTS.E [R132+0x28a00], [R136.64], P3 ;  /* 0x28a0000088847fae */ /* 0x0003e40009921844 */
[----:B-1----:R-:W-:Y:S01]  /*ad1c0*/  MOV R136, R145 ;  /* 0x0000009100887202 */ /* 0x002fe20000000f00 */
[----:B------:R-:W-:-:S05]  /*ad1d0*/  IMAD.MOV.U32 R137, RZ, RZ, R216 ;  /* 0x000000ffff897224 */ /* 0x000fca00078e00d8 */
[----:B------:R1:W-:Y:S02]  /*ad1e0*/  LDGSTS.E [R132+0x28c00], [R136.64], P3 ;  /* 0x28c0000088847fae */ /* 0x0003e40009921844 */
[----:B-1----:R-:W-:Y:S02]  /*ad1f0*/  IMAD.MOV.U32 R136, RZ, RZ, R144 ;  /* 0x000000ffff887224 */ /* 0x002fe400078e0090 */
[----:B---3--:R-:W-:-:S05]  /*ad200*/  IMAD.X R133, R133, 0x1, R0, P1 ;  /* 0x0000000185857824 */ /* 0x008fca00008e0600 */
[----:B------:R1:W-:Y:S01]  /*ad210*/  STL [R1+0x2570], R133 ;  /* 0x0025708501007387 */ /* 0x0003e20000100800 */
[----:B------:R-:W2:Y:S02]  /*ad220*/  LDL.LU R225, [R1+0x24e4] ;  /* 0x0024e40001e17983 */ /* 0x000ea40000300800 */
[----:B------:R-:W3:Y:S02]  /*ad230*/  LDL.LU R224, [R1+0x24e8] ;  /* 0x0024e80001e07983 */ /* 0x000ee40000300800 */
[----:B------:R-:W3:Y:S01]  /*ad240*/  LDL.LU R223, [R1+0x24ec] ;  /* 0x0024ec0001df7983 */ /* 0x000ee20000300800 */
[----:B------:R-:W3:Y:S01]  /*ad250*/  LDL.LU R248, [R1+0x1250] ;  /* 0x0012500001f87983 */ /* 0x000ee20000300800 */
[----:B------:R-:W3:Y:S02]  /*ad260*/  LDL.LU R249, [R1+0x1254] ;  /* 0x0012540001f97983 */ /* 0x000ee40000300800 */
[----:B------:R-:W3:Y:S02]  /*ad270*/  LDL.LU R250, [R1+0x1258] ;  /* 0x0012580001fa7983 */ /* 0x000ee40000300800 */
[----:B------:R-:W3:Y:S01]  /*ad280*/  LDL.LU R251, [R1+0x125c] ;  /* 0x00125c0001fb7983 */ /* 0x000ee20000300800 */
[----:B----4-:R-:W4:Y:S01]  /*ad290*/  LDL.LU R145, [R1+0x24f0] ;  /* 0x0024f00001917983 */ /* 0x010f220000300800 */
[----:B-----5:R-:W5:Y:S01]  /*ad2a0*/  LDL.LU R144, [R1+0x24f4] ;  /* 0x0024f40001907983 */ /* 0x020f620000300800 */
[----:B------:R-:W-:Y:S01]  /*ad2b0*/  MOV R137, R133 ;  /* 0x0000008500897202 */ /* 0x000fe20000000f00 */
[----:B------:R-:W-:Y:S01]  /*ad2c0*/  HMMA.1688.F32.TF32 R152, R172, R154, R244 ;  /* 0x0000009aac98723c */ /* 0x000fe200000810f4 */
[----:B------:R-:W-:-:S02]  /*ad2d0*/  ISETP.GT.AND P1, PT, R3, 0x5d, PT ;  /* 0x0000005d0300780c */ /* 0x000fc40003f24270 */
[----:B------:R-:W-:Y:S01]  /*ad2e0*/  ISETP.GT.AND P5, PT, R3, 0x61, PT ;  /* 0x000000610300780c */ /* 0x000fe20003fa4270 */
[----:B------:R-:W4:Y:S01]  /*ad2f0*/  LDL.LU R244, [R1+0x1260] ;  /* 0x0012600001f47983 */ /* 0x000f220000300800 */
[----:B------:R-:W4:Y:S02]  /*ad300*/  LDL.LU R245, [R1+0x1264] ;  /* 0x0012640001f57983 */ /* 0x000f240000300800 */
[----:B------:R-:W4:Y:S01]  /*ad310*/  LDL.LU R222, [R1+0x1fb4] ;  /* 0x001fb40001de7983 */ /* 0x000f220000300800 */
[----:B------:R1:W-:Y:S01]  /*ad320*/  LDGSTS.E [R132+0x28e00], [R136.64], P3 ;  /* 0x28e0000088847fae */ /* 0x0003e20009921844 */
[----:B------:R-:W4:Y:S01]  /*ad330*/  LDL.LU R221, [R1+0x1fb8] ;  /* 0x001fb80001dd7983 */ /* 0x000f220000300800 */
[----:B-1----:R-:W-:Y:S01]  /*ad340*/  SEL R133, RZ, 0x4, !P5 ;  /* 0x00000004ff857807 */ /* 0x002fe20006800000 */
[----:B------:R-:W4:Y:S01]  /*ad350*/  LDL.LU R220, [R1+0x1fbc] ;  /* 0x001fbc0001dc7983 */ /* 0x000f220000300800 */
[----:B------:R-:W4:Y:S01]  /*ad360*/  LDL.LU R219, [R1+0x1fc0] ;  /* 0x001fc00001db7983 */ /* 0x000f220000300800 */
[----:B------:R-:W4:Y:S02]  /*ad370*/  LDL.LU R218, [R1+0x1fc4] ;  /* 0x001fc40001da7983 */ /* 0x000f240000300800 */
[----:B------:R-:W4:Y:S02]  /*ad380*/  LDL.LU R217, [R1+0x1fc8] ;  /* 0x001fc80001d97983 */ /* 0x000f240000300800 */
[----:B------:R-:W4:Y:S01]  /*ad390*/  LDL.LU R216, [R1+0x1fd0] ;  /* 0x001fd00001d87983 */ /* 0x000f220000300800 */
[----:B------:R-:W-:-:S02]  /*ad3a0*/  SEL R136, RZ, 0x4, !P1 ;  /* 0x00000004ff887807 */ /* 0x000fc40004800000 */
[----:B------:R-:W-:Y:S02]  /*ad3b0*/  SEL R133, R133, RZ, !P0 ;  /* 0x000000ff85857207 */ /* 0x000fe40004000000 */
[----:B------:R-:W-:-:S04]  /*ad3c0*/  IADD3 R227, P1, R227, R252, RZ ;  /* 0x000000fce3e37210 */ /* 0x000fc80007f3e0ff */
[----:B------:R-:W-:Y:S01]  /*ad3d0*/  IADD3.X R228, R228, R0, RZ, P1, !PT ;  /* 0x00000000e4e47210 */ /* 0x000fe20000ffe4ff */
[----:B------:R-:W-:Y:S01]  /*ad3e0*/  STL [R1+0x24dc], R227 ;  /* 0x0024dce301007387 */ /* 0x000fe20000100800 */
[-C--:B--2---:R-:W-:Y:S02]  /*ad3f0*/  IADD3 R225, P3, R225, R252.reuse, RZ ;  /* 0x000000fce1e17210 */ /* 0x084fe40007f7e0ff */
[----:B---3--:R-:W-:-:S03]  /*ad400*/  IADD3 R223, P5, R223, R252, RZ ;  /* 0x000000fcdfdf7210 */ /* 0x008fc60007fbe0ff */
[--C-:B------:R-:W-:Y:S01]  /*ad410*/  IMAD.X R226, R226, 0x1, R0.reuse, P3 ;  /* 0x00000001e2e27824 */ /* 0x100fe200018e0600 */
[----:B------:R-:W-:Y:S01]  /*ad420*/  STL [R1+0x24e4], R225 ;  /* 0x0024e4e101007387 */ /* 0x000fe20000100800 */
[----:B------:R-:W-:Y:S01]  /*ad430*/  IMAD.X R224, R224, 0x1, R0, P5 ;  /* 0x00000001e0e07824 */ /* 0x000fe200028e0600 */
[----:B-----5:R-:W-:Y:S02]  /*ad440*/  IADD3 R144, P5, R144, R252, RZ ;  /* 0x000000fc90907210 */ /* 0x020fe40007fbe0ff */
[----:B------:R-:W-:Y:S04]  /*ad450*/  STL [R1+0x24ec], R223 ;  /* 0x0024ecdf01007387 */ /* 0x000fe80000100800 */
[----:B------:R-:W-:Y:S01]  /*ad460*/  STL [R1+0x24d8], R228 ;  /* 0x0024d8e401007387 */ /* 0x000fe20000100800 */
[----:B------:R-:W-:Y:S02]  /*ad470*/  STL [R1+0x24e0], R226 ;  /* 0x0024e0e201007387 */ /* 0x000fe40000100800 */
[----:B------:R-:W-:Y:S01]  /*ad480*/  STL [R1+0x24e8], R224 ;  /* 0x0024e8e001007387 */ /* 0x000fe20000100800 */
[----:B------:R-:W-:Y:S01]  /*ad490*/  ISETP.NE.U32.AND P3, PT, R133, RZ, PT ;  /* 0x000000ff8500720c */ /* 0x000fe20003f65070 */
[----:B------:R-:W-:Y:S01]  /*ad4a0*/  STL [R1+0x24f4], R144 ;  /* 0x0024f49001007387 */ /* 0x000fe20000100800 */
[----:B------:R-:W2:Y:S01]  /*ad4b0*/  LDL.LU R133, [R1+0x1fcc] ;  /* 0x001fcc0001857983 */ /* 0x000ea20000300800 */
[----:B------:R-:W-:Y:S01]  /*ad4c0*/  SEL R136, R136, RZ, !P0 ;  /* 0x000000ff88887207 */ /* 0x000fe20004000000 */
[----:B------:R-:W-:-:S03]  /*ad4d0*/  IMAD.MOV.U32 R137, RZ, RZ, R228 ;  /* 0x000000ffff897224 */ /* 0x000fc600078e00e4 */
[----:B------:R-:W-:Y:S01]  /*ad4e0*/  ISETP.NE.U32.AND P1, PT, R136, RZ, PT ;  /* 0x000000ff8800720c */ /* 0x000fe20003f25070 */
[----:B------:R-:W-:-:S05]  /*ad4f0*/  MOV R136, R227 ;  /* 0x000000e300887202 */ /* 0x000fca0000000f00 */
[----:B------:R1:W-:Y:S01]  /*ad500*/  LDGSTS.E [R132+0x2a800], [R136.64], P2 ;  /* 0x2a80000088847fae */ /* 0x0003e20009121844 */
[----:B----4-:R-:W-:Y:S01]  /*ad510*/  IMAD.X R145, R145, 0x1, R0, P5 ;  /* 0x0000000191917824 */ /* 0x010fe200028e0600 */
[----:B-1----:R-:W-:Y:S01]  /*ad520*/  MOV R136, R225 ;  /* 0x000000e100887202 */ /* 0x002fe20000000f00 */
[----:B------:R-:W-:-:S05]  /*ad530*/  IMAD.MOV.U32 R137, RZ, RZ, R226 ;  /* 0x000000ffff897224 */ /* 0x000fca00078e00e2 */
[----:B------:R1:W-:Y:S01]  /*ad540*/  LDGSTS.E [R132+0x2aa00], [R136.64], P2 ;  /* 0x2aa0000088847fae */ /* 0x0003e20009121844 */
[----:B------:R-:W-:Y:S01]  /*ad550*/  IADD3 R221, P5, R221, R252, RZ ;  /* 0x000000fcdddd7210 */ /* 0x000fe20007fbe0ff */
[----:B-1----:R-:W-:Y:S01]  /*ad560*/  IMAD.MOV.U32 R136, RZ, RZ, R223 ;  /* 0x000000ffff887224 */ /* 0x002fe200078e00df */
[----:B------:R-:W-:-:S05]  /*ad570*/  MOV R137, R224 ;  /* 0x000000e000897202 */ /* 0x000fca0000000f00 */
[----:B------:R1:W-:Y:S01]  /*ad580*/  LDGSTS.E [R132+0x2ac00], [R136.64], P2 ;  /* 0x2ac0000088847fae */ /* 0x0003e20009121844 */
[----:B------:R-:W-:Y:S01]  /*ad590*/  IADD3.X R222, R222, R0, RZ, P5, !PT ;  /* 0x00000000dede7210 */ /* 0x000fe20002ffe4ff */
[----:B------:R-:W-:Y:S02]  /*ad5a0*/  IADD3 R217, P5, R217, R252, RZ ;  /* 0x000000fcd9d97210 */ /* 0x000fe40007fbe0ff */
[----:B-1----:R-:W-:Y:S02]  /*ad5b0*/  IMAD.MOV.U32 R136, RZ, RZ, R144 ;  /* 0x000000ffff887224 */ /* 0x002fe400078e0090 */
[----:B------:R-:W-:-:S05]  /*ad5c0*/  IMAD.MOV.U32 R137, RZ, RZ, R145 ;  /* 0x000000ffff897224 */ /* 0x000fca00078e0091 */
[----:B------:R1:W-:Y:S01]  /*ad5d0*/  LDGSTS.E [R132+0x2ae00], [R136.64], P2 ;  /* 0x2ae0000088847fae */ /* 0x0003e20009121844 */
[----:B------:R-:W-:-:S03]  /*ad5e0*/  IADD3 R219, P2, R219, R252, RZ ;  /* 0x000000fcdbdb7210 */ /* 0x000fc60007f5e0ff */
[----:B------:R-:W-:Y:S01]  /*ad5f0*/  STL [R1+0x24f0], R145 ;  /* 0x0024f09101007387 */ /* 0x000fe20000100800 */
[----:B------:R-:W-:Y:S02]  /*ad600*/  STL [R1+0x1fb8], R221 ;  /* 0x001fb8dd01007387 */ /* 0x000fe40000100800 */
[--C-:B------:R-:W-:Y:S02]  /*ad610*/  IMAD.X R218, R218, 0x1, R0.reuse, P5 ;  /* 0x00000001dada7824 */ /* 0x100fe400028e0600 */
[----:B------:R-:W-:Y:S01]  /*ad620*/  IMAD.X R220, R220, 0x1, R0, P2 ;  /* 0x00000001dcdc7824 */ /* 0x000fe200010e0600 */
[----:B------:R-:W-:Y:S01]  /*ad630*/  IADD3 R216, P2, R216, R252, RZ ;  /* 0x000000fcd8d87210 */ /* 0x000fe20007f5e0ff */
[----:B------:R-:W-:Y:S01]  /*ad640*/  STL [R1+0x1fc0], R219 ;  /* 0x001fc0db01007387 */ /* 0x000fe20000100800 */
[----:B------:R-:W-:Y:S01]  /*ad650*/  STL [R1+0x1fb4], R222 ;  /* 0x001fb4de01007387 */ /* 0x000fe20000100800 */
[----:B-1----:R-:W-:Y:S01]  /*ad660*/  MOV R136, R221 ;  /* 0x000000dd00887202 */ /* 0x002fe20000000f00 */
[----:B------:R-:W-:Y:S01]  /*ad670*/  IMAD.MOV.U32 R137, RZ, RZ, R222 ;  /* 0x000000ffff897224 */ /* 0x000fe200078e00de */
[----:B------:R-:W-:Y:S01]  /*ad680*/  STL [R1+0x1fc8], R217 ;  /* 0x001fc8d901007387 */ /* 0x000fe20000100800 */
[----:B------:R1:W-:Y:S02]  /*ad690*/  STL [R1+0x1fbc], R220 ;  /* 0x001fbcdc01007387 */ /* 0x0003e40000100800 */
[----:B------:R-:W-:Y:S02]  /*ad6a0*/  STL [R1+0x1fd0], R216 ;  /* 0x001fd0d801007387 */ /* 0x000fe40000100800 */
[----:B------:R3:W-:Y:S01]  /*ad6b0*/  STL [R1+0x1fc4], R218 ;  /* 0x001fc4da01007387 */ /* 0x0007e20000100800 */
[----:B------:R4:W-:Y:S01]  /*ad6c0*/  LDGSTS.E [R132+0x2c800], [R136.64], P4 ;  /* 0x2c80000088847fae */ /* 0x0009e2000a121844 */
[----:B------:R-:W-:-:S02]  /*ad6d0*/  IMAD.MOV.U32 R246, RZ, RZ, R149 ;  /* 0x000000fffff67224 */ /* 0x000fc400078e0095 */
[----:B------:R-:W-:Y:S02]  /*ad6e0*/  IMAD.MOV.U32 R247, RZ, RZ, R148 ;  /* 0x000000fffff77224 */ /* 0x000fe400078e0094 */
[----:B------:R-:W-:Y:S01]  /*ad6f0*/  HMMA.1688.F32.TF32 R148, R172, R150, R248 ;  /* 0x00000096ac94723c */ /* 0x000fe200000810f8 */
[----:B----4-:R-:W-:Y:S02]  /*ad700*/  MOV R137, R220 ;  /* 0x000000dc00897202 */ /* 0x010fe40000000f00 */
[----:B-1----:R-:W4:Y:S01]  /*ad710*/  LDL.LU R220, [R1+0x2038] ;  /* 0x0020380001dc7983 */ /* 0x002f220000300800 */
[----:B------:R-:W5:Y:S02]  /*ad720*/  LDL.LU R228, [R1+0x2034] ;  /* 0x0020340001e47983 */ /* 0x000f640000300800 */
[----:B------:R-:W5:Y:S02]  /*ad730*/  LDL.LU R227, [R1+0x203c] ;  /* 0x00203c0001e37983 */ /* 0x000f640000300800 */
[----:B------:R-:W-:-:S05]  /*ad740*/  IMAD.MOV.U32 R136, RZ, RZ, R219 ;  /* 0x000000ffff887224 */ /* 0x000fca00078e00db */
[----:B------:R1:W-:Y:S02]  /*ad750*/  LDGSTS.E [R132+0x2ca00], [R136.64], P4 ;  /* 0x2ca0000088847fae */ /* 0x0003e4000a121844 */
[----:B-1----:R-:W-:Y:S01]  /*ad760*/  MOV R137, R218 ;  /* 0x000000da00897202 */ /* 0x002fe20000000f00 */
[----:B--2---:R-:W-:-:S05]  /*ad770*/  IMAD.X R133, R133, 0x1, R0, P2 ;  /* 0x0000000185857824 */ /* 0x004fca00010e0600 */
[----:B------:R1:W-:Y:S01]  /*ad780*/  STL [R1+0x1fcc], R133 ;  /* 0x001fcc8501007387 */ /* 0x0003e20000100800 */
        /* <DEDUP_REMOVED lines=9> */
[----:B------:R-:W-:Y:S01]  /*ad820*/  IMAD.MOV.U32 R136, RZ, RZ, R217 ;  /* 0x000000ffff887224 */ /* 0x000fe200078e00d9 */
[----:B------:R-:W-:-:S04]  /*ad830*/  ISETP.GT.AND P2, PT, R3, 0x65, PT ;  /* 0x000000650300780c */ /* 0x000fc80003f44270 */
[----:B------:R1:W-:Y:S01]  /*ad840*/  LDGSTS.E [R132+0x2cc00], [R136.64], P4 ;  /* 0x2cc0000088847fae */ /* 0x0003e2000a121844 */
[----:B------:R-:W-:Y:S01]  /*ad850*/  ISETP.GT.AND P5, PT, R3, 0x69, PT ;  /* 0x000000690300780c */ /* 0x000fe20003fa4270 */
[----:B-1----:R-:W-:Y:S02]  /*ad860*/  IMAD.MOV.U32 R136, RZ, RZ, R216 ;  /* 0x000000ffff887224 */ /* 0x002fe400078e00d8 */
[----:B------:R-:W-:-:S05]  /*ad870*/  IMAD.MOV.U32 R137, RZ, RZ, R133 ;  /* 0x000000ffff897224 */ /* 0x000fca00078e0085 */
[----:B------:R1:W-:Y:S01]  /*ad880*/  LDGSTS.E [R132+0x2ce00], [R136.64], P4 ;  /* 0x2ce0000088847fae */ /* 0x0003e2000a121844 */
[----:B------:R-:W-:Y:S01]  /*ad890*/  HMMA.1688.F32.TF32 R144, R172, R146, R244 ;  /* 0x00000092ac90723c */ /* 0x000fe200000810f4 */
[----:B------:R-:W3:Y:S02]  /*ad8a0*/  LDL.LU R244, [R1+0x12a0] ;  /* 0x0012a00001f47983 */ /* 0x000ee40000300800 */
[----:B------:R-:W3:Y:S01]  /*ad8b0*/  LDL.LU R245, [R1+0x12a4] ;  /* 0x0012a40001f57983 */ /* 0x000ee20000300800 */
[----:B------:R-:W3:Y:S01]  /*ad8c0*/  LDL.LU R217, [R1+0x20b4] ;  /* 0x0020b40001d97983 */ /* 0x000ee20000300800 */
[----:B------:R-:W-:Y:S01]  /*ad8d0*/  SEL R133, RZ, 0x4, !P5 ;  /* 0x00000004ff857807 */ /* 0x000fe20006800000 */
[----:B------:R-:W3:Y:S02]  /*ad8e0*/  LDL.LU R216, [R1+0x20b8] ;  /* 0x0020b80001d87983 */ /* 0x000ee40000300800 */
[----:B------:R-:W3:Y:S01]  /*ad8f0*/  LDL.LU R222, [R1+0x20bc] ;  /* 0x0020bc0001de7983 */ /* 0x000ee20000300800 */
[----:B------:R-:W3:Y:S01]  /*ad900*/  LDL.LU R221, [R1+0x20c0] ;  /* 0x0020c00001dd7983 */ /* 0x000ee20000300800 */
[----:B------:R-:W3:Y:S01]  /*ad910*/  LDL.LU R219, [R1+0x20c8] ;  /* 0x0020c80001db7983 */ /* 0x000ee20000300800 */
[----:B-1----:R-:W-:-:S04]  /*ad920*/  SEL R136, RZ, 0x4, !P2 ;  /* 0x00000004ff887807 */ /* 0x002fc80005000000 */
[----:B------:R-:W-:Y:S02]  /*ad930*/  SEL R136, R136, RZ, !P0 ;  /* 0x000000ff88887207 */ /* 0x000fe40004000000 */
[----:B------:R-:W-:Y:S02]  /*ad940*/  SEL R133, R133, RZ, !P0 ;  /* 0x000000ff85857207 */ /* 0x000fe40004000000 */
[----:B----4-:R-:W-:-:S05]  /*ad950*/  IADD3 R220, P2, R220, R252, RZ ;  /* 0x000000fcdcdc7210 */ /* 0x010fca0007f5e0ff */
[----:B-----5:R-:W-:Y:S01]  /*ad960*/  IMAD.X R228, R228, 0x1, R0, P2 ;  /* 0x00000001e4e47824 */ /* 0x020fe200010e0600 */
[----:B------:R-:W-:Y:S01]  /*ad970*/  ISETP.NE.U32.AND P2, PT, R136, RZ, PT ;  /* 0x000000ff8800720c */ /* 0x000fe20003f45070 */
[----:B------:R-:W-:-:S03]  /*ad980*/  IMAD.MOV.U32 R136, RZ, RZ, R220 ;  /* 0x000000ffff887224 */ /* 0x000fc600078e00dc */
[----:B------:R-:W-:Y:S01]  /*ad990*/  MOV R137, R228 ;  /* 0x000000e400897202 */ /* 0x000fe20000000f00 */
[----:B------:R1:W-:Y:S04]  /*ad9a0*/  STL [R1+0x2038], R220 ;  /* 0x002038dc01007387 */ /* 0x0003e80000100800 */
[----:B------:R4:W-:Y:S01]  /*ad9b0*/  LDGSTS.E [R132+0x2e800], [R136.64], P1 ;  /* 0x2e80000088847fae */ /* 0x0009e20008921844 */
[-C--:B--2---:R-:W-:Y:S02]  /*ad9c0*/  IADD3 R226, P4, R226, R252.reuse, RZ ;  /* 0x000000fce2e27210 */ /* 0x084fe40007f9e0ff */
[----:B------:R-:W-:Y:S02]  /*ad9d0*/  IADD3 R224, P5, R224, R252, RZ ;  /* 0x000000fce0e07210 */ /* 0x000fe40007fbe0ff */
[----:B------:R-:W-:Y:S01]  /*ad9e0*/  IADD3.X R227, R227, R0, RZ, P4, !PT ;  /* 0x00000000e3e37210 */ /* 0x000fe200027fe4ff */
[----:B------:R-:W-:Y:S02]  /*ad9f0*/  STL [R1+0x2040], R226 ;  /* 0x002040e201007387 */ /* 0x000fe40000100800 */
[----:B------:R-:W-:Y:S02]  /*ada00*/  STL [R1+0x2048], R224 ;  /* 0x002048e001007387 */ /* 0x000fe40000100800 */
[----:B------:R-:W-:Y:S01]  /*ada10*/  IMAD.X R225, R225, 0x1, R0, P5 ;  /* 0x00000001e1e17824 */ /* 0x000fe200028e0600 */
[----:B---3--:R-:W-:Y:S01]  /*ada20*/  IADD3 R218, P5, R218, R252, RZ ;  /* 0x000000fcdada7210 */ /* 0x008fe20007fbe0ff */
[----:B------:R-:W-:Y:S01]  /*ada30*/  STL [R1+0x2034], R228 ;  /* 0x002034e401007387 */ /* 0x000fe20000100800 */
[----:B----4-:R-:W-:Y:S01]  /*ada40*/  IMAD.MOV.U32 R136, RZ, RZ, R226 ;  /* 0x000000ffff887224 */ /* 0x010fe200078e00e2 */
[----:B------:R-:W-:-:S02]  /*ada50*/  MOV R137, R227 ;  /* 0x000000e300897202 */ /* 0x000fc40000000f00 */
[----:B------:R-:W-:Y:S01]  /*ada60*/  ISETP.NE.U32.AND P4, PT, R133, RZ, PT ;  /* 0x000000ff8500720c */ /* 0x000fe20003f85070 */
[----:B------:R-:W-:Y:S01]  /*ada70*/  STL [R1+0x203c], R227 ;  /* 0x00203ce301007387 */ /* 0x000fe20000100800 */
[----:B------:R-:W2:Y:S02]  /*ada80*/  LDL.LU R133, [R1+0x20d0] ;  /* 0x0020d00001857983 */ /* 0x000ea40000300800 */
[----:B------:R-:W-:Y:S02]  /*ada90*/  STL [R1+0x2044], R225 ;  /* 0x002044e101007387 */ /* 0x000fe40000100800 */
[----:B------:R3:W-:Y:S01]  /*adaa0*/  STL [R1+0x2050], R218 ;  /* 0x002050da01007387 */ /* 0x0007e20000100800 */
[----:B-1----:R-:W4:Y:S04]  /*adab0*/  LDL.LU R220, [R1+0x20c4] ;  /* 0x0020c40001dc7983 */ /* 0x002f280000300800 */
[----:B------:R1:W-:Y:S01]  /*adac0*/  LDGSTS.E [R132+0x2ea00], [R136.64], P1 ;  /* 0x2ea0000088847fae */ /* 0x0003e20008921844 */
[----:B------:R-:W-:-:S05]  /*adad0*/  IMAD.X R223, R223, 0x1, R0, P5 ;  /* 0x00000001dfdf7824 */ /* 0x000fca00028e0600 */
[----:B------:R5:W-:Y:S01]  /*adae0*/  STL [R1+0x204c], R223 ;  /* 0x00204cdf01007387 */ /* 0x000be20000100800 */
[----:B-1----:R-:W-:Y:S02]  /*adaf0*/  IMAD.MOV.U32 R136, RZ, RZ, R224 ;  /* 0x000000ffff887224 */ /* 0x002fe400078e00e0 */
[----:B------:R-:W-:-:S05]  /*adb00*/  IMAD.MOV.U32 R137, RZ, RZ, R225 ;  /* 0x000000ffff897224 */ /* 0x000fca00078e00e1 */
[----:B------:R1:W-:Y:S02]  /*adb10*/  LDGSTS.E [R132+0x2ec00], [R136.64], P1 ;  /* 0x2ec0000088847fae */ /* 0x0003e40008921844 */
[----:B-1----:R-:W-:Y:S02]  /*adb20*/  MOV R136, R218 ;  /* 0x000000da00887202 */ /* 0x002fe40000000f00 */
[----:B---3--:R-:W3:Y:S01]  /*adb30*/  LDL.LU R218, [R1+0x20cc] ;  /* 0x0020cc0001da7983 */ /* 0x008ee20000300800 */
[----:B------:R-:W-:Y:S01]  /*adb40*/  IMAD.MOV.U32 R137, RZ, RZ, R223 ;  /* 0x000000ffff897224 */ /* 0x000fe200078e00df */
[----:B------:R-:W-:-:S04]  /*adb50*/  IADD3 R216, P5, R216, R252, RZ ;  /* 0x000000fcd8d87210 */ /* 0x000fc80007fbe0ff */
[----:B------:R1:W-:Y:S01]  /*adb60*/  LDGSTS.E [R132+0x2ee00], [R136.64], P1 ;  /* 0x2ee0000088847fae */ /* 0x0003e20008921844 */
[-C--:B------:R-:W-:Y:S01]  /*adb70*/  IADD3 R221, P1, R221, R252.reuse, RZ ;  /* 0x000000fcdddd7210 */ /* 0x080fe20007f3e0ff */
[----:B------:R-:W-:Y:S01]  /*adb80*/  IMAD.X R217, R217, 0x1, R0, P5 ;  /* 0x00000001d9d97824 */ /* 0x000fe200028e0600 */
[----:B------:R-:W-:Y:S01]  /*adb90*/  IADD3 R219, P5, R219, R252, RZ ;  /* 0x000000fcdbdb7210 */ /* 0x000fe20007fbe0ff */
[----:B------:R1:W-:Y:S01]  /*adba0*/  STL [R1+0x20b8], R216 ;  /* 0x0020b8d801007387 */ /* 0x0003e20000100800 */
[----:B------:R-:W-:Y:S01]  /*adbb0*/  IADD3.X R222, R222, R0, RZ, P1, !PT ;  /* 0x00000000dede7210 */ /* 0x000fe20000ffe4ff */
[----:B------:R-:W-:Y:S02]  /*adbc0*/  STL [R1+0x20c0], R221 ;  /* 0x0020c0dd01007387 */ /* 0x000fe40000100800 */
[----:B------:R1:W-:Y:S01]  /*adbd0*/  STL [R1+0x20b4], R217 ;  /* 0x0020b4d901007387 */ /* 0x0003e20000100800 */
[----:B------:R2:W-:Y:S01]  /*adbe0*/  STL [R1+0x20c8], R219 ;  /* 0x0020c8db01007387 */ /* 0x0005e20000100800 */
[----:B------:R-:W-:Y:S01]  /*adbf0*/  MOV R246, R141 ;  /* 0x0000008d00f67202 */ /* 0x000fe20000000f00 */
[----:B------:R-:W-:-:S02]  /*adc00*/  IMAD.MOV.U32 R247, RZ, RZ, R140 ;  /* 0x000000fffff77224 */ /* 0x000fc400078e008c */
[----:B------:R2:W-:Y:S01]  /*adc10*/  STL [R1+0x20bc], R222 ;  /* 0x0020bcde01007387 */ /* 0x0005e20000100800 */
[----:B------:R2:W-:Y:S04]  /*adc20*/  LDGSTS.E [R132+0x30800], [R216.64], P3 ;  /* 0x30800000d8847fae */ /* 0x0005e80009921844 */
[----:B-1----:R-:W-:Y:S01]  /*adc30*/  HMMA.1688.F32.TF32 R136, R172, R138, R244 ;  /* 0x0000008aac88723c */ /* 0x002fe200000810f4 */
[----:B--2---:R-:W-:Y:S01]  /*adc40*/  IADD3 R133, P1, R133, R252, RZ ;  /* 0x000000fc85857210 */ /* 0x004fe20007f3e0ff */
[----:B----4-:R-:W-:-:S04]  /*adc50*/  IMAD.X R220, R220, 0x1, R0, P5 ;  /* 0x00000001dcdc7824 */ /* 0x010fc800028e0600 */
[----:B------:R-:W-:Y:S01]  /*adc60*/  STL [R1+0x20d0], R133 ;  /* 0x0020d08501007387 */ /* 0x000fe20000100800 */
[----:B------:R1:W-:Y:S02]  /*adc70*/  STL [R1+0x20c4], R220 ;  /* 0x0020c4dc01007387 */ /* 0x0003e40000100800 */
[----:B------:R-:W2:Y:S02]  /*adc80*/  LDL.LU R231, [R1+0x2134] ;  /* 0x0021340001e77983 */ /* 0x000ea40000300800 */
[----:B------:R-:W4:Y:S01]  /*adc90*/  LDL.LU R230, [R1+0x2138] ;  /* 0x0021380001e67983 */ /* 0x000f220000300800 */
[----:B------:R-:W2:Y:S01]  /*adca0*/  LDL.LU R229, [R1+0x213c] ;  /* 0x00213c0001e57983 */ /* 0x000ea20000300800 */
[----:B------:R-:W2:Y:S02]  /*adcb0*/  LDL.LU R228, [R1+0x2140] ;  /* 0x0021400001e47983 */ /* 0x000ea40000300800 */
[----:B------:R-:W2:Y:S02]  /*adcc0*/  LDL.LU R227, [R1+0x2144] ;  /* 0x0021440001e37983 */ /* 0x000ea40000300800 */
[----:B------:R-:W2:Y:S01]  /*adcd0*/  LDL.LU R244, [R1+0x12b0] ;  /* 0x0012b00001f47983 */ /* 0x000ea20000300800 */
[----:B------:R-:W2:Y:S01]  /*adce0*/  LDL.LU R245, [R1+0x12b4] ;  /* 0x0012b40001f57983 */ /* 0x000ea20000300800 */
[----:B---3--:R-:W-:-:S05]  /*adcf0*/  IMAD.X R218, R218, 0x1, R0, P1 ;  /* 0x00000001dada7824 */ /* 0x008fca00008e0600 */
[----:B------:R3:W-:Y:S01]  /*add00*/  STL [R1+0x20cc], R218 ;  /* 0x0020ccda01007387 */ /* 0x0007e20000100800 */
[----:B------:R-:W2:Y:S02]  /*add10*/  LDL.LU R246, [R1+0x12b8] ;  /* 0x0012b80001f67983 */ /* 0x000ea40000300800 */
[----:B------:R-:W2:Y:S02]  /*add20*/  LDL.LU R247, [R1+0x12bc] ;  /* 0x0012bc0001f77983 */ /* 0x000ea40000300800 */
[----:B------:R-:W2:Y:S01]  /*add30*/  LDL.LU R226, [R1+0x2148] ;  /* 0x0021480001e27983 */ /* 0x000ea20000300800 */
[----:B------:R-:W2:Y:S01]  /*add40*/  LDL.LU R225, [R1+0x214c] ;  /* 0x00214c0001e17983 */ /* 0x000ea20000300800 */
[----:B-----5:R-:W5:Y:S02]  /*add50*/  LDL.LU R223, [R1+0x2150] ;  /* 0x0021500001df7983 */ /* 0x020f640000300800 */
[----:B------:R-:W-:Y:S01]  /*add60*/  IMAD.MOV.U32 R216, RZ, RZ, R221 ;  /* 0x000000ffffd87224 */ /* 0x000fe200078e00dd */
[----:B------:R-:W-:-:S02]  /*add70*/  MOV R217, R222 ;  /* 0x000000de00d97202 */ /* 0x000fc40000000f00 */
[C---:B------:R-:W-:Y:S02]  /*add80*/  ISETP.GT.AND P1, PT, R3.reuse, 0x6d, PT ;  /* 0x0000006d0300780c */ /* 0x040fe40003f24270 */
[----:B------:R-:W-:Y:S01]  /*add90*/  ISETP.GT.AND P5, PT, R3, 0x71, PT ;  /* 0x000000710300780c */ /* 0x000fe20003fa4270 */
[----:B------:R-:W5:Y:S04]  /*adda0*/  LDL.LU R224, [R1+0x21b4] ;  /* 0x0021b40001e07983 */ /* 0x000f680000300800 */
[----:B------:R1:W-:Y:S02]  /*addb0*/  LDGSTS.E [R132+0x30a00], [R216.64], P3 ;  /* 0x30a00000d8847fae */ /* 0x0003e40009921844 */
[----:B-1----:R-:W-:Y:S01]  /*addc0*/  IMAD.MOV.U32 R216, RZ, RZ, R219 ;  /* 0x000000ffffd87224 */ /* 0x002fe200078e00db */
[----:B------:R-:W-:Y:S01]  /*addd0*/  MOV R217, R220 ;  /* 0x000000dc00d97202 */ /* 0x000fe20000000f00 */
[----:B------:R-:W5:Y:S01]  /*adde0*/  LDL.LU R219, [R1+0x21b8] ;  /* 0x0021b80001db7983 */ /* 0x000f620000300800 */
[----:B------:R-:W5:Y:S02]  /*addf0*/  LDL.LU R222, [R1+0x21bc] ;  /* 0x0021bc0001de7983 */ /* 0x000f640000300800 */
[----:B------:R-:W5:Y:S02]  /*ade00*/  LDL.LU R221, [R1+0x21c0] ;  /* 0x0021c00001dd7983 */ /* 0x000f640000300800 */
[----:B------:R-:W5:Y:S01]  /*ade10*/  LDL.LU R220, [R1+0x21c4] ;  /* 0x0021c40001dc7983 */ /* 0x000f620000300800 */
[----:B------:R1:W-:Y:S02]  /*ade20*/  LDGSTS.E [R132+0x30c00], [R216.64], P3 ;  /* 0x30c00000d8847fae */ /* 0x0003e40009921844 */
[----:B-1----:R-:W-:-:S02]  /*ade30*/  IMAD.MOV.U32 R216, RZ, RZ, R133 ;  /* 0x000000ffffd87224 */ /* 0x002fc400078e0085 */
[----:B------:R-:W-:Y:S01]  /*ade40*/  IMAD.MOV.U32 R217, RZ, RZ, R218 ;  /* 0x000000ffffd97224 */ /* 0x000fe200078e00da */
[----:B------:R-:W-:Y:S01]  /*ade50*/  SEL R133, RZ, 0x4, !P5 ;  /* 0x00000004ff857807 */ /* 0x000fe20006800000 */
[----:B---3--:R-:W3:Y:S04]  /*ade60*/  LDL.LU R218, [R1+0x21c8] ;  /* 0x0021c80001da7983 */ /* 0x008ee80000300800 */
[----:B------:R1:W-:Y:S01]  /*ade70*/  LDGSTS.E [R132+0x30e00], [R216.64], P3 ;  /* 0x30e00000d8847fae */ /* 0x0003e20009921844 */
[----:B------:R-:W-:Y:S02]  /*ade80*/  SEL R133, R133, RZ, !P0 ;  /* 0x000000ff85857207 */ /* 0x000fe40004000000 */
[----:B-1----:R-:W-:-:S04]  /*ade90*/  SEL R216, RZ, 0x4, !P1 ;  /* 0x00000004ffd87807 */ /* 0x002fc80004800000 */
[----:B------:R-:W-:Y:S02]  /*adea0*/  SEL R216, R216, RZ, !P0 ;  /* 0x000000ffd8d87207 */ /* 0x000fe40004000000 */
[-C--:B----4-:R-:W-:Y:S02]  /*adeb0*/  IADD3 R230, P1, R230, R252.reuse, RZ ;  /* 0x000000fce6e67210 */ /* 0x090fe40007f3e0ff */
[----:B--2---:R-:W-:Y:S02]  /*adec0*/  IADD3 R228, P3, R228, R252, RZ ;  /* 0x000000fce4e47210 */ /* 0x004fe40007f7e0ff */
[----:B------:R-:W-:Y:S01]  /*aded0*/  IADD3.X R231, R231, R0, RZ, P1, !PT ;  /* 0x00000000e7e77210 */ /* 0x000fe20000ffe4ff */
[----:B------:R-:W-:Y:S02]  /*adee0*/  STL [R1+0x2138], R230 ;  /* 0x002138e601007387 */ /* 0x000fe40000100800 */
[----:B------:R-:W-:Y:S02]  /*adef0*/  IMAD.X R229, R229, 0x1, R0, P3 ;  /* 0x00000001e5e57824 */ /* 0x000fe400018e0600 */
[----:B------:R-:W-:Y:S01]  /*adf00*/  STL [R1+0x2140], R228 ;  /* 0x002140e401007387 */ /* 0x000fe20000100800 */
[----:B------:R-:W-:-:S02]  /*adf10*/  ISETP.NE.U32.AND P1, PT, R216, RZ, PT ;  /* 0x000000ffd800720c */ /* 0x000fc40003f25070 */
[----:B------:R-:W-:Y:S02]  /*adf20*/  ISETP.NE.U32.AND P3, PT, R133, RZ, PT ;  /* 0x000000ff8500720c */ /* 0x000fe40003f65070 */
[----:B------:R-:W-:-:S05]  /*adf30*/  IADD3 R226, P5, R226, R252, RZ ;  /* 0x000000fce2e27210 */ /* 0x000fca0007fbe0ff */
[----:B------:R-:W-:Y:S01]  /*adf40*/  IMAD.X R227, R227, 0x1, R0, P5 ;  /* 0x00000001e3e37824 */ /* 0x000fe200028e0600 */
[----:B------:R-:W-:Y:S01]  /*adf50*/  STL [R1+0x2148], R226 ;  /* 0x002148e201007387 */ /* 0x000fe20000100800 */
[----:B-----5:R-:W-:-:S03]  /*adf60*/  IADD3 R223, P5, R223, R252, RZ ;  /* 0x000000fcdfdf7210 */ /* 0x020fc60007fbe0ff */
[----:B------:R-:W-:Y:S01]  /*adf70*/  STL [R1+0x2134], R231 ;  /* 0x002134e701007387 */ /* 0x000fe20000100800 */
[----:B------:R-:W-:Y:S03]  /*adf80*/  STL [R1+0x213c], R229 ;  /* 0x00213ce501007387 */ /* 0x000fe60000100800 */
[----:B------:R1:W-:Y:S01]  /*adf90*/  STL [R1+0x2144], R227 ;  /* 0x002144e301007387 */ /* 0x0003e20000100800 */
[----:B------:R-:W2:Y:S02]  /*adfa0*/  LDL.LU R216, [R1+0x21cc] ;  /* 0x0021cc0001d87983 */ /* 0x000ea40000300800 */
[----:B------:R-:W-:Y:S02]  /*adfb0*/  STL [R1+0x2150], R223 ;  /* 0x002150df01007387 */ /* 0x000fe40000100800 */
[----:B------:R-:W4:Y:S01]  /*adfc0*/  LDL.LU R133, [R1+0x21d0] ;  /* 0x0021d00001857983 */ /* 0x000f220000300800 */
[C---:B------:R-:W-:Y:S08]  /*adfd0*/  HMMA.1688.F32.TF32 R208, R172.reuse, R242, R208 ;  /* 0x000000f2acd0723c */ /* 0x040ff000000810d0 */
[C---:B------:R-:W-:Y:S08]  /*adfe0*/  HMMA.1688.F32.TF32 R140, R172.reuse, R142, R248 ;  /* 0x0000008eac8c723c */ /* 0x040ff000000810f8 */
[----:B------:R-:W-:Y:S07]  /*adff0*/  HMMA.1688.F32.TF32 R172, R172, R134, R244 ;  /* 0x00000086acac723c */ /* 0x000fee00000810f4 */
[----:B------:R-:W-:Y:S01]  /*ae000*/  MOV R134, R230 ;  /* 0x000000e600867202 */ /* 0x000fe20000000f00 */
[----:B------:R-:W-:-:S05]  /*ae010*/  IMAD.MOV.U32 R135, RZ, RZ, R231 ;  /* 0x000000ffff877224 */ /* 0x000fca00078e00e7 */
[----:B------:R5:W-:Y:S01]  /*ae020*/  LDGSTS.E [R132+0x32800], [R134.64], P2 ;  /* 0x3280000086847fae */ /* 0x000be20009121844 */
[----:B------:R-:W-:Y:S01]  /*ae030*/  IMAD.X R225, R225, 0x1, R0, P5 ;  /* 0x00000001e1e17824 */ /* 0x000fe200028e0600 */
[----:B-----5:R-:W-:Y:S01]  /*ae040*/  MOV R134, R228 ;  /* 0x000000e400867202 */ /* 0x020fe20000000f00 */
[----:B------:R-:W-:-:S05]  /*ae050*/  IMAD.MOV.U32 R135, RZ, RZ, R229 ;  /* 0x000000ffff877224 */ /* 0x000fca00078e00e5 */
[----:B------:R5:W-:Y:S01]  /*ae060*/  LDGSTS.E [R132+0x32a00], [R134.64], P2 ;  /* 0x32a0000086847fae */ /* 0x000be20009121844 */
[----:B------:R-:W-:Y:S01]  /*ae070*/  IADD3 R219, P5, R219, R252, RZ ;  /* 0x000000fcdbdb7210 */ /* 0x000fe20007fbe0ff */
[----:B-----5:R-:W-:Y:S01]  /*ae080*/  IMAD.MOV.U32 R134, RZ, RZ, R226 ;  /* 0x000000ffff867224 */ /* 0x020fe200078e00e2 */
[----:B------:R-:W-:-:S05]  /*ae090*/  MOV R135, R227 ;  /* 0x000000e300877202 */ /* 0x000fca0000000f00 */
[----:B------:R5:W-:Y:S04]  /*ae0a0*/  LDGSTS.E [R132+0x32c00], [R134.64], P2 ;  /* 0x32c0000086847fae */ /* 0x000be80009121844 */
[----:B------:R3:W-:Y:S01]  /*ae0b0*/  STL [R1+0x214c], R225 ;  /* 0x00214ce101007387 */ /* 0x0007e20000100800 */
[----:B-1----:R-:W2:Y:S01]  /*ae0c0*/  LDL.LU R227, [R1+0x2238] ;  /* 0x0022380001e37983 */ /* 0x002ea20000300800 */
[----:B------:R-:W-:Y:S01]  /*ae0d0*/  IADD3.X R224, R224, R0, RZ, P5, !PT ;  /* 0x00000000e0e07210 */ /* 0x000fe20002ffe4ff */
[----:B-----5:R-:W-:Y:S02]  /*ae0e0*/  IMAD.MOV.U32 R134, RZ, RZ, R223 ;  /* 0x000000ffff867224 */ /* 0x020fe400078e00df */
[----:B------:R-:W-:Y:S01]  /*ae0f0*/  IMAD.MOV.U32 R135, RZ, RZ, R225 ;  /* 0x000000ffff877224 */ /* 0x000fe200078e00e1 */
[-C--:B---3--:R-:W-:Y:S01]  /*ae100*/  IADD3 R218, P5, R218, R252.reuse, RZ ;  /* 0x000000fcdada7210 */ /* 0x088fe20007fbe0ff */
[----:B------:R-:W3:Y:S04]  /*ae110*/  LDL.LU R225, [R1+0x2240] ;  /* 0x0022400001e17983 */ /* 0x000ee80000300800 */
[----:B------:R1:W-:Y:S01]  /*ae120*/  LDGSTS.E [R132+0x32e00], [R134.64], P2 ;  /* 0x32e0000086847fae */ /* 0x0003e20009121844 */
[----:B------:R-:W-:Y:S01]  /*ae130*/  IADD3 R221, P2, R221, R252, RZ ;  /* 0x000000fcdddd7210 */ /* 0x000fe20007f5e0ff */
[----:B------:R5:W-:Y:S02]  /*ae140*/  STL [R1+0x21b8], R219 ;  /* 0x0021b8db01007387 */ /* 0x000be40000100800 */
[----:B------:R-:W3:Y:S02]  /*ae150*/  LDL.LU R223, [R1+0x2248] ;  /* 0x0022480001df7983 */ /* 0x000ee40000300800 */
[--C-:B------:R-:W-:Y:S01]  /*ae160*/  IMAD.X R222, R222, 0x1, R0.reuse, P2 ;  /* 0x00000001dede7824 */ /* 0x100fe200010e0600 */
[----:B------:R-:W-:Y:S01]  /*ae170*/  STL [R1+0x21c0], R221 ;  /* 0x0021c0dd01007387 */ /* 0x000fe20000100800 */
[----:B------:R1:W-:Y:S02]  /*ae180*/  STL [R1+0x21b4], R224 ;  /* 0x0021b4e001007387 */ /* 0x0003e40000100800 */
[----:B------:R-:W-:Y:S02]  /*ae190*/  STL [R1+0x21c8], R218 ;  /* 0x0021c8da01007387 */ /* 0x000fe40000100800 */
[----:B------:R-:W-:Y:S01]  /*ae1a0*/  IMAD.X R220, R220, 0x1, R0, P5 ;  /* 0x00000001dcdc7824 */ /* 0x000fe200028e0600 */
[----:B------:R1:W-:Y:S01]  /*ae1b0*/  STL [R1+0x21bc], R222 ;  /* 0x0021bcde01007387 */ /* 0x0003e20000100800 */
[----:B------:R-:W3:Y:S01]  /*ae1c0*/  LDL.LU R228, [R1+0x2234] ;  /* 0x0022340001e47983 */ /* 0x000ee20000300800 */
[----:B------:R-:W-:Y:S07]  /*ae1d0*/  HMMA.1688.F32.TF32 R160, R176, R128, R160 ;  /* 0x00000080b0a0723c */ /* 0x000fee00000810a0 */
[----:B------:R-:W-:Y:S01]  /*ae1e0*/  MOV R128, R219 ;  /* 0x000000db00807202 */ /* 0x000fe20000000f00 */
[----:B------:R-:W-:-:S05]  /*ae1f0*/  IMAD.MOV.U32 R129, RZ, RZ, R224 ;  /* 0x000000ffff817224 */ /* 0x000fca00078e00e0 */
[----:B------:R1:W-:Y:S02]  /*ae200*/  LDGSTS.E [R132+0x34800], [R128.64], P4 ;  /* 0x3480000080847fae */ /* 0x0003e4000a121844 */
[----:B-1----:R-:W-:Y:S01]  /*ae210*/  IMAD.MOV.U32 R128, RZ, RZ, R221 ;  /* 0x000000ffff807224 */ /* 0x002fe200078e00dd */
[----:B------:R-:W-:-:S05]  /*ae220*/  MOV R129, R222 ;  /* 0x000000de00817202 */ /* 0x000fca0000000f00 */
[----:B------:R1:W-:Y:S02]  /*ae230*/  LDGSTS.E [R132+0x34a00], [R128.64], P4 ;  /* 0x34a0000080847fae */ /* 0x0003e4000a121844 */
[----:B-1----:R-:W-:Y:S01]  /*ae240*/  IMAD.MOV.U32 R128, RZ, RZ, R218 ;  /* 0x000000ffff807224 */ /* 0x002fe200078e00da */
[----:B------:R-:W-:-:S05]  /*ae250*/  MOV R129, R220 ;  /* 0x000000dc00817202 */ /* 0x000fca0000000f00 */
[----:B------:R1:W-:Y:S01]  /*ae260*/  LDGSTS.E [R132+0x34c00], [R128.64], P4 ;  /* 0x34c0000080847fae */ /* 0x0003e2000a121844 */
[----:B----4-:R-:W-:-:S05]  /*ae270*/  IADD3 R133, P2, R133, R252, RZ ;  /* 0x000000fc85857210 */ /* 0x010fca0007f5e0ff */
[----:B------:R-:W-:Y:S01]  /*ae280*/  STL [R1+0x21d0], R133 ;  /* 0x0021d08501007387 */ /* 0x000fe20000100800 */
[----:B------:R4:W-:Y:S02]  /*ae290*/  STL [R1+0x21c4], R220 ;  /* 0x0021c4dc01007387 */ /* 0x0009e40000100800 */
[----:B-----5:R-:W5:Y:S02]  /*ae2a0*/  LDL.LU R219, [R1+0x2250] ;  /* 0x0022500001db7983 */ /* 0x020f640000300800 */
[----:B------:R-:W5:Y:S01]  /*ae2b0*/  LDL.LU R226, [R1+0x223c] ;  /* 0x00223c0001e27983 */ /* 0x000f620000300800 */
[----:B------:R-:W5:Y:S01]  /*ae2c0*/  LDL.LU R224, [R1+0x2244] ;  /* 0x0022440001e07983 */ /* 0x000f620000300800 */
[----:B------:R-:W5:Y:S02]  /*ae2d0*/  LDL.LU R221, [R1+0x224c] ;  /* 0x00224c0001dd7983 */ /* 0x000f640000300800 */
[----:B--2---:R-:W-:Y:S02]  /*ae2e0*/  IMAD.X R216, R216, 0x1, R0, P2 ;  /* 0x00000001d8d87824 */ /* 0x004fe400010e0600 */
[----:B------:R-:W2:Y:S03]  /*ae2f0*/  LDL.LU R135, [R1+0x22b8] ;  /* 0x0022b80001877983 */ /* 0x000ea60000300800 */
[----:B------:R1:W-:Y:S01]  /*ae300*/  STL [R1+0x21cc], R216 ;  /* 0x0021ccd801007387 */ /* 0x0003e20000100800 */
[----:B------:R-:W2:Y:S02]  /*ae310*/  LDL.LU R222, [R1+0x22b4] ;  /* 0x0022b40001de7983 */ /* 0x000ea40000300800 */
[----:B----4-:R-:W4:Y:S02]  /*ae320*/  LDL.LU R220, [R1+0x22bc] ;  /* 0x0022bc0001dc7983 */ /* 0x010f240000300800 */
[----:B------:R-:W2:Y:S02]  /*ae330*/  LDL.LU R218, [R1+0x22c0] ;  /* 0x0022c00001da7983 */ /* 0x000ea40000300800 */
[----:B-1----:R-:W-:Y:S01]  /*ae340*/  IMAD.MOV.U32 R129, RZ, RZ, R216 ;  /* 0x000000ffff817224 */ /* 0x002fe200078e00d8 */
[----:B------:R-:W2:Y:S04]  /*ae350*/  LDL.LU R217, [R1+0x22c4] ;  /* 0x0022c40001d97983 */ /* 0x000ea80000300800 */
[----:B------:R-:W2:Y:S01]  /*ae360*/  LDL.LU R216, [R1+0x22c8] ;  /* 0x0022c80001d87983 */ /* 0x000ea20000300800 */
[----:B------:R-:W-:-:S02]  /*ae370*/  IMAD.MOV.U32 R128, RZ, RZ, R133 ;  /* 0x000000ffff807224 */ /* 0x000fc400078e0085 */
[----:B------:R-:W2:Y:S02]  /*ae380*/  LDL.LU R134, [R1+0x22cc] ;  /* 0x0022cc0001867983 */ /* 0x000ea40000300800 */
[----:B------:R-:W2:Y:S01]  /*ae390*/  LDL.LU R133, [R1+0x22d0] ;  /* 0x0022d00001857983 */ /* 0x000ea20000300800 */
[C---:B------:R-:W-:Y:S01]  /*ae3a0*/  ISETP.GT.AND P2, PT, R3.reuse, 0x75, PT ;  /* 0x000000750300780c */ /* 0x040fe20003f44270 */
[----:B------:R1:W-:Y:S01]  /*ae3b0*/  LDGSTS.E [R132+0x34e00], [R128.64], P4 ;  /* 0x34e0000080847fae */ /* 0x0003e2000a121844 */
[----:B------:R-:W-:Y:S01]  /*ae3c0*/  ISETP.GT.AND P5, PT, R3, 0x79, PT ;  /* 0x000000790300780c */ /* 0x000fe20003fa4270 */
[----:B------:R-:W-:Y:S01]  /*ae3d0*/  HMMA.1688.F32.TF32 R164, R176, R124, R164 ;  /* 0x0000007cb0a4723c */ /* 0x000fe200000810a4 */
[----:B-1----:R-:W-:Y:S02]  /*ae3e0*/  SEL R129, RZ, 0x4, !P2 ;  /* 0x00000004ff817807 */ /* 0x002fe40005000000 */
[----:B------:R-:W-:Y:S02]  /*ae3f0*/  IADD3 R227, P2, R227, R252, RZ ;  /* 0x000000fce3e37210 */ /* 0x000fe40007f5e0ff */
[----:B------:R-:W-:-:S02]  /*ae400*/  SEL R128, RZ, 0x4, !P5 ;  /* 0x00000004ff807807 */ /* 0x000fc40006800000 */
[----:B------:R-:W-:Y:S02]  /*ae410*/  MOV R124, R227 ;  /* 0x000000e3007c7202 */ /* 0x000fe40000000f00 */
[-C--:B---3--:R-:W-:Y:S02]  /*ae420*/  IADD3 R225, P4, R225, R252.reuse, RZ ;  /* 0x000000fce1e17210 */ /* 0x088fe40007f9e0ff */
[----:B------:R-:W-:Y:S02]  /*ae430*/  IADD3 R223, P5, R223, R252, RZ ;  /* 0x000000fcdfdf7210 */ /* 0x000fe40007fbe0ff */
[----:B------:R-:W-:-:S05]  /*ae440*/  IADD3.X R228, R228, R0, RZ, P2, !PT ;  /* 0x00000000e4e47210 */ /* 0x000fca00017fe4ff */
[----:B------:R-:W-:-:S05]  /*ae450*/  IMAD.MOV.U32 R125, RZ, RZ, R228 ;  /* 0x000000ffff7d7224 */ /* 0x000fca00078e00e4 */
[----:B------:R1:W-:Y:S02]  /*ae460*/  LDGSTS.E [R132+0x36800], [R124.64], P1 ;  /* 0x368000007c847fae */ /* 0x0003e40008921844 */
[----:B-1----:R-:W-:Y:S02]  /*ae470*/  MOV R124, R225 ;  /* 0x000000e1007c7202 */ /* 0x002fe40000000f00 */
[----:B------:R-:W-:Y:S01]  /*ae480*/  STL [R1+0x2238], R227 ;  /* 0x002238e301007387 */ /* 0x000fe20000100800 */
[----:B------:R-:W-:Y:S02]  /*ae490*/  STL [R1+0x2240], R225 ;  /* 0x002240e101007387 */ /* 0x000fe40000100800 */
[----:B------:R1:W-:Y:S02]  /*ae4a0*/  STL [R1+0x2248], R223 ;  /* 0x002248df01007387 */ /* 0x0003e40000100800 */
[----:B------:R-:W-:Y:S01]  /*ae4b0*/  STL [R1+0x2234], R228 ;  /* 0x002234e401007387 */ /* 0x000fe20000100800 */
[----:B------:R-:W-:Y:S01]  /*ae4c0*/  HMMA.1688.F32.TF32 R168, R176, R120, R168 ;  /* 0x00000078b0a8723c */ /* 0x000fe200000810a8 */
[----:B------:R-:W-:-:S02]  /*ae4d0*/  SEL R129, R129, RZ, !P0 ;  /* 0x000000ff81817207 */ /* 0x000fc40004000000 */
[----:B------:R-:W-:Y:S02]  /*ae4e0*/  SEL R128, R128, RZ, !P0 ;  /* 0x000000ff80807207 */ /* 0x000fe40004000000 */
[----:B------:R-:W-:Y:S01]  /*ae4f0*/  ISETP.NE.U32.AND P2, PT, R129, RZ, PT ;  /* 0x000000ff8100720c */ /* 0x000fe20003f45070 */
[--C-:B-----5:R-:W-:Y:S02]  /*ae500*/  IMAD.X R226, R226, 0x1, R0.reuse, P4 ;  /* 0x00000001e2e27824 */ /* 0x120fe400020e0600 */
[----:B------:R-:W-:Y:S02]  /*ae510*/  IMAD.X R224, R224, 0x1, R0, P5 ;  /* 0x00000001e0e07824 */ /* 0x000fe400028e0600 */
[----:B------:R-:W-:Y:S01]  /*ae520*/  IMAD.MOV.U32 R125, RZ, RZ, R226 ;  /* 0x000000ffff7d7224 */ /* 0x000fe200078e00e2 */
[----:B------:R-:W-:-:S04]  /*ae530*/  IADD3 R219, P5, R219, R252, RZ ;  /* 0x000000fcdbdb7210 */ /* 0x000fc80007fbe0ff */
[----:B------:R3:W-:Y:S01]  /*ae540*/  LDGSTS.E [R132+0x36a00], [R124.64], P1 ;  /* 0x36a000007c847fae */ /* 0x0007e20008921844 */
[----:B------:R-:W-:Y:S02]  /*ae550*/  IMAD.X R221, R221, 0x1, R0, P5 ;  /* 0x00000001dddd7824 */ /* 0x000fe400028e0600 */
[----:B---3--:R-:W-:Y:S01]  /*ae560*/  IMAD.MOV.U32 R124, RZ, RZ, R223 ;  /* 0x000000ffff7c7224 */ /* 0x008fe200078e00df */
[----:B------:R-:W-:-:S05]  /*ae570*/  MOV R125, R224 ;  /* 0x000000e0007d7202 */ /* 0x000fca0000000f00 */
[----:B------:R3:W-:Y:S04]  /*ae580*/  LDGSTS.E [R132+0x36c00], [R124.64], P1 ;  /* 0x36c000007c847fae */ /* 0x0007e80008921844 */
[----:B------:R-:W-:Y:S01]  /*ae590*/  STL [R1+0x223c], R226 ;  /* 0x00223ce201007387 */ /* 0x000fe20000100800 */
[----:B--2---:R-:W-:Y:S01]  /*ae5a0*/  IADD3 R135, P5, R135, R252, RZ ;  /* 0x000000fc87877210 */ /* 0x004fe20007fbe0ff */
[----:B------:R-:W-:Y:S02]  /*ae5b0*/  STL [R1+0x2244], R224 ;  /* 0x002244e001007387 */ /* 0x000fe40000100800 */
[----:B------:R-:W-:Y:S02]  /*ae5c0*/  STL [R1+0x2250], R219 ;  /* 0x002250db01007387 */ /* 0x000fe40000100800 */
[----:B---3--:R-:W-:-:S02]  /*ae5d0*/  IMAD.MOV.U32 R124, RZ, RZ, R219 ;  /* 0x000000ffff7c7224 */ /* 0x008fc400078e00db */
[----:B------:R-:W-:Y:S01]  /*ae5e0*/  IMAD.MOV.U32 R125, RZ, RZ, R221 ;  /* 0x000000ffff7d7224 */ /* 0x000fe200078e00dd */
[----:B------:R2:W-:Y:S01]  /*ae5f0*/  STL [R1+0x224c], R221 ;  /* 0x00224cdd01007387 */ /* 0x0005e20000100800 */
[----:B-1----:R-:W3:Y:S03]  /*ae600*/  LDL.LU R223, [R1+0x2338] ;  /* 0x0023380001df7983 */ /* 0x002ee60000300800 */
[----:B------:R1:W-:Y:S01]  /*ae610*/  LDGSTS.E [R132+0x36e00], [R124.64], P1 ;  /* 0x36e000007c847fae */ /* 0x0003e20008921844 */
[----:B------:R-:W-:Y:S02]  /*ae620*/  IADD3 R218, P1, R218, R252, RZ ;  /* 0x000000fcdada7210 */ /* 0x000fe40007f3e0ff */
[----:B------:R-:W-:Y:S01]  /*ae630*/  IADD3.X R222, R222, R0, RZ, P5, !PT ;  /* 0x00000000dede7210 */ /* 0x000fe20002ffe4ff */
[----:B------:R-:W-:Y:S01]  /*ae640*/  IADD3 R216, P5, R216, R252, RZ ;  /* 0x000000fcd8d87210 */ /* 0x000fe20007fbe0ff */
[----:B--2---:R-:W2:Y:S01]  /*ae650*/  LDL.LU R221, [R1+0x2340] ;  /* 0x0023400001dd7983 */ /* 0x004ea20000300800 */
[----:B------:R5:W-:Y:S02]  /*ae660*/  STL [R1+0x22b8], R135 ;  /* 0x0022b88701007387 */ /* 0x000be40000100800 */
[----:B----4-:R-:W-:-:S02]  /*ae670*/  IMAD.X R220, R220, 0x1, R0, P1 ;  /* 0x00000001dcdc7824 */ /* 0x010fc400008e0600 */
[----:B------:R-:W4:Y:S01]  /*ae680*/  LDL.LU R219, [R1+0x2348] ;  /* 0x0023480001db7983 */ /* 0x000f220000300800 */
[----:B------:R-:W-:Y:S01]  /*ae690*/  STL [R1+0x22c0], R218 ;  /* 0x0022c0da01007387 */ /* 0x000fe20000100800 */
[----:B------:R1:W-:Y:S02]  /*ae6a0*/  STL [R1+0x22b4], R222 ;  /* 0x0022b4de01007387 */ /* 0x0003e40000100800 */
[----:B------:R-:W-:Y:S01]  /*ae6b0*/  STL [R1+0x22c8], R216 ;  /* 0x0022c8d801007387 */ /* 0x000fe20000100800 */
[----:B------:R-:W-:Y:S01]  /*ae6c0*/  IADD3 R133, P1, R133, R252, RZ ;  /* 0x000000fc85857210 */ /* 0x000fe20007f3e0ff */
[----:B------:R1:W-:Y:S01]  /*ae6d0*/  STL [R1+0x22bc], R220 ;  /* 0x0022bcdc01007387 */ /* 0x0003e20000100800 */
[----:B------:R-:W-:Y:S02]  /*ae6e0*/  IMAD.X R217, R217, 0x1, R0, P5 ;  /* 0x00000001d9d97824 */ /* 0x000fe400028e0600 */
[----:B------:R-:W4:Y:S01]  /*ae6f0*/  LDL.LU R224, [R1+0x2334] ;  /* 0x0023340001e07983 */ /* 0x000f220000300800 */
[----:B------:R-:W-:Y:S01]  /*ae700*/  MOV R120, R135 ;  /* 0x0000008700787202 */ /* 0x000fe20000000f00 */
[----:B------:R-:W-:Y:S01]  /*ae710*/  STL [R1+0x22d0], R133 ;  /* 0x0022d08501007387 */ /* 0x000fe20000100800 */
[----:B------:R-:W-:-:S02]  /*ae720*/  IMAD.MOV.U32 R121, RZ, RZ, R222 ;  /* 0x000000ffff797224 */ /* 0x000fc400078e00de */
[----:B------:R1:W-:Y:S02]  /*ae730*/  STL [R1+0x22c4], R217 ;  /* 0x0022c4d901007387 */ /* 0x0003e40000100800 */
[----:B-----5:R-:W5:Y:S01]  /*ae740*/  LDL.LU R135, [R1+0x2350] ;  /* 0x0023500001877983 */ /* 0x020f620000300800 */
[----:B-1----:R-:W5:Y:S04]  /*ae750*/  LDL.LU R222, [R1+0x233c] ;  /* 0x00233c0001de7983 */ /* 0x002f680000300800 */
[----:B------:R1:W-:Y:S01]  /*ae760*/  LDGSTS.E [R132+0x38800], [R120.64], P3 ;  /* 0x3880000078847fae */ /* 0x0003e20009921844 */
[----:B------:R-:W-:Y:S01]  /*ae770*/  IMAD.X R134, R134, 0x1, R0, P1 ;  /* 0x0000000186867824 */ /* 0x000fe200008e0600 */
[----:B-1----:R-:W-:Y:S01]  /*ae780*/  MOV R121, R220 ;  /* 0x000000dc00797202 */ /* 0x002fe20000000f00 */
[----:B------:R-:W-:Y:S01]  /*ae790*/  IMAD.MOV.U32 R120, RZ, RZ, R218 ;  /* 0x000000ffff787224 */ /* 0x000fe200078e00da */
[----:B------:R-:W5:Y:S04]  /*ae7a0*/  LDL.LU R220, [R1+0x2344] ;  /* 0x0023440001dc7983 */ /* 0x000f680000300800 */
[----:B------:R1:W-:Y:S02]  /*ae7b0*/  LDGSTS.E [R132+0x38a00], [R120.64], P3 ;  /* 0x38a0000078847fae */ /* 0x0003e40009921844 */
[----:B-1----:R-:W-:-:S02]  /*ae7c0*/  MOV R121, R217 ;  /* 0x000000d900797202 */ /* 0x002fc40000000f00 */
[----:B------:R-:W5:Y:S01]  /*ae7d0*/  LDL.LU R217, [R1+0x234c] ;  /* 0x00234c0001d97983 */ /* 0x000f620000300800 */
[----:B------:R-:W-:Y:S02]  /*ae7e0*/  IMAD.MOV.U32 R120, RZ, RZ, R216 ;  /* 0x000000ffff787224 */ /* 0x000fe400078e00d8 */
[----:B------:R-:W5:Y:S02]  /*ae7f0*/  LDL.LU R216, [R1+0x23b8] ;  /* 0x0023b80001d87983 */ /* 0x000f640000300800 */
[----:B------:R1:W-:Y:S01]  /*ae800*/  STL [R1+0x22cc], R134 ;  /* 0x0022cc8601007387 */ /* 0x0003e20000100800 */
[----:B------:R-:W5:Y:S04]  /*ae810*/  LDL.LU R218, [R1+0x23b4] ;  /* 0x0023b40001da7983 */ /* 0x000f680000300800 */
[----:B------:R1:W-:Y:S01]  /*ae820*/  LDGSTS.E [R132+0x38c00], [R120.64], P3 ;  /* 0x38c0000078847fae */ /* 0x0003e20009921844 */
[----:B------:R-:W-:Y:S01]  /*ae830*/  ISETP.NE.U32.AND P4, PT, R128, RZ, PT ;  /* 0x000000ff8000720c */ /* 0x000fe20003f85070 */
[----:B-1----:R-:W-:-:S02]  /*ae840*/  IMAD.MOV.U32 R121, RZ, RZ, R134 ;  /* 0x000000ffff797224 */ /* 0x002fc400078e0086 */
[----:B------:R-:W-:Y:S01]  /*ae850*/  IMAD.MOV.U32 R120, RZ, RZ, R133 ;  /* 0x000000ffff787224 */ /* 0x000fe200078e0085 */
[----:B------:R-:W5:Y:S01]  /*ae860*/  LDL.LU R134, [R1+0x23bc] ;  /* 0x0023bc0001867983 */ /* 0x000f620000300800 */
[----:B------:R-:W5:Y:S02]  /*ae870*/  LDL.LU R133, [R1+0x23c0] ;  /* 0x0023c00001857983 */ /* 0x000f640000300800 */
[----:B------:R-:W5:Y:S02]  /*ae880*/  LDL.LU R129, [R1+0x23c4] ;  /* 0x0023c40001817983 */ /* 0x000f640000300800 */
[----:B------:R-:W5:Y:S01]  /*ae890*/  LDL.LU R128, [R1+0x23c8] ;  /* 0x0023c80001807983 */ /* 0x000f620000300800 */
[----:B------:R-:W5:Y:S01]  /*ae8a0*/  LDL.LU R125, [R1+0x23cc] ;  /* 0x0023cc00017d7983 */ /* 0x000f620000300800 */
[----:B------:R-:W5:Y:S03]  /*ae8b0*/  LDL.LU R124, [R1+0x23d0] ;  /* 0x0023d000017c7983 */ /* 0x000f660000300800 */
[----:B------:R1:W-:Y:S01]  /*ae8c0*/  LDGSTS.E [R132+0x38e00], [R120.64], P3 ;  /* 0x38e0000078847fae */ /* 0x0003e20009921844 */
[----:B------:R-:W-:-:S02]  /*ae8d0*/  ISETP.GT.AND P5, PT, R3, 0x2, PT ;  /* 0x000000020300780c */ /* 0x000fc40003fa4270 */
[----:B------:R-:W-:Y:S01]  /*ae8e0*/  ISETP.GT.AND P1, PT, R3, 0x7d, PT ;  /* 0x0000007d0300780c */ /* 0x000fe20003f24270 */
[----:B------:R-:W-:Y:S01]  /*ae8f0*/  HMMA.1688.F32.TF32 R192, R176, R116, R192 ;  /* 0x00000074b0c0723c */ /* 0x000fe200000810c0 */
[----:B-1----:R-:W-:Y:S02]  /*ae900*/  SEL R120, RZ, 0x4, !P5 ;  /* 0x00000004ff787807 */ /* 0x002fe40006800000 */
[----:B------:R-:W-:-:S04]  /*ae910*/  SEL R121, RZ, 0x4, !P1 ;  /* 0x00000004ff797807 */ /* 0x000fc80004800000 */
[----:B------:R-:W-:Y:S01]  /*ae920*/  SEL R121, R121, RZ, !P0 ;  /* 0x000000ff79797207 */ /* 0x000fe20004000000 */
[----:B------:R-:W-:Y:S01]  /*ae930*/  HMMA.1688.F32.TF32 R196, R176, R112, R196 ;  /* 0x00000070b0c4723c */ /* 0x000fe200000810c4 */
[----:B---3--:R-:W-:-:S04]  /*ae940*/  IADD3 R223, P3, R223, R252, RZ ;  /* 0x000000fcdfdf7210 */ /* 0x008fc80007f7e0ff */
[----:B------:R-:W-:Y:S02]  /*ae950*/  MOV R116, R223 ;  /* 0x000000df00747202 */ /* 0x000fe40000000f00 */
[-C--:B--2---:R-:W-:Y:S02]  /*ae960*/  IADD3 R221, P5, R221, R252.reuse, RZ ;  /* 0x000000fcdddd7210 */ /* 0x084fe40007fbe0ff */
[----:B----4-:R-:W-:Y:S02]  /*ae970*/  IADD3 R219, P1, R219, R252, RZ ;  /* 0x000000fcdbdb7210 */ /* 0x010fe40007f3e0ff */
[----:B------:R-:W-:-:S05]  /*ae980*/  IADD3.X R224, R224, R0, RZ, P3, !PT ;  /* 0x00000000e0e07210 */ /* 0x000fca0001ffe4ff */
[----:B------:R-:W-:Y:S02]  /*ae990*/  IMAD.MOV.U32 R117, RZ, RZ, R224 ;  /* 0x000000ffff757224 */ /* 0x000fe400078e00e0 */
[----:B-----5:R-:W-:-:S03]  /*ae9a0*/  IMAD.X R222, R222, 0x1, R0, P5 ;  /* 0x00000001dede7824 */ /* 0x020fc600028e0600 */
[----:B------:R1:W-:Y:S01]  /*ae9b0*/  LDGSTS.E [R132+0x3a800], [R116.64], P2 ;  /* 0x3a80000074847fae */ /* 0x0003e20009121844 */
[----:B------:R-:W-:Y:S01]  /*ae9c0*/  IMAD.X R220, R220, 0x1, R0, P1 ;  /* 0x00000001dcdc7824 */ /* 0x000fe200008e0600 */
[----:B-1----:R-:W-:Y:S01]  /*ae9d0*/  MOV R116, R221 ;  /* 0x000000dd00747202 */ /* 0x002fe20000000f00 */
[----:B------:R-:W-:Y:S01]  /*ae9e0*/  IMAD.MOV.U32 R117, RZ, RZ, R222 ;  /* 0x000000ffff757224 */ /* 0x000fe200078e00de */
[----:B------:R-:W-:-:S04]  /*ae9f0*/  IADD3 R135, P1, R135, R252, RZ ;  /* 0x000000fc87877210 */ /* 0x000fc80007f3e0ff */
[----:B------:R1:W-:Y:S04]  /*aea00*/  LDGSTS.E [R132+0x3aa00], [R116.64], P2 ;  /* 0x3aa0000074847fae */ /* 0x0003e80009121844 */
[----:B------:R-:W-:Y:S01]  /*aea10*/  STL [R1+0x2338], R223 ;  /* 0x002338df01007387 */ /* 0x000fe20000100800 */
[----:B------:R-:W-:Y:S02]  /*aea20*/  STL [R1+0x2340], R221 ;  /* 0x002340dd01007387 */ /* 0x000fe40000100800 */
[----:B------:R-:W-:Y:S02]  /*aea30*/  STL [R1+0x2348], R219 ;  /* 0x002348db01007387 */ /* 0x000fe40000100800 */
[----:B-1----:R-:W-:Y:S01]  /*aea40*/  IMAD.MOV.U32 R116, RZ, RZ, R219 ;  /* 0x000000ffff747224 */ /* 0x002fe200078e00db */
[----:B------:R-:W-:Y:S01]  /*aea50*/  MOV R117, R220 ;  /* 0x000000dc00757202 */ /* 0x000fe20000000f00 */
[----:B------:R-:W-:-:S04]  /*aea60*/  IMAD.X R217, R217, 0x1, R0, P1 ;  /* 0x00000001d9d97824 */ /* 0x000fc800008e0600 */
[----:B------:R1:W-:Y:S04]  /*aea70*/  LDGSTS.E [R132+0x3ac00], [R116.64], P2 ;  /* 0x3ac0000074847fae */ /* 0x0003e80009121844 */
[----:B------:R-:W-:Y:S01]  /*aea80*/  STL [R1+0x2334], R224 ;  /* 0x002334e001007387 */ /* 0x000fe20000100800 */
[----:B------:R-:W-:Y:S01]  /*aea90*/  IADD3 R216, P1, R216, R252, RZ ;  /* 0x000000fcd8d87210 */ /* 0x000fe20007f3e0ff */
[----:B------:R-:W-:Y:S02]  /*aeaa0*/  STL [R1+0x233c], R222 ;  /* 0x00233cde01007387 */ /* 0x000fe40000100800 */
[----:B------:R-:W-:Y:S01]  /*aeab0*/  STL [R1+0x2344], R220 ;  /* 0x002344dc01007387 */ /* 0x000fe20000100800 */
[----:B------:R-:W-:Y:S01]  /*aeac0*/  STL [R1+0x2350], R135 ;  /* 0x0023508701007387 */ /* 0x000fe20000100800 */
[----:B-1----:R-:W-:-:S02]  /*aead0*/  IMAD.MOV.U32 R116, RZ, RZ, R135 ;  /* 0x000000ffff747224 */ /* 0x002fc400078e0087 */
[----:B------:R-:W-:Y:S01]  /*aeae0*/  IMAD.MOV.U32 R117, RZ, RZ, R217 ;  /* 0x000000ffff757224 */ /* 0x000fe200078e00d9 */
[----:B------:R-:W-:Y:S01]  /*aeaf0*/  ISETP.NE.U32.AND P3, PT, R121, RZ, PT ;  /* 0x000000ff7900720c */ /* 0x000fe20003f65070 */
[----:B------:R1:W-:Y:S04]  /*aeb00*/  STL [R1+0x234c], R217 ;  /* 0x00234cd901007387 */ /* 0x0003e80000100800 */
[----:B------:R2:W-:Y:S01]  /*aeb10*/  LDGSTS.E [R132+0x3ae00], [R116.64], P2 ;  /* 0x3ae0000074847fae */ /* 0x0005e20009121844 */
[----:B------:R-:W-:Y:S02]  /*aeb20*/  IADD3 R133, P2, R133, R252, RZ ;  /* 0x000000fc85857210 */ /* 0x000fe40007f5e0ff */
[----:B------:R-:W-:Y:S01]  /*aeb30*/  IADD3.X R218, R218, R0, RZ, P1, !PT ;  /* 0x00000000dada7210 */ /* 0x000fe20000ffe4ff */
[----:B------:R-:W3:Y:S01]  /*aeb40*/  LDL.LU R121, [R1+0x2438] ;  /* 0x0024380001797983 */ /* 0x000ee20000300800 */
[-C--:B------:R-:W-:Y:S01]  /*aeb50*/  IADD3 R128, P1, R128, R252.reuse, RZ ;  /* 0x000000fc80807210 */ /* 0x080fe20007f3e0ff */
[--C-:B------:R-:W-:Y:S01]  /*aeb60*/  IMAD.X R134, R134, 0x1, R0.reuse, P2 ;  /* 0x0000000186867824 */ /* 0x100fe200010e0600 */
[----:B-1----:R-:W4:Y:S01]  /*aeb70*/  LDL.LU R217, [R1+0x2440] ;  /* 0x0024400001d97983 */ /* 0x002f220000300800 */
[----:B------:R-:W-:Y:S02]  /*aeb80*/  STL [R1+0x23b8], R216 ;  /* 0x0023b8d801007387 */ /* 0x000fe40000100800 */
[----:B------:R-:W5:Y:S02]  /*aeb90*/  LDL.LU R135, [R1+0x2448] ;  /* 0x0024480001877983 */ /* 0x000f640000300800 */
[----:B------:R-:W-:Y:S01]  /*aeba0*/  STL [R1+0x23c0], R133 ;  /* 0x0023c08501007387 */ /* 0x000fe20000100800 */
[----:B------:R-:W-:Y:S01]  /*aebb0*/  IADD3 R124, P2, R124, R252, RZ ;  /* 0x000000fc7c7c7210 */ /* 0x000fe20007f5e0ff */
[----:B------:R1:W-:Y:S01]  /*aebc0*/  STL [R1+0x23b4], R218 ;  /* 0x0023b4da01007387 */ /* 0x0003e20000100800 */
[----:B------:R-:W-:-:S02]  /*aebd0*/  IMAD.X R129, R129, 0x1, R0, P1 ;  /* 0x0000000181817824 */ /* 0x000fc400008e0600 */
[----:B------:R-:W-:Y:S02]  /*aebe0*/  STL [R1+0x23c8], R128 ;  /* 0x0023c88001007387 */ /* 0x000fe40000100800 */
[----:B------:R1:W-:Y:S01]  /*aebf0*/  STL [R1+0x23bc], R134 ;  /* 0x0023bc8601007387 */ /* 0x0003e20000100800 */
[----:B------:R-:W5:Y:S01]  /*aec00*/  LDL.LU R219, [R1+0x2434] ;  /* 0x0024340001db7983 */ /* 0x000f620000300800 */
[----:B------:R-:W-:Y:S02]  /*aec10*/  STL [R1+0x23d0], R124 ;  /* 0x0023d07c01007387 */ /* 0x000fe40000100800 */
[----:B------:R1:W-:Y:S02]  /*aec20*/  STL [R1+0x23c4], R129 ;  /* 0x0023c48101007387 */ /* 0x0003e40000100800 */
[----:B------:R-:W-:Y:S01]  /*aec30*/  IMAD.MOV.U32 R113, RZ, RZ, R218 ;  /* 0x000000ffff717224 */ /* 0x000fe200078e00da */
[----:B--2---:R-:W2:Y:S01]  /*aec40*/  LDL.LU R116, [R1+0x2450] ;  /* 0x0024500001747983 */ /* 0x004ea20000300800 */
[----:B------:R-:W-:Y:S01]  /*aec50*/  MOV R112, R216 ;  /* 0x000000d800707202 */ /* 0x000fe20000000f00 */
[----:B-1----:R-:W2:Y:S02]  /*aec60*/  LDL.LU R218, [R1+0x243c] ;  /* 0x00243c0001da7983 */ /* 0x002ea40000300800 */
[----:B------:R-:W2:Y:S02]  /*aec70*/  LDL.LU R216, [R1+0x2444] ;  /* 0x0024440001d87983 */ /* 0x000ea40000300800 */
[----:B------:R1:W-:Y:S01]  /*aec80*/  LDGSTS.E [R132+0x3c800], [R112.64], P4 ;  /* 0x3c80000070847fae */ /* 0x0003e2000a121844 */
[----:B------:R-:W-:Y:S01]  /*aec90*/  IMAD.X R125, R125, 0x1, R0, P2 ;  /* 0x000000017d7d7824 */ /* 0x000fe200010e0600 */
[----:B------:R-:W-:Y:S01]  /*aeca0*/  SEL R120, R120, RZ, !P0 ;  /* 0x000000ff78787207 */ /* 0x000fe20004000000 */
[----:B-1----:R-:W-:Y:S01]  /*aecb0*/  IMAD.MOV.U32 R112, RZ, RZ, R133 ;  /* 0x000000ffff707224 */ /* 0x002fe200078e0085 */
[----:B------:R-:W-:-:S02]  /*aecc0*/  MOV R113, R134 ;  /* 0x0000008600717202 */ /* 0x000fc40000000f00 */
[----:B------:R-:W2:Y:S04]  /*aecd0*/  LDL.LU R134, [R1+0x244c] ;  /* 0x00244c0001867983 */ /* 0x000ea80000300800 */
[----:B------:R1:W-:Y:S01]  /*aece0*/  LDGSTS.E [R132+0x3ca00], [R112.64], P4 ;  /* 0x3ca0000070847fae */ /* 0x0003e2000a121844 */
[----:B------:R-:W2:Y:S02]  /*aecf0*/  LDL R243, [R1+0x1764] ;  /* 0x0017640001f37983 */ /* 0x000ea40000100800 */
[----:B------:R1:W-:Y:S02]  /*aed00*/  STL [R1+0x23cc], R125 ;  /* 0x0023cc7d01007387 */ /* 0x0003e40000100800 */
[----:B------:R-:W2:Y:S02]  /*aed10*/  LDL.LU R133, [R1+0x2f4c] ;  /* 0x002f4c0001857983 */ /* 0x000ea40000300800 */
[----:B-1----:R-:W-:Y:S01]  /*aed20*/  IMAD.MOV.U32 R112, RZ, RZ, R128 ;  /* 0x000000ffff707224 */ /* 0x002fe200078e0080 */
[----:B------:R-:W-:Y:S01]  /*aed30*/  MOV R113, R129 ;  /* 0x0000008100717202 */ /* 0x000fe20000000f00 */
[----:B------:R-:W2:Y:S01]  /*aed40*/  LDL.LU R128, [R1+0x2f58] ;  /* 0x002f580001807983 */ /* 0x000ea20000300800 */
[----:B------:R-:W2:Y:S03]  /*aed50*/  LDL.LU R129, [R1+0x2f44] ;  /* 0x002f440001817983 */ /* 0x000ea60000300800 */
[----:B------:R1:W-:Y:S01]  /*aed60*/  LDGSTS.E [R132+0x3cc00], [R112.64], P4 ;  /* 0x3cc0000070847fae */ /* 0x0003e2000a121844 */
[----:B------:R-:W-:Y:S01]  /*aed70*/  ISETP.NE.U32.AND P5, PT, R120, RZ, PT ;  /* 0x000000ff7800720c */ /* 0x000fe20003fa5070 */
[----:B-1----:R-:W-:-:S02]  /*aed80*/  IMAD.MOV.U32 R113, RZ, RZ, R125 ;  /* 0x000000ffff717224 */ /* 0x002fc400078e007d */
[----:B------:R-:W-:Y:S01]  /*aed90*/  IMAD.MOV.U32 R112, RZ, RZ, R124 ;  /* 0x000000ffff707224 */ /* 0x000fe200078e007c */
[----:B------:R-:W2:Y:S01]  /*aeda0*/  LDL.LU R125, [R1+0x2f50] ;  /* 0x002f5000017d7983 */ /* 0x000ea20000300800 */
[----:B------:R-:W2:Y:S02]  /*aedb0*/  LDL.LU R124, [R1+0x2f3c] ;  /* 0x002f3c00017c7983 */ /* 0x000ea40000300800 */
[----:B------:R-:W2:Y:S02]  /*aedc0*/  LDL.LU R120, [R1+0x2f48] ;  /* 0x002f480001787983 */ /* 0x000ea40000300800 */
[----:B------:R-:W2:Y:S01]  /*aedd0*/  LDL.LU R117, [R1+0x2f40] ;  /* 0x002f400001757983 */ /* 0x000ea20000300800 */
[----:B------:R-:W-:Y:S01]  /*aede0*/  ISETP.GT.AND P1, PT, R3, 0x6, PT ;  /* 0x000000060300780c */ /* 0x000fe20003f24270 */
[----:B------:R1:W-:Y:S01]  /*aedf0*/  LDGSTS.E [R132+0x3ce00], [R112.64], P4 ;  /* 0x3ce0000070847fae */ /* 0x0003e2000a121844 */
[----:B------:R-:W-:Y:S02]  /*aee00*/  HMMA.1688.F32.TF32 R200, R176, R108, R200 ;  /* 0x0000006cb0c8723c */ /* 0x000fe400000810c8 */
[----:B-1----:R-:W-:-:S02]  /*aee10*/  SEL R113, RZ, 0x4, !P1 ;  /* 0x00000004ff717807 */ /* 0x002fc40004800000 */
[-C--:B---3--:R-:W-:Y:S02]  /*aee20*/  IADD3 R121, P1, R121, R252.reuse, RZ ;  /* 0x000000fc79797210 */ /* 0x088fe40007f3e0ff */
[-C--:B----4-:R-:W-:Y:S02]  /*aee30*/  IADD3 R217, P6, R217, R252.reuse, RZ ;  /* 0x000000fcd9d97210 */ /* 0x090fe40007fde0ff */
[----:B-----5:R-:W-:Y:S01]  /*aee40*/  IADD3 R135, P4, R135, R252, RZ ;  /* 0x000000fc87877210 */ /* 0x020fe20007f9e0ff */
[----:B------:R1:W-:Y:S02]  /*aee50*/  STL [R1+0x2438], R121 ;  /* 0x0024387901007387 */ /* 0x0003e40000100800 */
[----:B------:R-:W-:Y:S01]  /*aee60*/  STL [R1+0x2440], R217 ;  /* 0x002440d901007387 */ /* 0x000fe20000100800 */
[----:B------:R-:W-:Y:S01]  /*aee70*/  IADD3.X R219, R219, R0, RZ, P1, !PT ;  /* 0x00000000dbdb7210 */ /* 0x000fe20000ffe4ff */
[----:B------:R-:W-:Y:S01]  /*aee80*/  STL [R1+0x2448], R135 ;  /* 0x0024488701007387 */ /* 0x000fe20000100800 */
[----:B--2---:R-:W-:-:S02]  /*aee90*/  IMAD.X R218, R218, 0x1, R0, P6 ;  /* 0x00000001dada7824 */ /* 0x004fc400030e0600 */
[----:B------:R-:W-:Y:S01]  /*aeea0*/  IMAD.X R216, R216, 0x1, R0, P4 ;  /* 0x00000001d8d87824 */ /* 0x000fe200020e0600 */
[----:B------:R2:W-:Y:S02]  /*aeeb0*/  STL [R1+0x2434], R219 ;  /* 0x002434db01007387 */ /* 0x0005e40000100800 */
[----:B------:R-:W-:Y:S01]  /*aeec0*/  STL [R1+0x243c], R218 ;  /* 0x00243cda01007387 */ /* 0x000fe20000100800 */
[----:B------:R-:W-:Y:S01]  /*aeed0*/  MOV R108, R121 ;  /* 0x00000079006c7202 */ /* 0x000fe20000000f00 */
[----:B------:R-:W-:Y:S01]  /*aeee0*/  STL [R1+0x2444], R216 ;  /* 0x002444d801007387 */ /* 0x000fe20000100800 */
[----:B-1----:R-:W3:Y:S02]  /*aeef0*/  LDL.LU R121, [R1+0x2f34] ;  /* 0x002f340001797983 */ /* 0x002ee40000300800 */
[----:B------:R-:W-:Y:S01]  /*aef00*/  IMAD.MOV.U32 R109, RZ, RZ, R219 ;  /* 0x000000ffff6d7224 */ /* 0x000fe200078e00db */
[----:B------:R-:W1:Y:S01]  /*aef10*/  S2R R244, SR_TID.X ;  /* 0x0000000000f47919 */ /* 0x000e620000002100 */
[----:B------:R-:W-:-:S03]  /*aef20*/  IADD3 R116, P4, R116, R252, RZ ;  /* 0x000000fc74747210 */ /* 0x000fc60007f9e0ff */
[----:B------:R4:W-:Y:S02]  /*aef30*/  LDGSTS.E [R132+0x3e800], [R108.64], P3 ;  /* 0x3e8000006c847fae */ /* 0x0009e40009921844 */
[----:B----4-:R-:W-:Y:S01]  /*aef40*/  MOV R108, R217 ;  /* 0x000000d9006c7202 */ /* 0x010fe20000000f00 */
[----:B------:R-:W-:Y:S02]  /*aef50*/  IMAD.MOV.U32 R109, RZ, RZ, R218 ;  /* 0x000000ffff6d7224 */ /* 0x000fe400078e00da */
[----:B------:R-:W-:-:S03]  /*aef60*/  IMAD.X R134, R134, 0x1, R0, P4 ;  /* 0x0000000186867824 */ /* 0x000fc600020e0600 */
[----:B------:R4:W-:Y:S01]  /*aef70*/  LDGSTS.E [R132+0x3ea00], [R108.64], P3 ;  /* 0x3ea000006c847fae */ /* 0x0009e20009921844 */
[----:B------:R-:W-:Y:S01]  /*aef80*/  IADD3 R128, P4, R128, R252, RZ ;  /* 0x000000fc80807210 */ /* 0x000fe20007f9e0ff */
[----:B----4-:R-:W-:Y:S01]  /*aef90*/  IMAD.MOV.U32 R108, RZ, RZ, R135 ;  /* 0x000000ffff6c7224 */ /* 0x010fe200078e0087 */
[----:B------:R-:W-:-:S05]  /*aefa0*/  MOV R109, R216 ;  /* 0x000000d8006d7202 */ /* 0x000fca0000000f00 */
[----:B------:R4:W-:Y:S04]  /*aefb0*/  LDGSTS.E [R132+0x3ec00], [R108.64], P3 ;  /* 0x3ec000006c847fae */ /* 0x0009e80009921844 */
[----:B------:R-:W-:Y:S01]  /*aefc0*/  STL [R1+0x2450], R116 ;  /* 0x0024507401007387 */ /* 0x000fe20000100800 */
[----:B------:R5:W-:Y:S01]  /*aefd0*/  STL [R1+0x244c], R134 ;  /* 0x00244c8601007387 */ /* 0x000be20000100800 */
[----:B------:R-:W-:Y:S01]  /*aefe0*/  ISETP.GT.AND P2, PT, R3, 0xa, PT ;  /* 0x0000000a0300780c */ /* 0x000fe20003f44270 */
[----:B--2---:R-:W2:Y:S02]  /*aeff0*/  LDL.LU R219, [R1+0x2ed8] ;  /* 0x002ed80001db7983 */ /* 0x004ea40000300800 */
[----:B------:R-:W-:Y:S01]  /*af000*/  IMAD.X R133, R133, 0x1, R0, P4 ;  /* 0x0000000185857824 */ /* 0x000fe200020e0600 */
[----:B------:R-:W2:Y:S01]  /*af010*/  LDL.LU R217, [R1+0x2ed0] ;  /* 0x002ed00001d97983 */ /* 0x000ea20000300800 */
[----:B----4-:R-:W-:Y:S01]  /*af020*/  IMAD.MOV.U32 R108, RZ, RZ, R116 ;  /* 0x000000ffff6c7224 */ /* 0x010fe200078e0074 */
[----:B------:R-:W-:-:S02]  /*af030*/  MOV R109, R134 ;  /* 0x00000086006d7202 */ /* 0x000fc40000000f00 */
[----:B------:R-:W-:-:S03]  /*af040*/  IADD3 R120, P4, R120, R252, RZ ;  /* 0x000000fc78787210 */ /* 0x000fc60007f9e0ff */
[----:B------:R4:W-:Y:S01]  /*af050*/  LDGSTS.E [R132+0x3ee00], [R108.64], P3 ;  /* 0x3ee000006c847fae */ /* 0x0009e20009921844 */
[----:B------:R-:W-:-:S03]  /*af060*/  IADD3 R125, P3, R125, R252, RZ ;  /* 0x000000fc7d7d7210 */ /* 0x000fc60007f7e0ff */
[----:B------:R4:W-:Y:S01]  /*af070*/  STL [R1+0x2f58], R128 ;  /* 0x002f588001007387 */ /* 0x0009e20000100800 */
[----:B-----5:R-:W5:Y:S01]  /*af080*/  LDL.LU R134, [R1+0x2ec8] ;  /* 0x002ec80001867983 */ /* 0x020f620000300800 */
[----:B------:R-:W-:Y:S02]  /*af090*/  IADD3.X R129, R129, R0, RZ, P3, !PT ;  /* 0x0000000081817210 */ /* 0x000fe40001ffe4ff */
[----:B------:R-:W-:Y:S01]  /*af0a0*/  SEL R112, RZ, 0x4, !P2 ;  /* 0x00000004ff707807 */ /* 0x000fe20005000000 */
[----:B------:R-:W-:Y:S01]  /*af0b0*/  STL [R1+0x2f50], R125 ;  /* 0x002f507d01007387 */ /* 0x000fe20000100800 */
[----:B-1----:R-:W-:Y:S01]  /*af0c0*/  LOP3.LUT R245, R244, 0x7f, RZ, 0xc0, !PT ;  /* 0x0000007ff4f57812 */ /* 0x002fe200078ec0ff */
[----:B------:R-:W-:Y:S02]  /*af0d0*/  STL [R1+0x2f4c], R133 ;  /* 0x002f4c8501007387 */ /* 0x000fe40000100800 */
[----:B------:R1:W-:Y:S01]  /*af0e0*/  STL [R1+0x2f48], R120 ;  /* 0x002f487801007387 */ /* 0x0003e20000100800 */
[----:B------:R-:W-:Y:S01]  /*af0f0*/  IADD3 R117, P3, R117, R252, RZ ;  /* 0x000000fc75757210 */ /* 0x000fe20007f7e0ff */
[----:B------:R1:W-:Y:S01]  /*af100*/  STL [R1+0x2f44], R129 ;  /* 0x002f448101007387 */ /* 0x0003e20000100800 */
[----:B------:R-:W-:Y:S01]  /*af110*/  SEL R112, R112, RZ, !P0 ;  /* 0x000000ff70707207 */ /* 0x000fe20004000000 */
[----:B------:R-:W-:-:S02]  /*af120*/  IMAD.X R124, R124, 0x1, R0, P4 ;  /* 0x000000017c7c7824 */ /* 0x000fc400020e0600 */
[----:B------:R-:W5:Y:S02]  /*af130*/  LDL.LU R220, [R1+0x2ecc] ;  /* 0x002ecc0001dc7983 */ /* 0x000f640000300800 */
[----:B------:R-:W-:Y:S01]  /*af140*/  IMAD.SHL.U32 R246, R245, 0x4, RZ ;  /* 0x00000004f5f67824 */ /* 0x000fe200078e00ff */
[----:B------:R-:W-:Y:S01]  /*af150*/  ISETP.NE.U32.AND P1, PT, R112, RZ, PT ;  /* 0x000000ff7000720c */ /* 0x000fe20003f25070 */
[----:B------:R-:W-:Y:S01]  /*af160*/  STL [R1+0x2f40], R117 ;  /* 0x002f407501007387 */ /* 0x000fe20000100800 */
[----:B------:R-:W-:Y:S02]  /*af170*/  IMAD.MOV.U32 R112, RZ, RZ, R128 ;  /* 0x000000ffff707224 */ /* 0x000fe400078e0080 */
[----:B------:R1:W-:Y:S02]  /*af180*/  STL [R1+0x2f3c], R124 ;  /* 0x002f3c7c01007387 */ /* 0x0003e40000100800 */
[----:B----4-:R-:W4:Y:S01]  /*af190*/  LDL.LU R128, [R1+0x2ec0] ;  /* 0x002ec00001807983 */ /* 0x010f220000300800 */
[----:B------:R-:W-:-:S02]  /*af1a0*/  SEL R113, R113, RZ, !P0 ;  /* 0x000000ff71717207 */ /* 0x000fc40004000000 */
[----:B------:R-:W-:Y:S01]  /*af1b0*/  LOP3.LUT R116, R246, 0x40, RZ, 0x3c, !PT ;  /* 0x00000040f6747812 */ /* 0x000fe200078e3cff */
[----:B------:R-:W4:Y:S01]  /*af1c0*/  LDL.LU R218, [R1+0x2ec4] ;  /* 0x002ec40001da7983 */ /* 0x000f220000300800 */
[----:B------:R-:W4:Y:S01]  /*af1d0*/  LDL.LU R216, [R1+0x2ebc] ;  /* 0x002ebc0001d87983 */ /* 0x000f220000300800 */
[----:B------:R-:W-:Y:S01]  /*af1e0*/  ISETP.NE.U32.AND P2, PT, R113, RZ, PT ;  /* 0x000000ff7100720c */ /* 0x000fe20003f45070 */
[----:B------:R-:W-:Y:S02]  /*af1f0*/  MOV R113, R133 ;  /* 0x0000008500717202 */ /* 0x000fe40000000f00 */
[----:B------:R-:W-:Y:S01]  /*af200*/  IMAD R108, R243, 0x40000, R116 ;  /* 0x00040000f36c7824 */ /* 0x000fe200078e0274 */
[----:B------:R-:W4:Y:S04]  /*af210*/  LDL.LU R132, [R1+0x2eb4] ;  /* 0x002eb40001847983 */ /* 0x000f280000300800 */
[----:B------:R1:W-:Y:S02]  /*af220*/  LDGSTS.E [R108+0x1000], [R112.64], P5 ;  /* 0x01000000706c7fae */ /* 0x0003e4000a921844 */
[----:B-1----:R-:W-:-:S02]  /*af230*/  IMAD.MOV.U32 R112, RZ, RZ, R125 ;  /* 0x000000ffff707224 */ /* 0x002fc400078e007d */
[----:B------:R-:W-:-:S05]  /*af240*/  IMAD.MOV.U32 R113, RZ, RZ, R129 ;  /* 0x000000ffff717224 */ /* 0x000fca00078e0081 */
[----:B------:R1:W-:Y:S02]  /*af250*/  LDGSTS.E [R108+0x1200], [R112.64], P5 ;  /* 0x01200000706c7fae */ /* 0x0003e4000a921844 */
[----:B-1----:R-:W-:Y:S02]  /*af260*/  IMAD.MOV.U32 R112, RZ, RZ, R120 ;  /* 0x000000ffff707224 */ /* 0x002fe400078e0078 */
[----:B------:R-:W4:Y:S01]  /*af270*/  LDL.LU R120, [R1+0x2e58] ;  /* 0x002e580001787983 */ /* 0x000f220000300800 */
[----:B------:R-:W-:-:S05]  /*af280*/  IMAD.MOV.U32 R113, RZ, RZ, R124 ;  /* 0x000000ffff717224 */ /* 0x000fca00078e007c */
[----:B------:R1:W-:Y:S02]  /*af290*/  LDGSTS.E [R108+0x1400], [R112.64], P5 ;  /* 0x01400000706c7fae */ /* 0x0003e4000a921844 */
[----:B-1----:R-:W-:Y:S02]  /*af2a0*/  MOV R112, R117 ;  /* 0x0000007500707202 */ /* 0x002fe40000000f00 */
[----:B---3--:R-:W-:-:S05]  /*af2b0*/  IADD3.X R121, R121, R0, RZ, P3, !PT ;  /* 0x0000000079797210 */ /* 0x008fca0001ffe4ff */
[----:B------:R1:W-:Y:S01]  /*af2c0*/  STL [R1+0x2f34], R121 ;  /* 0x002f347901007387 */ /* 0x0003e20000100800 */
[----:B------:R-:W3:Y:S02]  /*af2d0*/  LDL.LU R135, [R1+0x2e4c] ;  /* 0x002e4c0001877983 */ /* 0x000ee40000300800 */
[----:B------:R-:W3:Y:S02]  /*af2e0*/  LDL.LU R133, [R1+0x2e44] ;  /* 0x002e440001857983 */ /* 0x000ee40000300800 */
[----:B------:R-:W3:Y:S01]  /*af2f0*/  LDL.LU R129, [R1+0x2e50] ;  /* 0x002e500001817983 */ /* 0x000ee20000300800 */
[----:B------:R-:W3:Y:S01]  /*af300*/  LDL.LU R125, [R1+0x2e3c] ;  /* 0x002e3c00017d7983 */ /* 0x000ee20000300800 */
[----:B------:R-:W3:Y:S02]  /*af310*/  LDL.LU R124, [R1+0x2e48] ;  /* 0x002e4800017c7983 */ /* 0x000ee40000300800 */
[----:B------:R-:W-:Y:S02]  /*af320*/  IMAD.MOV.U32 R113, RZ, RZ, R121 ;  /* 0x000000ffff717224 */ /* 0x000fe400078e0079 */
[----:B-1----:R-:W3:Y:S01]  /*af330*/  LDL.LU R121, [R1+0x2e34] ;  /* 0x002e340001797983 */ /* 0x002ee20000300800 */
[----:B------:R-:W3:Y:S01]  /*af340*/  LDL.LU R117, [R1+0x2e40] ;  /* 0x002e400001757983 */ /* 0x000ee20000300800 */
[----:B------:R-:W-:-:S02]  /*af350*/  ISETP.GT.AND P3, PT, R3, 0xe, PT ;  /* 0x0000000e0300780c */ /* 0x000fc40003f64270 */
[----:B------:R1:W-:Y:S01]  /*af360*/  LDGSTS.E [R108+0x1600], [R112.64], P5 ;  /* 0x01600000706c7fae */ /* 0x0003e2000a921844 */
[----:B------:R-:W-:Y:S01]  /*af370*/  ISETP.GT.AND P4, PT, R3, 0x12, PT ;  /* 0x000000120300780c */ /* 0x000fe20003f84270 */
[----:B------:R-:W-:Y:S01]  /*af380*/  HMMA.1688.F32.TF32 R204, R176, R104, R204 ;  /* 0x00000068b0cc723c */ /* 0x000fe200000810cc */
[----:B-1----:R-:W-:Y:S02]  /*af390*/  SEL R112, RZ, 0x4, !P3 ;  /* 0x00000004ff707807 */ /* 0x002fe40005800000 */
[----:B------:R-:W-:Y:S02]  /*af3a0*/  SEL R109, RZ, 0x4, !P4 ;  /* 0x00000004ff6d7807 */ /* 0x000fe40006000000 */
[-C--:B--2---:R-:W-:Y:S02]  /*af3b0*/  IADD3 R219, P3, R219, R252.reuse, RZ ;  /* 0x000000fcdbdb7210 */ /* 0x084fe40007f7e0ff */
[----:B------:R-:W-:-:S03]  /*af3c0*/  IADD3 R217, P4, R217, R252, RZ ;  /* 0x000000fcd9d97210 */ /* 0x000fc60007f9e0ff */
[----:B------:R-:W-:Y:S01]  /*af3d0*/  IMAD.MOV.U32 R104, RZ, RZ, R219 ;  /* 0x000000ffff687224 */ /* 0x000fe200078e00db */
[----:B-----5:R-:W-:Y:S01]  /*af3e0*/  IADD3 R134, P5, R134, R252, RZ ;  /* 0x000000fc86867210 */ /* 0x020fe20007fbe0ff */
[----:B------:R-:W-:-:S05]  /*af3f0*/  IMAD.X R220, R220, 0x1, R0, P3 ;  /* 0x00000001dcdc7824 */ /* 0x000fca00018e0600 */
[----:B------:R-:W-:Y:S02]  /*af400*/  MOV R105, R220 ;  /* 0x000000dc00697202 */ /* 0x000fe40000000f00 */
[----:B----4-:R-:W-:-:S03]  /*af410*/  IADD3.X R218, R218, R0, RZ, P4, !PT ;  /* 0x00000000dada7210 */ /* 0x010fc600027fe4ff */
[----:B------:R1:W-:Y:S01]  /*af420*/  LDGSTS.E [R108+0x3000], [R104.64], P2 ;  /* 0x03000000686c7fae */ /* 0x0003e20009121844 */
[----:B------:R-:W-:Y:S01]  /*af430*/  IMAD.X R216, R216, 0x1, R0, P5 ;  /* 0x00000001d8d87824 */ /* 0x000fe200028e0600 */
[----:B------:R-:W-:Y:S01]  /*af440*/  IADD3 R128, P5, R128, R252, RZ ;  /* 0x000000fc80807210 */ /* 0x000fe20007fbe0ff */
[----:B-1----:R-:W-:Y:S01]  /*af450*/  IMAD.MOV.U32 R104, RZ, RZ, R217 ;  /* 0x000000ffff687224 */ /* 0x002fe200078e00d9 */
[----:B------:R-:W-:-:S03]  /*af460*/  MOV R105, R218 ;  /* 0x000000da00697202 */ /* 0x000fc60000000f00 */
[----:B------:R-:W-:Y:S02]  /*af470*/  IMAD.X R132, R132, 0x1, R0, P5 ;  /* 0x0000000184847824 */ /* 0x000fe400028e0600 */
[----:B------:R1:W-:Y:S04]  /*af480*/  LDGSTS.E [R108+0x3200], [R104.64], P2 ;  /* 0x03200000686c7fae */ /* 0x0003e80009121844 */
[----:B------:R-:W-:Y:S01]  /*af490*/  STL [R1+0x2ed8], R219 ;  /* 0x002ed8db01007387 */ /* 0x000fe20000100800 */
[----:B------:R-:W-:Y:S02]  /*af4a0*/  STL [R1+0x2ed0], R217 ;  /* 0x002ed0d901007387 */ /* 0x000fe40000100800 */
[----:B------:R2:W-:Y:S02]  /*af4b0*/  STL [R1+0x2ec8], R134 ;  /* 0x002ec88601007387 */ /* 0x0005e40000100800 */
[----:B-1----:R-:W-:-:S02]  /*af4c0*/  IMAD.MOV.U32 R104, RZ, RZ, R134 ;  /* 0x000000ffff687224 */ /* 0x002fc400078e0086 */
[----:B------:R-:W-:Y:S01]  /*af4d0*/  IMAD.MOV.U32 R105, RZ, RZ, R216 ;  /* 0x000000ffff697224 */ /* 0x000fe200078e00d8 */
[----:B------:R-:W-:Y:S04]  /*af4e0*/  STL [R1+0x2ecc], R220 ;  /* 0x002eccdc01007387 */ /* 0x000fe80000100800 */
[----:B------:R1:W-:Y:S01]  /*af4f0*/  LDGSTS.E [R108+0x3400], [R104.64], P2 ;  /* 0x03400000686c7fae */ /* 0x0003e20009121844 */
[----:B------:R-:W-:Y:S02]  /*af500*/  STL [R1+0x2ec4], R218 ;  /* 0x002ec4da01007387 */ /* 0x000fe40000100800 */
[----:B------:R-:W-:Y:S01]  /*af510*/  STL [R1+0x2ebc], R216 ;  /* 0x002ebcd801007387 */ /* 0x000fe20000100800 */
[----:B------:R-:W-:Y:S01]  /*af520*/  IADD3 R120, P5, R120, R252, RZ ;  /* 0x000000fc78787210 */ /* 0x000fe20007fbe0ff */
[----:B------:R-:W-:Y:S01]  /*af530*/  STL [R1+0x2ec0], R128 ;  /* 0x002ec08001007387 */ /* 0x000fe20000100800 */
[----:B-1----:R-:W-:Y:S01]  /*af540*/  MOV R104, R128 ;  /* 0x0000008000687202 */ /* 0x002fe20000000f00 */
[----:B------:R-:W-:-:S02]  /*af550*/  IMAD.MOV.U32 R105, RZ, RZ, R132 ;  /* 0x000000ffff697224 */ /* 0x000fc400078e0084 */
[----:B------:R1:W-:Y:S01]  /*af560*/  STL [R1+0x2eb4], R132 ;  /* 0x002eb48401007387 */ /* 0x0003e20000100800 */
[----:B--2---:R-:W2:Y:S03]  /*af570*/  LDL.LU R134, [R1+0x2dd8] ;  /* 0x002dd80001867983 */ /* 0x004ea60000300800 */
[----:B------:R4:W-:Y:S01]  /*af580*/  LDGSTS.E [R108+0x3600], [R104.64], P2 ;  /* 0x03600000686c7fae */ /* 0x0009e20009121844 */
[----:B------:R-:W-:Y:S03]  /*af590*/  HMMA.1688.F32.TF32 R208, R176, R100, R208 ;  /* 0x00000064b0d0723c */ /* 0x000fe600000810d0 */
[----:B-1----:R-:W2:Y:S01]  /*af5a0*/  LDL.LU R132, [R1+0x2dd0] ;  /* 0x002dd00001847983 */ /* 0x002ea20000300800 */
[----:B------:R-:W-:Y:S02]  /*af5b0*/  STL [R1+0x2e58], R120 ;  /* 0x002e587801007387 */ /* 0x000fe40000100800 */
[----:B------:R-:W2:Y:S02]  /*af5c0*/  LDL.LU R128, [R1+0x2dc8] ;  /* 0x002dc80001807983 */ /* 0x000ea40000300800 */
[----:B------:R-:W-:Y:S01]  /*af5d0*/  IMAD.MOV.U32 R100, RZ, RZ, R120 ;  /* 0x000000ffff647224 */ /* 0x000fe200078e0078 */
[----:B------:R-:W-:-:S02]  /*af5e0*/  SEL R109, R109, RZ, !P0 ;  /* 0x000000ff6d6d7207 */ /* 0x000fc40004000000 */
[----:B------:R-:W-:Y:S02]  /*af5f0*/  SEL R112, R112, RZ, !P0 ;  /* 0x000000ff70707207 */ /* 0x000fe40004000000 */
[----:B------:R-:W-:Y:S02]  /*af600*/  ISETP.NE.U32.AND P4, PT, R109, RZ, PT ;  /* 0x000000ff6d00720c */ /* 0x000fe40003f85070 */
[----:B------:R-:W-:Y:S01]  /*af610*/  ISETP.NE.U32.AND P3, PT, R112, RZ, PT ;  /* 0x000000ff7000720c */ /* 0x000fe20003f65070 */
[--C-:B---3--:R-:W-:Y:S01]  /*af620*/  IMAD.X R135, R135, 0x1, R0.reuse, P5 ;  /* 0x0000000187877824 */ /* 0x108fe200028e0600 */
[-C--:B------:R-:W-:Y:S02]  /*af630*/  IADD3 R129, P2, R129, R252.reuse, RZ ;  /* 0x000000fc81817210 */ /* 0x080fe40007f5e0ff */
[----:B------:R-:W-:Y:S02]  /*af640*/  IADD3 R124, P5, R124, R252, RZ ;  /* 0x000000fc7c7c7210 */ /* 0x000fe40007fbe0ff */
[----:B------:R-:W-:Y:S01]  /*af650*/  IADD3.X R133, R133, R0, RZ, P2, !PT ;  /* 0x0000000085857210 */ /* 0x000fe200017fe4ff */
[----:B------:R-:W-:Y:S01]  /*af660*/  STL [R1+0x2e50], R129 ;  /* 0x002e508101007387 */ /* 0x000fe20000100800 */
[----:B------:R1:W-:Y:S02]  /*af670*/  STL [R1+0x2e4c], R135 ;  /* 0x002e4c8701007387 */ /* 0x0003e40000100800 */
[----:B------:R-:W-:Y:S01]  /*af680*/  STL [R1+0x2e48], R124 ;  /* 0x002e487c01007387 */ /* 0x000fe20000100800 */
[----:B------:R-:W-:Y:S01]  /*af690*/  IADD3 R117, P2, R117, R252, RZ ;  /* 0x000000fc75757210 */ /* 0x000fe20007f5e0ff */
[----:B------:R3:W-:Y:S01]  /*af6a0*/  STL [R1+0x2e44], R133 ;  /* 0x002e448501007387 */ /* 0x0007e20000100800 */
[----:B------:R-:W-:Y:S01]  /*af6b0*/  MOV R101, R135 ;  /* 0x0000008700657202 */ /* 0x000fe20000000f00 */
[----:B------:R-:W-:-:S04]  /*af6c0*/  IMAD.X R125, R125, 0x1, R0, P5 ;  /* 0x000000017d7d7824 */ /* 0x000fc800028e0600 */
[----:B------:R3:W-:Y:S04]  /*af6d0*/  LDGSTS.E [R108+0x5000], [R100.64], P1 ;  /* 0x05000000646c7fae */ /* 0x0007e80008921844 */
[----:B-1----:R-:W5:Y:S01]  /*af6e0*/  LDL.LU R135, [R1+0x2dcc] ;  /* 0x002dcc0001877983 */ /* 0x002f620000300800 */
[----:B------:R-:W-:Y:S02]  /*af6f0*/  STL [R1+0x2e40], R117 ;  /* 0x002e407501007387 */ /* 0x000fe40000100800 */
[----:B------:R1:W-:Y:S02]  /*af700*/  STL [R1+0x2e3c], R125 ;  /* 0x002e3c7d01007387 */ /* 0x0003e40000100800 */
[----:B------:R-:W5:Y:S02]  /*af710*/  LDL.LU R120, [R1+0x2dc0] ;  /* 0x002dc00001787983 */ /* 0x000f640000300800 */
[----:B---3--:R-:W-:-:S02]  /*af720*/  IMAD.MOV.U32 R101, RZ, RZ, R133 ;  /* 0x000000ffff657224 */ /* 0x008fc400078e0085 */
[----:B------:R-:W3:Y:S01]  /*af730*/  LDL.LU R133, [R1+0x2dc4] ;  /* 0x002dc40001857983 */ /* 0x000ee20000300800 */
[----:B------:R-:W-:Y:S02]  /*af740*/  IMAD.MOV.U32 R100, RZ, RZ, R129 ;  /* 0x000000ffff647224 */ /* 0x000fe400078e0081 */
[----:B------:R-:W3:Y:S03]  /*af750*/  LDL.LU R129, [R1+0x2dbc] ;  /* 0x002dbc0001817983 */ /* 0x000ee60000300800 */
[----:B------:R1:W-:Y:S01]  /*af760*/  LDGSTS.E [R108+0x5200], [R100.64], P1 ;  /* 0x05200000646c7fae */ /* 0x0003e20008921844 */
[----:B------:R-:W-:Y:S01]  /*af770*/  IADD3.X R121, R121, R0, RZ, P2, !PT ;  /* 0x0000000079797210 */ /* 0x000fe200017fe4ff */
[----:B-1----:R-:W-:Y:S02]  /*af780*/  IMAD.MOV.U32 R100, RZ, RZ, R124 ;  /* 0x000000ffff647224 */ /* 0x002fe400078e007c */
[----:B------:R-:W3:Y:S01]  /*af790*/  LDL.LU R124, [R1+0x2db4] ;  /* 0x002db400017c7983 */ /* 0x000ee20000300800 */
[----:B------:R-:W-:-:S02]  /*af7a0*/  IMAD.MOV.U32 R101, RZ, RZ, R125 ;  /* 0x000000ffff657224 */ /* 0x000fc400078e007d */
[----:B------:R-:W3:Y:S02]  /*af7b0*/  LDL.LU R109, [R1+0x2d58] ;  /* 0x002d5800016d7983 */ /* 0x000ee40000300800 */
[----:B------:R1:W-:Y:S01]  /*af7c0*/  STL [R1+0x2e34], R121 ;  /* 0x002e347901007387 */ /* 0x0003e20000100800 */
[----:B------:R-:W3:Y:S04]  /*af7d0*/  LDL.LU R125, [R1+0x2d4c] ;  /* 0x002d4c00017d7983 */ /* 0x000ee80000300800 */
[----:B------:R1:W-:Y:S02]  /*af7e0*/  LDGSTS.E [R108+0x5400], [R100.64], P1 ;  /* 0x05400000646c7fae */ /* 0x0003e40008921844 */
[----:B-1----:R-:W-:Y:S01]  /*af7f0*/  IMAD.MOV.U32 R101, RZ, RZ, R121 ;  /* 0x000000ffff657224 */ /* 0x002fe200078e0079 */
[----:B------:R-:W-:Y:S01]  /*af800*/  MOV R100, R117 ;  /* 0x0000007500647202 */ /* 0x000fe20000000f00 */
[----:B------:R-:W3:Y:S01]  /*af810*/  LDL.LU R121, [R1+0x2d44] ;  /* 0x002d440001797983 */ /* 0x000ee20000300800 */
[----:B------:R-:W3:Y:S02]  /*af820*/  LDL.LU R117, [R1+0x2d50] ;  /* 0x002d500001757983 */ /* 0x000ee40000300800 */
[----:B------:R-:W3:Y:S02]  /*af830*/  LDL.LU R113, [R1+0x2d3c] ;  /* 0x002d3c0001717983 */ /* 0x000ee40000300800 */
[----:B------:R-:W3:Y:S01]  /*af840*/  LDL.LU R112, [R1+0x2d48] ;  /* 0x002d480001707983 */ /* 0x000ee20000300800 */
[----:B----4-:R-:W4:Y:S01]  /*af850*/  LDL.LU R105, [R1+0x2d34] ;  /* 0x002d340001697983 */ /* 0x010f220000300800 */
[----:B------:R-:W4:Y:S03]  /*af860*/  LDL.LU R104, [R1+0x2d40] ;  /* 0x002d400001687983 */ /* 0x000f260000300800 */
[----:B------:R1:W-:Y:S01]  /*af870*/  LDGSTS.E [R108+0x5600], [R100.64], P1 ;  /* 0x05600000646c7fae */ /* 0x0003e20008921844 */
[----:B------:R-:W-:-:S02]  /*af880*/  ISETP.GT.AND P2, PT, R3, 0x16, PT ;  /* 0x000000160300780c */ /* 0x000fc40003f44270 */
[----:B------:R-:W-:Y:S01]  /*af890*/  ISETP.GT.AND P5, PT, R3, 0x1a, PT ;  /* 0x0000001a0300780c */ /* 0x000fe20003fa4270 */
[----:B------:R-:W-:Y:S01]  /*af8a0*/  HMMA.1688.F32.TF32 R212, R176, R96, R212 ;  /* 0x00000060b0d4723c */ /* 0x000fe200000810d4 */
[----:B-1----:R-:W-:Y:S02]  /*af8b0*/  SEL R101, RZ, 0x4, !P2 ;  /* 0x00000004ff657807 */ /* 0x002fe40005000000 */
[----:B------:R-:W-:Y:S02]  /*af8c0*/  SEL R100, RZ, 0x4, !P5 ;  /* 0x00000004ff647807 */ /* 0x000fe40006800000 */
[----:B--2---:R-:W-:-:S05]  /*af8d0*/  IADD3 R134, P1, R134, R252, RZ ;  /* 0x000000fc86867210 */ /* 0x004fca0007f3e0ff */
[----:B------:R-:W-:Y:S01]  /*af8e0*/  IMAD.MOV.U32 R96, RZ, RZ, R134 ;  /* 0x000000ffff607224 */ /* 0x000fe200078e0086 */
[-C--:B------:R-:W-:Y:S02]  /*af8f0*/  IADD3 R132, P2, R132, R252.reuse, RZ ;  /* 0x000000fc84847210 */ /* 0x080fe40007f5e0ff */
[----:B------:R-:W-:Y:S01]  /*af900*/  IADD3 R128, P5, R128, R252, RZ ;  /* 0x000000fc80807210 */ /* 0x000fe20007fbe0ff */
[----:B------:R-:W-:Y:S02]  /*af910*/  STL [R1+0x2dd8], R134 ;  /* 0x002dd88601007387 */ /* 0x000fe40000100800 */
[----:B------:R-:W-:Y:S02]  /*af920*/  STL [R1+0x2dd0], R132 ;  /* 0x002dd08401007387 */ /* 0x000fe40000100800 */
[----:B------:R1:W-:Y:S01]  /*af930*/  STL [R1+0x2dc8], R128 ;  /* 0x002dc88001007387 */ /* 0x0003e20000100800 */
[----:B------:R-:W-:Y:S01]  /*af940*/  HMMA.1688.F32.TF32 R156, R176, R92, R156 ;  /* 0x0000005cb09c723c */ /* 0x000fe2000008109c */
[----:B------:R-:W-:-:S02]  /*af950*/  SEL R100, R100, RZ, !P0 ;  /* 0x000000ff64647207 */ /* 0x000fc40004000000 */
[----:B------:R-:W-:Y:S01]  /*af960*/  SEL R101, R101, RZ, !P0 ;  /* 0x000000ff65657207 */ /* 0x000fe20004000000 */
[----:B-----5:R-:W-:-:S05]  /*af970*/  IMAD.X R135, R135, 0x1, R0, P1 ;  /* 0x0000000187877824 */ /* 0x020fca00008e0600 */
[----:B------:R-:W-:-:S05]  /*af980*/  MOV R97, R135 ;  /* 0x0000008700617202 */ /* 0x000fca0000000f00 */
[----:B------:R2:W-:Y:S01]  /*af990*/  LDGSTS.E [R108+0x7000], [R96.64], P3 ;  /* 0x07000000606c7fae */ /* 0x0005e20009921844 */
[----:B---3--:R-:W-:Y:S01]  /*af9a0*/  IADD3.X R133, R133, R0, RZ, P2, !PT ;  /* 0x0000000085857210 */ /* 0x008fe200017fe4ff */
[----:B------:R-:W-:Y:S01]  /*af9b0*/  IMAD.X R129, R129, 0x1, R0, P5 ;  /* 0x0000000181817824 */ /* 0x000fe200028e0600 */
[----:B------:R-:W-:Y:S01]  /*af9c0*/  IADD3 R120, P5, R120, R252, RZ ;  /* 0x000000fc78787210 */ /* 0x000fe20007fbe0ff */
[----:B--2---:R-:W-:Y:S01]  /*af9d0*/  IMAD.MOV.U32 R96, RZ, RZ, R132 ;  /* 0x000000ffff607224 */ /* 0x004fe200078e0084 */
[----:B------:R-:W-:-:S05]  /*af9e0*/  MOV R97, R133 ;  /* 0x0000008500617202 */ /* 0x000fca0000000f00 */
[----:B------:R2:W-:Y:S01]  /*af9f0*/  LDGSTS.E [R108+0x7200], [R96.64], P3 ;  /* 0x07200000606c7fae */ /* 0x0005e20009921844 */
[----:B------:R-:W-:Y:S02]  /*afa00*/  IMAD.X R124, R124, 0x1, R0, P5 ;  /* 0x000000017c7c7824 */ /* 0x000fe400028e0600 */
[----:B--2---:R-:W-:Y:S02]  /*afa10*/  IMAD.MOV.U32 R96, RZ, RZ, R128 ;  /* 0x000000ffff607224 */ /* 0x004fe400078e0080 */
[----:B------:R-:W-:Y:S01]  /*afa20*/  IMAD.MOV.U32 R97, RZ, RZ, R129 ;  /* 0x000000ffff617224 */ /* 0x000fe200078e0081 */
[----:B------:R-:W-:Y:S04]  /*afa30*/  STL [R1+0x2dcc], R135 ;  /* 0x002dcc8701007387 */ /* 0x000fe80000100800 */
[----:B------:R2:W-:Y:S01]  /*afa40*/  LDGSTS.E [R108+0x7400], [R96.64], P3 ;  /* 0x07400000606c7fae */ /* 0x0005e20009921844 */
[----:B------:R-:W-:Y:S01]  /*afa50*/  IADD3 R109, P5, R109, R252, RZ ;  /* 0x000000fc6d6d7210 */ /* 0x000fe20007fbe0ff */
[----:B------:R-:W-:Y:S02]  /*afa60*/  STL [R1+0x2dc4], R133 ;  /* 0x002dc48501007387 */ /* 0x000fe40000100800 */
[----:B------:R-:W-:Y:S01]  /*afa70*/  STL [R1+0x2dbc], R129 ;  /* 0x002dbc8101007387 */ /* 0x000fe20000100800 */
[----:B------:R-:W-:Y:S01]  /*afa80*/  STL [R1+0x2dc0], R120 ;  /* 0x002dc07801007387 */ /* 0x000fe20000100800 */
[----:B------:R3:W-:Y:S02]  /*afa90*/  STL [R1+0x2db4], R124 ;  /* 0x002db47c01007387 */ /* 0x0007e40000100800 */
[----:B-1----:R-:W5:Y:S01]  /*afaa0*/  LDL.LU R128, [R1+0x2cd8] ;  /* 0x002cd80001807983 */ /* 0x002f620000300800 */
[----:B--2---:R-:W-:Y:S01]  /*afab0*/  MOV R96, R120 ;  /* 0x0000007800607202 */ /* 0x004fe20000000f00 */
[----:B------:R-:W-:-:S02]  /*afac0*/  IMAD.MOV.U32 R97, RZ, RZ, R124 ;  /* 0x000000ffff617224 */ /* 0x000fc400078e007c */
[--C-:B------:R-:W-:Y:S01]  /*afad0*/  IMAD.X R125, R125, 0x1, R0.reuse, P5 ;  /* 0x000000017d7d7824 */ /* 0x100fe200028e0600 */
[----:B---3--:R-:W2:Y:S04]  /*afae0*/  LDL.LU R124, [R1+0x2cd0] ;  /* 0x002cd000017c7983 */ /* 0x008ea80000300800 */
[----:B------:R1:W-:Y:S01]  /*afaf0*/  LDGSTS.E [R108+0x7600], [R96.64], P3 ;  /* 0x07600000606c7fae */ /* 0x0003e20009921844 */
[-C--:B------:R-:W-:Y:S02]  /*afb00*/  IADD3 R117, P3, R117, R252.reuse, RZ ;  /* 0x000000fc75757210 */ /* 0x080fe40007f7e0ff */
[----:B------:R-:W-:Y:S01]  /*afb10*/  IADD3 R112, P5, R112, R252, RZ ;  /* 0x000000fc70707210 */ /* 0x000fe20007fbe0ff */
[----:B------:R3:W-:Y:S01]  /*afb20*/  STL [R1+0x2d58], R109 ;  /* 0x002d586d01007387 */ /* 0x0007e20000100800 */
[----:B------:R-:W2:Y:S01]  /*afb30*/  LDL.LU R120, [R1+0x2cc8] ;  /* 0x002cc80001787983 */ /* 0x000ea20000300800 */
[----:B------:R-:W-:Y:S01]  /*afb40*/  IADD3.X R121, R121, R0, RZ, P3, !PT ;  /* 0x0000000079797210 */ /* 0x000fe20001ffe4ff */
[----:B------:R-:W-:Y:S02]  /*afb50*/  STL [R1+0x2d50], R117 ;  /* 0x002d507501007387 */ /* 0x000fe40000100800 */
[----:B------:R1:W-:Y:S01]  /*afb60*/  STL [R1+0x2d4c], R125 ;  /* 0x002d4c7d01007387 */ /* 0x0003e20000100800 */
[----:B------:R-:W-:Y:S01]  /*afb70*/  STL [R1+0x2d48], R112 ;  /* 0x002d487001007387 */ /* 0x000fe20000100800 */
[----:B----4-:R-:W-:Y:S01]  /*afb80*/  IADD3 R104, P3, R104, R252, RZ ;  /* 0x000000fc68687210 */ /* 0x010fe20007f7e0ff */
[----:B------:R4:W-:Y:S02]  /*afb90*/  STL [R1+0x2d44], R121 ;  /* 0x002d447901007387 */ /* 0x0009e40000100800 */
[----:B------:R-:W-:Y:S01]  /*afba0*/  IMAD.X R113, R113, 0x1, R0, P5 ;  /* 0x0000000171717824 */ /* 0x000fe200028e0600 */
[----:B------:R-:W2:Y:S01]  /*afbb0*/  LDL.LU R129, [R1+0x2ccc] ;  /* 0x002ccc0001817983 */ /* 0x000ea20000300800 */
[----:B------:R-:W-:Y:S02]  /*afbc0*/  STL [R1+0x2d40], R104 ;  /* 0x002d406801007387 */ /* 0x000fe40000100800 */
[----:B------:R-:W-:Y:S01]  /*afbd0*/  IMAD.MOV.U32 R92, RZ, RZ, R109 ;  /* 0x000000ffff5c7224 */ /* 0x000fe200078e006d */
[----:B------:R-:W-:Y:S01]  /*afbe0*/  MOV R93, R125 ;  /* 0x0000007d005d7202 */ /* 0x000fe20000000f00 */
[----:B------:R4:W-:Y:S01]  /*afbf0*/  STL [R1+0x2d3c], R113 ;  /* 0x002d3c7101007387 */ /* 0x0009e20000100800 */
[----:B---3--:R-:W3:Y:S02]  /*afc00*/  LDL.LU R109, [R1+0x2cc0] ;  /* 0x002cc000016d7983 */ /* 0x008ee40000300800 */
[----:B-1----:R-:W3:Y:S01]  /*afc10*/  LDL.LU R125, [R1+0x2cc4] ;  /* 0x002cc400017d7983 */ /* 0x002ee20000300800 */
[----:B------:R1:W-:Y:S01]  /*afc20*/  LDGSTS.E [R108+0x9000], [R92.64], P4 ;  /* 0x090000005c6c7fae */ /* 0x0003e2000a121844 */
[----:B------:R-:W-:Y:S01]  /*afc30*/  IADD3.X R105, R105, R0, RZ, P3, !PT ;  /* 0x0000000069697210 */ /* 0x000fe20001ffe4ff */
[----:B-1----:R-:W-:-:S02]  /*afc40*/  IMAD.MOV.U32 R92, RZ, RZ, R117 ;  /* 0x000000ffff5c7224 */ /* 0x002fc400078e0075 */
[----:B------:R-:W-:Y:S02]  /*afc50*/  IMAD.MOV.U32 R93, RZ, RZ, R121 ;  /* 0x000000ffff5d7224 */ /* 0x000fe400078e0079 */
[----:B----4-:R-:W4:Y:S04]  /*afc60*/  LDL.LU R121, [R1+0x2cbc] ;  /* 0x002cbc0001797983 */ /* 0x010f280000300800 */
[----:B------:R1:W-:Y:S01]  /*afc70*/  LDGSTS.E [R108+0x9200], [R92.64], P4 ;  /* 0x092000005c6c7fae */ /* 0x0003e2000a121844 */
[----:B------:R-:W-:Y:S01]  /*afc80*/  ISETP.NE.U32.AND P2, PT, R100, RZ, PT ;  /* 0x000000ff6400720c */ /* 0x000fe20003f45070 */
[----:B-1----:R-:W-:Y:S02]  /*afc90*/  IMAD.MOV.U32 R93, RZ, RZ, R113 ;  /* 0x000000ffff5d7224 */ /* 0x002fe400078e0071 */
[----:B------:R-:W4:Y:S01]  /*afca0*/  LDL.LU R113, [R1+0x2cb4] ;  /* 0x002cb40001717983 */ /* 0x000f220000300800 */
[----:B------:R-:W-:-:S02]  /*afcb0*/  IMAD.MOV.U32 R92, RZ, RZ, R112 ;  /* 0x000000ffff5c7224 */ /* 0x000fc400078e0070 */
[----:B------:R-:W4:Y:S02]  /*afcc0*/  LDL.LU R100, [R1+0x2c58] ;  /* 0x002c580001647983 */ /* 0x000f240000300800 */
[----:B------:R1:W-:Y:S01]  /*afcd0*/  STL [R1+0x2d34], R105 ;  /* 0x002d346901007387 */ /* 0x0003e20000100800 */
[----:B------:R-:W4:Y:S04]  /*afce0*/  LDL.LU R117, [R1+0x2c4c] ;  /* 0x002c4c0001757983 */ /* 0x000f280000300800 */
[----:B------:R1:W-:Y:S01]  /*afcf0*/  LDGSTS.E [R108+0x9400], [R92.64], P4 ;  /* 0x094000005c6c7fae */ /* 0x0003e2000a121844 */
[----:B------:R-:W4:Y:S01]  /*afd00*/  LDL.LU R112, [R1+0x2c44] ;  /* 0x002c440001707983 */ /* 0x000f220000300800 */
[----:B------:R-:W-:Y:S01]  /*afd10*/  ISETP.NE.U32.AND P1, PT, R101, RZ, PT ;  /* 0x000000ff6500720c */ /* 0x000fe20003f25070 */
[----:B-1----:R-:W-:Y:S01]  /*afd20*/  IMAD.MOV.U32 R93, RZ, RZ, R105 ;  /* 0x000000ffff5d7224 */ /* 0x002fe200078e0069 */
[----:B------:R-:W-:Y:S01]  /*afd30*/  MOV R92, R104 ;  /* 0x00000068005c7202 */ /* 0x000fe20000000f00 */
[----:B------:R-:W4:Y:S01]  /*afd40*/  LDL.LU R105, [R1+0x2c50] ;  /* 0x002c500001697983 */ /* 0x000f220000300800 */
[----:B------:R-:W4:Y:S02]  /*afd50*/  LDL.LU R104, [R1+0x2c3c] ;  /* 0x002c3c0001687983 */ /* 0x000f240000300800 */
[----:B------:R-:W4:Y:S02]  /*afd60*/  LDL.LU R101, [R1+0x2c48] ;  /* 0x002c480001657983 */ /* 0x000f240000300800 */
[----:B------:R-:W4:Y:S01]  /*afd70*/  LDL.LU R97, [R1+0x2c34] ;  /* 0x002c340001617983 */ /* 0x000f220000300800 */
[----:B------:R-:W4:Y:S01]  /*afd80*/  LDL.LU R96, [R1+0x2c40] ;  /* 0x002c400001607983 */ /* 0x000f220000300800 */
[----:B------:R-:W-:-:S03]  /*afd90*/  ISETP.GT.AND P3, PT, R3, 0x1e, PT ;  /* 0x0000001e0300780c */ /* 0x000fc60003f64270 */
[----:B------:R1:W-:Y:S01]  /*afda0*/  LDGSTS.E [R108+0x9600], [R92.64], P4 ;  /* 0x096000005c6c7fae */ /* 0x0003e2000a121844 */
[----:B------:R-:W-:Y:S01]  /*afdb0*/  ISETP.GT.AND P5, PT, R3, 0x22, PT ;  /* 0x000000220300780c */ /* 0x000fe20003fa4270 */
[----:B------:R-:W-:Y:S01]  /*afdc0*/  HMMA.1688.F32.TF32 R152, R176, R88, R152 ;  /* 0x00000058b098723c */ /* 0x000fe20000081098 */
[----:B-1----:R-:W-:Y:S02]  /*afdd0*/  SEL R93, RZ, 0x4, !P3 ;  /* 0x00000004ff5d7807 */ /* 0x002fe40005800000 */
[----:B------:R-:W-:-:S05]  /*afde0*/  SEL R92, RZ, 0x4, !P5 ;  /* 0x00000004ff5c7807 */ /* 0x000fca0006800000 */
[----:B------:R-:W-:Y:S01]  /*afdf0*/  HMMA.1688.F32.TF32 R148, R176, R84, R148 ;  /* 0x00000054b094723c */ /* 0x000fe20000081094 */
[----:B------:R-:W-:Y:S02]  /*afe00*/  SEL R92, R92, RZ, !P0 ;  /* 0x000000ff5c5c7207 */ /* 0x000fe40004000000 */
[----:B------:R-:W-:Y:S02]  /*afe10*/  SEL R93, R93, RZ, !P0 ;  /* 0x000000ff5d5d7207 */ /* 0x000fe40004000000 */
[----:B-----5:R-:W-:-:S05]  /*afe20*/  IADD3 R128, P3, R128, R252, RZ ;  /* 0x000000fc80807210 */ /* 0x020fca0007f7e0ff */
[----:B------:R-:W-:Y:S01]  /*afe30*/  IMAD.MOV.U32 R88, RZ, RZ, R128 ;  /* 0x000000ffff587224 */ /* 0x000fe200078e0080 */
[-C--:B--2---:R-:W-:Y:S02]  /*afe40*/  IADD3 R124, P4, R124, R252.reuse, RZ ;  /* 0x000000fc7c7c7210 */ /* 0x084fe40007f9e0ff */
[----:B------:R-:W-:Y:S01]  /*afe50*/  IADD3 R120, P5, R120, R252, RZ ;  /* 0x000000fc78787210 */ /* 0x000fe20007fbe0ff */
[----:B------:R-:W-:-:S05]  /*afe60*/  IMAD.X R129, R129, 0x1, R0, P3 ;  /* 0x0000000181817824 */ /* 0x000fca00018e0600 */
[----:B------:R-:W-:Y:S02]  /*afe70*/  MOV R89, R129 ;  /* 0x0000008100597202 */ /* 0x000fe40000000f00 */
[----:B---3--:R-:W-:-:S03]  /*afe80*/  IADD3.X R125, R125, R0, RZ, P4, !PT ;  /* 0x000000007d7d7210 */ /* 0x008fc600027fe4ff */
[----:B------:R1:W-:Y:S02]  /*afe90*/  LDGSTS.E [R108+0xb000], [R88.64], P1 ;  /* 0x0b000000586c7fae */ /* 0x0003e40008921844 */
[----:B-1----:R-:W-:Y:S01]  /*afea0*/  IMAD.MOV.U32 R88, RZ, RZ, R124 ;  /* 0x000000ffff587224 */ /* 0x002fe200078e007c */
[----:B------:R-:W-:Y:S01]  /*afeb0*/  MOV R89, R125 ;  /* 0x0000007d00597202 */ /* 0x000fe20000000f00 */
[----:B----4-:R-:W-:Y:S01]  /*afec0*/  IMAD.X R121, R121, 0x1, R0, P5 ;  /* 0x0000000179797824 */ /* 0x010fe200028e0600 */
[----:B------:R-:W-:-:S03]  /*afed0*/  IADD3 R109, P5, R109, R252, RZ ;  /* 0x000000fc6d6d7210 */ /* 0x000fc60007fbe0ff */
[----:B------:R1:W-:Y:S04]  /*afee0*/  LDGSTS.E [R108+0xb200], [R88.64], P1 ;  /* 0x0b200000586c7fae */ /* 0x0003e80008921844 */
[----:B------:R-:W-:Y:S01]  /*afef0*/  STL [R1+0x2cd8], R128 ;  /* 0x002cd88001007387 */ /* 0x000fe20000100800 */
[----:B------:R-:W-:Y:S02]  /*aff00*/  STL [R1+0x2cd0], R124 ;  /* 0x002cd07c01007387 */ /* 0x000fe40000100800 */
[----:B------:R2:W-:Y:S02]  /*aff10*/  STL [R1+0x2cc8], R120 ;  /* 0x002cc87801007387 */ /* 0x0005e40000100800 */
[----:B------:R-:W-:Y:S02]  /*aff20*/  IMAD.X R113, R113, 0x1, R0, P5 ;  /* 0x0000000171717824 */ /* 0x000fe400028e0600 */
[----:B-1----:R-:W-:-:S02]  /*aff30*/  IMAD.MOV.U32 R88, RZ, RZ, R120 ;  /* 0x000000ffff587224 */ /* 0x002fc400078e0078 */
        /* <DEDUP_REMOVED lines=8> */
[----:B--2---:R-:W2:Y:S01]  /*affc0*/  LDL.LU R120, [R1+0x2bd8] ;  /* 0x002bd80001787983 */ /* 0x004ea20000300800 */
[----:B-1----:R-:W-:Y:S01]  /*affd0*/  MOV R88, R109 ;  /* 0x0000006d00587202 */ /* 0x002fe20000000f00 */
[----:B------:R-:W-:-:S02]  /*affe0*/  IMAD.MOV.U32 R89, RZ, RZ, R113 ;  /* 0x000000ffff597224 */ /* 0x000fc400078e0071 */
[--C-:B------:R-:W-:Y:S01]  /*afff0*/  IMAD.X R117, R117, 0x1, R0.reuse, P5 ;  /* 0x0000000175757824 */ /* 0x100fe200028e0600 */
[----:B---3--:R-:W3:Y:S04]  /*b0000*/  LDL.LU R113, [R1+0x2bd0] ;  /* 0x002bd00001717983 */ /* 0x008ee80000300800 */
[----:B------:R1:W-:Y:S01]  /*b0010*/  LDGSTS.E [R108+0xb600], [R88.64], P1 ;  /* 0x0b600000586c7fae */ /* 0x0003e20008921844 */
[-C--:B------:R-:W-:Y:S02]  /*b0020*/  IADD3 R105, P1, R105, R252.reuse, RZ ;  /* 0x000000fc69697210 */ /* 0x080fe40007f3e0ff */
[----:B------:R-:W-:Y:S01]  /*b0030*/  IADD3 R101, P5, R101, R252, RZ ;  /* 0x000000fc65657210 */ /* 0x000fe20007fbe0ff */
[----:B------:R4:W-:Y:S01]  /*b0040*/  STL [R1+0x2c58], R100 ;  /* 0x002c586401007387 */ /* 0x0009e20000100800 */
[----:B------:R-:W5:Y:S01]  /*b0050*/  LDL.LU R109, [R1+0x2bc8] ;  /* 0x002bc800016d7983 */ /* 0x000f620000300800 */
[----:B------:R-:W-:Y:S01]  /*b0060*/  IADD3.X R112, R112, R0, RZ, P1, !PT ;  /* 0x0000000070707210 */ /* 0x000fe20000ffe4ff */
[----:B------:R-:W-:Y:S02]  /*b0070*/  STL [R1+0x2c50], R105 ;  /* 0x002c506901007387 */ /* 0x000fe40000100800 */
[----:B------:R1:W-:Y:S01]  /*b0080*/  STL [R1+0x2c4c], R117 ;  /* 0x002c4c7501007387 */ /* 0x0003e20000100800 */
[----:B------:R-:W-:Y:S01]  /*b0090*/  STL [R1+0x2c48], R101 ;  /* 0x002c486501007387 */ /* 0x000fe20000100800 */
[----:B------:R-:W-:Y:S01]  /*b00a0*/  IADD3 R96, P1, R96, R252, RZ ;  /* 0x000000fc60607210 */ /* 0x000fe20007f3e0ff */
[----:B------:R1:W-:Y:S02]  /*b00b0*/  STL [R1+0x2c44], R112 ;  /* 0x002c447001007387 */ /* 0x0003e40000100800 */
[----:B------:R-:W-:Y:S01]  /*b00c0*/  IMAD.X R104, R104, 0x1, R0, P5 ;  /* 0x0000000168687824 */ /* 0x000fe200028e0600 */
[----:B------:R-:W5:Y:S01]  /*b00d0*/  LDL.LU R121, [R1+0x2bcc] ;  /* 0x002bcc0001797983 */ /* 0x000f620000300800 */
[----:B------:R-:W-:Y:S02]  /*b00e0*/  STL [R1+0x2c40], R96 ;  /* 0x002c406001007387 */ /* 0x000fe40000100800 */
[----:B------:R-:W-:Y:S01]  /*b00f0*/  IMAD.MOV.U32 R84, RZ, RZ, R100 ;  /* 0x000000ffff547224 */ /* 0x000fe200078e0064 */
[----:B------:R-:W-:Y:S01]  /*b0100*/  MOV R85, R117 ;  /* 0x0000007500557202 */ /* 0x000fe20000000f00 */
[----:B------:R1:W-:Y:S01]  /*b0110*/  STL [R1+0x2c3c], R104 ;  /* 0x002c3c6801007387 */ /* 0x0003e20000100800 */
[----:B----4-:R-:W4:Y:S02]  /*b0120*/  LDL.LU R100, [R1+0x2bc0] ;  /* 0x002bc00001647983 */ /* 0x010f240000300800 */
[----:B-1----:R-:W4:Y:S01]  /*b0130*/  LDL.LU R117, [R1+0x2bc4] ;  /* 0x002bc40001757983 */ /* 0x002f220000300800 */
[----:B------:R1:W-:Y:S01]  /*b0140*/  LDGSTS.E [R108+0xd000], [R84.64], P2 ;  /* 0x0d000000546c7fae */ /* 0x0003e20009121844 */
[----:B------:R-:W-:Y:S01]  /*b0150*/  IADD3.X R97, R97, R0, RZ, P1, !PT ;  /* 0x0000000061617210 */ /* 0x000fe20000ffe4ff */
[----:B-1----:R-:W-:-:S02]  /*b0160*/  IMAD.MOV.U32 R84, RZ, RZ, R105 ;  /* 0x000000ffff547224 */ /* 0x002fc400078e0069 */
[----:B------:R-:W-:Y:S02]  /*b0170*/  IMAD.MOV.U32 R85, RZ, RZ, R112 ;  /* 0x000000ffff557224 */ /* 0x000fe400078e0070 */
[----:B------:R-:W4:Y:S04]  /*b0180*/  LDL.LU R112, [R1+0x2bbc] ;  /* 0x002bbc0001707983 */ /* 0x000f280000300800 */
        /* <DEDUP_REMOVED lines=27> */
[----:B--2---:R-:W-:-:S05]  /*b0340*/  IADD3 R120, P1, R120, R252, RZ ;  /* 0x000000fc78787210 */ /* 0x004fca0007f3e0ff */
[----:B------:R-:W-:Y:S01]  /*b0350*/  IMAD.MOV.U32 R80, RZ, RZ, R120 ;  /* 0x000000ffff507224 */ /* 0x000fe200078e0078 */
[-C--:B---3--:R-:W-:Y:S02]  /*b0360*/  IADD3 R113, P2, R113, R252.reuse, RZ ;  /* 0x000000fc71717210 */ /* 0x088fe40007f5e0ff */
[----:B-----5:R-:W-:Y:S01]  /*b0370*/  IADD3 R109, P5, R109, R252, RZ ;  /* 0x000000fc6d6d7210 */ /* 0x020fe20007fbe0ff */
[----:B------:R-:W-:-:S05]  /*b0380*/  IMAD.X R121, R121, 0x1, R0, P1 ;  /* 0x0000000179797824 */ /* 0x000fca00008e0600 */
[----:B------:R-:W-:Y:S02]  /*b0390*/  MOV R81, R121 ;  /* 0x0000007900517202 */ /* 0x000fe40000000f00 */
[----:B----4-:R-:W-:-:S03]  /*b03a0*/  IADD3.X R117, R117, R0, RZ, P2, !PT ;  /* 0x0000000075757210 */ /* 0x010fc600017fe4ff */
[----:B------:R1:W-:Y:S02]  /*b03b0*/  LDGSTS.E [R108+0xf000], [R80.64], P3 ;  /* 0x0f000000506c7fae */ /* 0x0003e40009921844 */
[----:B-1----:R-:W-:Y:S01]  /*b03c0*/  IMAD.MOV.U32 R80, RZ, RZ, R113 ;  /* 0x000000ffff507224 */ /* 0x002fe200078e0071 */
[----:B------:R-:W-:Y:S01]  /*b03d0*/  MOV R81, R117 ;  /* 0x0000007500517202 */ /* 0x000fe20000000f00 */
[----:B------:R-:W-:Y:S01]  /*b03e0*/  IMAD.X R112, R112, 0x1, R0, P5 ;  /* 0x0000000170707824 */ /* 0x000fe200028e0600 */
        /* <DEDUP_REMOVED lines=61> */
[----:B------:R-:W4:Y:S01]  /*b07c0*/  LDL.LU R80, [R1+0x2a40] ;  /* 0x002a400001507983 */ /* 0x000f220000300800 */
[----:B------:R-:W-:-:S02]  /*b07d0*/  ISETP.GT.AND P3, PT, R3, 0x2e, PT ;  /* 0x0000002e0300780c */ /* 0x000fc40003f64270 */
        /* <DEDUP_REMOVED lines=27> */
[----:B------:R-:W-:-:S04]  /*b0990*/  IADD3 R88, P5, R88, R252, RZ ;  /* 0x000000fc58587210 */ /* 0x000fc80007fbe0ff */
[----:B------:R1:W-:Y:S04]  /*b09a0*/  LDGSTS.E [R108+0x13400], [R72.64], P1 ;  /* 0x13400000486c7fae */ /* 0x0003e80008921844 */
[----:B------:R-:W-:Y:S01]  /*b09b0*/  STL [R1+0x2acc], R112 ;  /* 0x002acc7001007387 */ /* 0x000fe20000100800 */
[----:B------:R-:W-:Y:S02]  /*b09c0*/  STL [R1+0x2ac4], R105 ;  /* 0x002ac46901007387 */ /* 0x000fe40000100800 */
[----:B------:R-:W-:Y:S02]  /*b09d0*/  STL [R1+0x2abc], R101 ;  /* 0x002abc6501007387 */ /* 0x000fe40000100800 */
[----:B------:R-:W-:Y:S01]  /*b09e0*/  STL [R1+0x2ac0], R92 ;  /* 0x002ac05c01007387 */ /* 0x000fe20000100800 */
[----:B------:R3:W-:Y:S01]  /*b09f0*/  STL [R1+0x2ab4], R96 ;  /* 0x002ab46001007387 */ /* 0x0007e20000100800 */
[----:B------:R-:W-:-:S02]  /*b0a00*/  IMAD.X R97, R97, 0x1, R0, P5 ;  /* 0x0000000161617824 */ /* 0x000fc400028e0600 */
[----:B--2---:R-:W2:Y:S01]  /*b0a10*/  LDL.LU R100, [R1+0x29d8] ;  /* 0x0029d80001647983 */ /* 0x004ea20000300800 */
[----:B-1----:R-:W-:Y:S01]  /*b0a20*/  MOV R72, R92 ;  /* 0x0000005c00487202 */ /* 0x002fe20000000f00 */
[----:B------:R-:W-:Y:S01]  /*b0a30*/  IMAD.MOV.U32 R73, RZ, RZ, R96 ;  /* 0x000000ffff497224 */ /* 0x000fe200078e0060 */
[-C--:B------:R-:W-:Y:S01]  /*b0a40*/  IADD3 R84, P5, R84, R252.reuse, RZ ;  /* 0x000000fc54547210 */ /* 0x080fe20007fbe0ff */
[----:B---3--:R-:W3:Y:S04]  /*b0a50*/  LDL.LU R96, [R1+0x29d0] ;  /* 0x0029d00001607983 */ /* 0x008ee80000300800 */
[----:B------:R1:W-:Y:S01]  /*b0a60*/  LDGSTS.E [R108+0x13600], [R72.64], P1 ;  /* 0x13600000486c7fae */ /* 0x0003e20008921844 */
[----:B------:R-:W-:Y:S01]  /*b0a70*/  IADD3 R89, P1, R89, R252, RZ ;  /* 0x000000fc59597210 */ /* 0x000fe20007f3e0ff */
[----:B------:R4:W-:Y:S02]  /*b0a80*/  STL [R1+0x2a58], R88 ;  /* 0x002a585801007387 */ /* 0x0009e40000100800 */
[----:B------:R-:W5:Y:S01]  /*b0a90*/  LDL.LU R92, [R1+0x29c8] ;  /* 0x0029c800015c7983 */ /* 0x000f620000300800 */
[----:B------:R-:W-:Y:S01]  /*b0aa0*/  IADD3.X R93, R93, R0, RZ, P1, !PT ;  /* 0x000000005d5d7210 */ /* 0x000fe20000ffe4ff */
[----:B------:R-:W-:Y:S01]  /*b0ab0*/  STL [R1+0x2a50], R89 ;  /* 0x002a505901007387 */ /* 0x000fe20000100800 */
[----:B------:R-:W-:Y:S01]  /*b0ac0*/  IADD3 R80, P1, R80, R252, RZ ;  /* 0x000000fc50507210 */ /* 0x000fe20007f3e0ff */
[----:B------:R1:W-:Y:S02]  /*b0ad0*/  STL [R1+0x2a4c], R97 ;  /* 0x002a4c6101007387 */ /* 0x0003e40000100800 */
[----:B------:R-:W-:Y:S01]  /*b0ae0*/  IMAD.X R85, R85, 0x1, R0, P5 ;  /* 0x0000000155557824 */ /* 0x000fe200028e0600 */
[----:B------:R-:W-:Y:S01]  /*b0af0*/  STL [R1+0x2a48], R84 ;  /* 0x002a485401007387 */ /* 0x000fe20000100800 */
[----:B------:R1:W-:Y:S02]  /*b0b00*/  STL [R1+0x2a44], R93 ;  /* 0x002a445d01007387 */ /* 0x0003e40000100800 */
[----:B------:R-:W5:Y:S02]  /*b0b10*/  LDL.LU R101, [R1+0x29cc] ;  /* 0x0029cc0001657983 */ /* 0x000f640000300800 */
[----:B------:R-:W-:Y:S02]  /*b0b20*/  STL [R1+0x2a40], R80 ;  /* 0x002a405001007387 */ /* 0x000fe40000100800 */
[----:B------:R-:W-:Y:S01]  /*b0b30*/  IMAD.MOV.U32 R68, RZ, RZ, R88 ;  /* 0x000000ffff447224 */ /* 0x000fe200078e0058 */
[----:B------:R1:W-:Y:S01]  /*b0b40*/  STL [R1+0x2a3c], R85 ;  /* 0x002a3c5501007387 */ /* 0x0003e20000100800 */
[----:B------:R-:W-:Y:S01]  /*b0b50*/  MOV R69, R97 ;  /* 0x0000006100457202 */ /* 0x000fe20000000f00 */
[----:B----4-:R-:W4:Y:S02]  /*b0b60*/  LDL.LU R88, [R1+0x29c0] ;  /* 0x0029c00001587983 */ /* 0x010f240000300800 */
[----:B-1----:R-:W4:Y:S02]  /*b0b70*/  LDL.LU R97, [R1+0x29c4] ;  /* 0x0029c40001617983 */ /* 0x002f240000300800 */
[----:B------:R1:W-:Y:S01]  /*b0b80*/  LDGSTS.E [R108+0x15000], [R68.64], P2 ;  /* 0x15000000446c7fae */ /* 0x0003e20009121844 */
[----:B------:R-:W-:Y:S01]  /*b0b90*/  IADD3.X R81, R81, R0, RZ, P1, !PT ;  /* 0x0000000051517210 */ /* 0x000fe20000ffe4ff */
[----:B-1----:R-:W-:-:S02]  /*b0ba0*/  IMAD.MOV.U32 R69, RZ, RZ, R93 ;  /* 0x000000ffff457224 */ /* 0x002fc400078e005d */
[----:B------:R-:W4:Y:S01]  /*b0bb0*/  LDL.LU R93, [R1+0x29bc] ;  /* 0x0029bc00015d7983 */ /* 0x000f220000300800 */
[----:B------:R-:W-:Y:S02]  /*b0bc0*/  IMAD.MOV.U32 R68, RZ, RZ, R89 ;  /* 0x000000ffff447224 */ /* 0x000fe400078e0059 */
[----:B------:R-:W4:Y:S03]  /*b0bd0*/  LDL.LU R89, [R1+0x29b4] ;  /* 0x0029b40001597983 */ /* 0x000f260000300800 */
[----:B------:R1:W-:Y:S01]  /*b0be0*/  LDGSTS.E [R108+0x15200], [R68.64], P2 ;  /* 0x15200000446c7fae */ /* 0x0003e20009121844 */
[----:B------:R-:W-:Y:S02]  /*b0bf0*/  ISETP.NE.U32.AND P3, PT, R77, RZ, PT ;  /* 0x000000ff4d00720c */ /* 0x000fe40003f65070 */
[----:B------:R-:W-:Y:S01]  /*b0c00*/  ISETP.NE.U32.AND P4, PT, R76, RZ, PT ;  /* 0x000000ff4c00720c */ /* 0x000fe20003f85070 */
[----:B-1----:R-:W-:-:S02]  /*b0c10*/  IMAD.MOV.U32 R68, RZ, RZ, R84 ;  /* 0x000000ffff447224 */ /* 0x002fc400078e0054 */
[----:B------:R-:W-:Y:S01]  /*b0c20*/  IMAD.MOV.U32 R69, RZ, RZ, R85 ;  /* 0x000000ffff457224 */ /* 0x000fe200078e0055 */
[----:B------:R-:W4:Y:S01]  /*b0c30*/  LDL.LU R84, [R1+0x2958] ;  /* 0x0029580001547983 */ /* 0x000f220000300800 */
[----:B------:R1:W-:Y:S02]  /*b0c40*/  STL [R1+0x2a34], R81 ;  /* 0x002a345101007387 */ /* 0x0003e40000100800 */
[----:B------:R-:W4:Y:S01]  /*b0c50*/  LDL.LU R85, [R1+0x294c] ;  /* 0x00294c0001557983 */ /* 0x000f220000300800 */
[----:B------:R1:W-:Y:S02]  /*b0c60*/  LDGSTS.E [R108+0x15400], [R68.64], P2 ;  /* 0x15400000446c7fae */ /* 0x0003e40009121844 */
        /* <DEDUP_REMOVED lines=9> */
[----:B------:R-:W-:Y:S01]  /*b0d00*/  ISETP.GT.AND P5, PT, R3, 0x3a, PT ;  /* 0x0000003a0300780c */ /* 0x000fe20003fa4270 */
[----:B------:R1:W-:Y:S02]  /*b0d10*/  LDGSTS.E [R108+0x15600], [R68.64], P2 ;  /* 0x15600000446c7fae */ /* 0x0003e40009121844 */
[----:B-1----:R-:W-:Y:S02]  /*b0d20*/  SEL R69, RZ, 0x4, !P1 ;  /* 0x00000004ff457807 */ /* 0x002fe40004800000 */
[----:B------:R-:W-:Y:S02]  /*b0d30*/  SEL R68, RZ, 0x4, !P5 ;  /* 0x00000004ff447807 */ /* 0x000fe40006800000 */
[----:B------:R-:W-:Y:S02]  /*b0d40*/  SEL R69, R69, RZ, !P0 ;  /* 0x000000ff45457207 */ /* 0x000fe40004000000 */
[----:B------:R-:W-:Y:S02]  /*b0d50*/  SEL R68, R68, RZ, !P0 ;  /* 0x000000ff44447207 */ /* 0x000fe40004000000 */
[----:B--2---:R-:W-:-:S02]  /*b0d60*/  IADD3 R100, P1, R100, R252, RZ ;  /* 0x000000fc64647210 */ /* 0x004fc40007f3e0ff */
[-C--:B---3--:R-:W-:Y:S02]  /*b0d70*/  IADD3 R96, P2, R96, R252.reuse, RZ ;  /* 0x000000fc60607210 */ /* 0x088fe40007f5e0ff */
[----:B-----5:R-:W-:Y:S01]  /*b0d80*/  IADD3 R92, P5, R92, R252, RZ ;  /* 0x000000fc5c5c7210 */ /* 0x020fe20007fbe0ff */
[----:B------:R-:W-:Y:S01]  /*b0d90*/  IMAD.X R101, R101, 0x1, R0, P1 ;  /* 0x0000000165657824 */ /* 0x000fe200008e0600 */
[----:B------:R-:W-:Y:S02]  /*b0da0*/  ISETP.NE.U32.AND P1, PT, R69, RZ, PT ;  /* 0x000000ff4500720c */ /* 0x000fe40003f25070 */
[----:B----4-:R-:W-:Y:S01]  /*b0db0*/  IADD3.X R97, R97, R0, RZ, P2, !PT ;  /* 0x0000000061617210 */ /* 0x010fe200017fe4ff */
[----:B------:R-:W-:Y:S02]  /*b0dc0*/  ISETP.NE.U32.AND P2, PT, R68, RZ, PT ;  /* 0x000000ff4400720c */ /* 0x000fe40003f45070 */
[----:B------:R-:W-:Y:S01]  /*b0dd0*/  IMAD.MOV.U32 R68, RZ, RZ, R100 ;  /* 0x000000ffff447224 */ /* 0x000fe200078e0064 */
[----:B------:R-:W-:-:S05]  /*b0de0*/  MOV R69, R101 ;  /* 0x0000006500457202 */ /* 0x000fca0000000f00 */
[----:B------:R1:W-:Y:S01]  /*b0df0*/  LDGSTS.E [R108+0x17000], [R68.64], P3 ;  /* 0x17000000446c7fae */ /* 0x0003e20009921844 */
[----:B------:R-:W-:Y:S02]  /*b0e00*/  IMAD.X R93, R93, 0x1, R0, P5 ;  /* 0x000000015d5d7824 */ /* 0x000fe400028e0600 */
[----:B-1----:R-:W-:Y:S01]  /*b0e10*/  IMAD.MOV.U32 R68, RZ, RZ, R96 ;  /* 0x000000ffff447224 */ /* 0x002fe200078e0060 */
[----:B------:R-:W-:Y:S02]  /*b0e20*/  MOV R69, R97 ;  /* 0x0000006100457202 */ /* 0x000fe40000000f00 */
[----:B------:R-:W-:-:S03]  /*b0e30*/  IADD3 R88, P5, R88, R252, RZ ;  /* 0x000000fc58587210 */ /* 0x000fc60007fbe0ff */
[----:B------:R1:W-:Y:S02]  /*b0e40*/  LDGSTS.E [R108+0x17200], [R68.64], P3 ;  /* 0x17200000446c7fae */ /* 0x0003e40009921844 */
[----:B------:R-:W-:Y:S02]  /*b0e50*/  IMAD.X R89, R89, 0x1, R0, P5 ;  /* 0x0000000159597824 */ /* 0x000fe400028e0600 */
[----:B------:R2:W-:Y:S01]  /*b0e60*/  STL [R1+0x29d8], R100 ;  /* 0x0029d86401007387 */ /* 0x0005e20000100800 */
[----:B------:R3:W-:Y:S02]  /*b0e70*/  STL [R1+0x29d0], R96 ;  /* 0x0029d06001007387 */ /* 0x0007e40000100800 */
[----:B------:R4:W-:Y:S02]  /*b0e80*/  STL [R1+0x29c8], R92 ;  /* 0x0029c85c01007387 */ /* 0x0009e40000100800 */
[----:B-1----:R-:W-:Y:S02]  /*b0e90*/  IMAD.MOV.U32 R68, RZ, RZ, R92 ;  /* 0x000000ffff447224 */ /* 0x002fe400078e005c */
[----:B------:R-:W-:Y:S01]  /*b0ea0*/  IMAD.MOV.U32 R69, RZ, RZ, R93 ;  /* 0x000000ffff457224 */ /* 0x000fe200078e005d */
[----:B------:R-:W-:-:S04]  /*b0eb0*/  IADD3 R84, P5, R84, R252, RZ ;  /* 0x000000fc54547210 */ /* 0x000fc80007fbe0ff */
[----:B------:R1:W-:Y:S04]  /*b0ec0*/  LDGSTS.E [R108+0x17400], [R68.64], P3 ;  /* 0x17400000446c7fae */ /* 0x0003e80009921844 */
[----:B------:R5:W-:Y:S01]  /*b0ed0*/  STL [R1+0x29cc], R101 ;  /* 0x0029cc6501007387 */ /* 0x000be20000100800 */
[----:B------:R-:W-:Y:S02]  /*b0ee0*/  STL [R1+0x29c4], R97 ;  /* 0x0029c46101007387 */ /* 0x000fe40000100800 */
[----:B------:R-:W-:Y:S02]  /*b0ef0*/  STL [R1+0x29bc], R93 ;  /* 0x0029bc5d01007387 */ /* 0x000fe40000100800 */
[----:B------:R4:W-:Y:S01]  /*b0f00*/  STL [R1+0x29c0], R88 ;  /* 0x0029c05801007387 */ /* 0x0009e20000100800 */
[----:B------:R4:W-:Y:S01]  /*b0f10*/  STL [R1+0x29b4], R89 ;  /* 0x0029b45901007387 */ /* 0x0009e20000100800 */
[----:B------:R-:W-:-:S02]  /*b0f20*/  IMAD.X R85, R85, 0x1, R0, P5 ;  /* 0x0000000155557824 */ /* 0x000fc400028e0600 */
[----:B--2---:R-:W2:Y:S02]  /*b0f30*/  LDL.LU R100, [R1+0x2918] ;  /* 0x0029180001647983 */ /* 0x004ea40000300800 */
[----:B---3--:R-:W3:Y:S01]  /*b0f40*/  LDL.LU R96, [R1+0x28d0] ;  /* 0x0028d00001607983 */ /* 0x008ee20000300800 */
[----:B-1----:R-:W-:Y:S01]  /*b0f50*/  MOV R68, R88 ;  /* 0x0000005800447202 */ /* 0x002fe20000000f00 */
[----:B------:R-:W-:Y:S01]  /*b0f60*/  IMAD.MOV.U32 R69, RZ, RZ, R89 ;  /* 0x000000ffff457224 */ /* 0x000fe200078e0059 */
[----:B------:R-:W-:-:S04]  /*b0f70*/  IADD3 R76, P5, R76, R252, RZ ;  /* 0x000000fc4c4c7210 */ /* 0x000fc80007fbe0ff */
[----:B------:R1:W-:Y:S01]  /*b0f80*/  LDGSTS.E [R108+0x17600], [R68.64], P3 ;  /* 0x17600000446c7fae */ /* 0x0003e20009921844 */
[----:B------:R-:W-:-:S03]  /*b0f90*/  IADD3 R80, P3, R80, R252, RZ ;  /* 0x000000fc50507210 */ /* 0x000fc60007f7e0ff */
[----:B------:R1:W-:Y:S01]  /*b0fa0*/  STL [R1+0x2958], R84 ;  /* 0x0029585401007387 */ /* 0x0003e20000100800 */
[----:B----4-:R-:W4:Y:S01]  /*b0fb0*/  LDL.LU R92, [R1+0x28c8] ;  /* 0x0028c800015c7983 */ /* 0x010f220000300800 */
[----:B------:R-:W-:Y:S02]  /*b0fc0*/  IADD3.X R81, R81, R0, RZ, P3, !PT ;  /* 0x0000000051517210 */ /* 0x000fe40001ffe4ff */
[----:B------:R-:W-:Y:S01]  /*b0fd0*/  STL [R1+0x2950], R80 ;  /* 0x0029505001007387 */ /* 0x000fe20000100800 */
[----:B------:R-:W-:Y:S01]  /*b0fe0*/  IADD3 R72, P3, R72, R252, RZ ;  /* 0x000000fc48487210 */ /* 0x000fe20007f7e0ff */
[----:B------:R1:W-:Y:S02]  /*b0ff0*/  STL [R1+0x294c], R85 ;  /* 0x00294c5501007387 */ /* 0x0003e40000100800 */
[----:B------:R-:W-:Y:S01]  /*b1000*/  IMAD.X R77, R77, 0x1, R0, P5 ;  /* 0x000000014d4d7824 */ /* 0x000fe200028e0600 */
[----:B------:R-:W-:Y:S01]  /*b1010*/  STL [R1+0x2948], R76 ;  /* 0x0029484c01007387 */ /* 0x000fe20000100800 */
[----:B------:R1:W-:Y:S02]  /*b1020*/  STL [R1+0x2944], R81 ;  /* 0x0029445101007387 */ /* 0x0003e40000100800 */
[----:B-----5:R-:W5:Y:S02]  /*b1030*/  LDL.LU R101, [R1+0x28cc] ;  /* 0x0028cc0001657983 */ /* 0x020f640000300800 */
[----:B------:R-:W-:Y:S01]  /*b1040*/  STL [R1+0x2940], R72 ;  /* 0x0029404801007387 */ /* 0x000fe20000100800 */
[----:B------:R1:W-:Y:S01]  /*b1050*/  STL [R1+0x293c], R77 ;  /* 0x00293c4d01007387 */ /* 0x0003e20000100800 */
[----:B------:R-:W5:Y:S02]  /*b1060*/  LDL.LU R88, [R1+0x28c0] ;  /* 0x0028c00001587983 */ /* 0x000f640000300800 */
[----:B------:R-:W5:Y:S02]  /*b1070*/  LDL.LU R97, [R1+0x28c4] ;  /* 0x0028c40001617983 */ /* 0x000f640000300800 */
[----:B------:R-:W5:Y:S02]  /*b1080*/  LDL.LU R93, [R1+0x28bc] ;  /* 0x0028bc00015d7983 */ /* 0x000f640000300800 */
[----:B-1----:R-:W-:Y:S01]  /*b1090*/  IMAD.MOV.U32 R68, RZ, RZ, R84 ;  /* 0x000000ffff447224 */ /* 0x002fe200078e0054 */
[----:B------:R-:W-:Y:S01]  /*b10a0*/  MOV R69, R85 ;  /* 0x0000005500457202 */ /* 0x000fe20000000f00 */
[----:B------:R-:W5:Y:S01]  /*b10b0*/  LDL.LU R89, [R1+0x28b4] ;  /* 0x0028b40001597983 */ /* 0x000f620000300800 */
[----:B------:R-:W-:Y:S01]  /*b10c0*/  IADD3.X R73, R73, R0, RZ, P3, !PT ;  /* 0x0000000049497210 */ /* 0x000fe20001ffe4ff */
[----:B------:R-:W5:Y:S02]  /*b10d0*/  LDL.LU R84, [R1+0x2898] ;  /* 0x0028980001547983 */ /* 0x000f640000300800 */
[----:B------:R1:W-:Y:S04]  /*b10e0*/  LDGSTS.E [R108+0x19000], [R68.64], P4 ;  /* 0x19000000446c7fae */ /* 0x0003e8000a121844 */
[----:B------:R1:W-:Y:S01]  /*b10f0*/  STL [R1+0x2934], R73 ;  /* 0x0029344901007387 */ /* 0x0003e20000100800 */
[----:B------:R-:W5:Y:S02]  /*b1100*/  LDL.LU R85, [R1+0x284c] ;  /* 0x00284c0001557983 */ /* 0x000f640000300800 */
[----:B-1----:R-:W-:-:S02]  /*b1110*/  IMAD.MOV.U32 R68, RZ, RZ, R80 ;  /* 0x000000ffff447224 */ /* 0x002fc400078e0050 */
[----:B------:R-:W-:Y:S02]  /*b1120*/  IMAD.MOV.U32 R69, RZ, RZ, R81 ;  /* 0x000000ffff457224 */ /* 0x000fe400078e0051 */
[----:B------:R-:W5:Y:S04]  /*b1130*/  LDL.LU R81, [R1+0x2844] ;  /* 0x0028440001517983 */ /* 0x000f680000300800 */
[----:B------:R1:W-:Y:S01]  /*b1140*/  LDGSTS.E [R108+0x19200], [R68.64], P4 ;  /* 0x19200000446c7fae */ /* 0x0003e2000a121844 */
[----:B------:R-:W5:Y:S02]  /*b1150*/  LDL.LU R80, [R1+0x2850] ;  /* 0x0028500001507983 */ /* 0x000f640000300800 */
[----:B-1----:R-:W-:Y:S02]  /*b1160*/  IMAD.MOV.U32 R68, RZ, RZ, R76 ;  /* 0x000000ffff447224 */ /* 0x002fe400078e004c */
[----:B------:R-:W-:-:S02]  /*b1170*/  IMAD.MOV.U32 R69, RZ, RZ, R77 ;  /* 0x000000ffff457224 */ /* 0x000fc400078e004d */
[----:B------:R-:W5:Y:S01]  /*b1180*/  LDL.LU R77, [R1+0x283c] ;  /* 0x00283c00014d7983 */ /* 0x000f620000300800 */
[----:B------:R-:W5:Y:S03]  /*b1190*/  LDL.LU R76, [R1+0x2848] ;  /* 0x00284800014c7983 */ /* 0x000f660000300800 */
[----:B------:R1:W-:Y:S02]  /*b11a0*/  LDGSTS.E [R108+0x19400], [R68.64], P4 ;  /* 0x19400000446c7fae */ /* 0x0003e4000a121844 */
[----:B-1----:R-:W-:Y:S01]  /*b11b0*/  IMAD.MOV.U32 R69, RZ, RZ, R73 ;  /* 0x000000ffff457224 */ /* 0x002fe200078e0049 */
[----:B------:R-:W-:Y:S01]  /*b11c0*/  MOV R68, R72 ;  /* 0x0000004800447202 */ /* 0x000fe20000000f00 */
[----:B------:R-:W5:Y:S01]  /*b11d0*/  LDL.LU R73, [R1+0x2834] ;  /* 0x0028340001497983 */ /* 0x000f620000300800 */
[----:B------:R-:W5:Y:S01]  /*b11e0*/  LDL.LU R72, [R1+0x2840] ;  /* 0x0028400001487983 */ /* 0x000f620000300800 */
        /* <DEDUP_REMOVED lines=9> */
[----:B----4-:R-:W-:Y:S01]  /*b1280*/  IADD3 R92, P5, R92, R252, RZ ;  /* 0x000000fc5c5c7210 */ /* 0x010fe20007fbe0ff */
[----:B-----5:R-:W-:Y:S01]  /*b1290*/  IMAD.X R101, R101, 0x1, R0, P3 ;  /* 0x0000000165657824 */ /* 0x020fe200018e0600 */
[----:B------:R-:W-:Y:S02]  /*b12a0*/  ISETP.NE.U32.AND P3, PT, R69, RZ, PT ;  /* 0x000000ff4500720c */ /* 0x000fe40003f65070 */
[----:B------:R-:W-:Y:S01]  /*b12b0*/  IADD3.X R97, R97, R0, RZ, P4, !PT ;  /* 0x0000000061617210 */ /* 0x000fe200027fe4ff */
[----:B------:R-:W-:Y:S02]  /*b12c0*/  ISETP.NE.U32.AND P4, PT, R68, RZ, PT ;  /* 0x000000ff4400720c */ /* 0x000fe40003f85070 */
[----:B------:R-:W-:Y:S01]  /*b12d0*/  IMAD.MOV.U32 R68, RZ, RZ, R100 ;  /* 0x000000ffff447224 */ /* 0x000fe200078e0064 */
[----:B------:R-:W-:Y:S01]  /*b12e0*/  MOV R69, R101 ;  /* 0x0000006500457202 */ /* 0x000fe20000000f00 */
[----:B------:R-:W-:-:S04]  /*b12f0*/  IMAD.X R93, R93, 0x1, R0, P5 ;  /* 0x000000015d5d7824 */ /* 0x000fc800028e0600 */
[----:B------:R1:W-:Y:S01]  /*b1300*/  LDGSTS.E [R108+0x1b000], [R68.64], P1 ;  /* 0x1b000000446c7fae */ /* 0x0003e20008921844 */
[----:B------:R-:W-:Y:S01]  /*b1310*/  IADD3 R88, P5, R88, R252, RZ ;  /* 0x000000fc58587210 */ /* 0x000fe20007fbe0ff */
[----:B-1----:R-:W-:Y:S01]  /*b1320*/  IMAD.MOV.U32 R68, RZ, RZ, R96 ;  /* 0x000000ffff447224 */ /* 0x002fe200078e0060 */
[----:B------:R-:W-:-:S03]  /*b1330*/  MOV R69, R97 ;  /* 0x0000006100457202 */ /* 0x000fc60000000f00 */
[----:B------:R-:W-:Y:S02]  /*b1340*/  IMAD.X R89, R89, 0x1, R0, P5 ;  /* 0x0000000159597824 */ /* 0x000fe400028e0600 */
[----:B------:R1:W-:Y:S04]  /*b1350*/  LDGSTS.E [R108+0x1b200], [R68.64], P1 ;  /* 0x1b200000446c7fae */ /* 0x0003e80008921844 */
[----:B------:R2:W-:Y:S01]  /*b1360*/  STL [R1+0x2918], R100 ;  /* 0x0029186401007387 */ /* 0x0005e20000100800 */
[----:B------:R3:W-:Y:S02]  /*b1370*/  STL [R1+0x28d0], R96 ;  /* 0x0028d06001007387 */ /* 0x0007e40000100800 */
[----:B------:R4:W-:Y:S01]  /*b1380*/  STL [R1+0x28c8], R92 ;  /* 0x0028c85c01007387 */ /* 0x0009e20000100800 */
[----:B------:R-:W-:Y:S01]  /*b1390*/  IADD3 R84, P5, R84, R252, RZ ;  /* 0x000000fc54547210 */ /* 0x000fe20007fbe0ff */
[----:B-1----:R-:W-:-:S02]  /*b13a0*/  IMAD.MOV.U32 R68, RZ, RZ, R92 ;  /* 0x000000ffff447224 */ /* 0x002fc400078e005c */
[----:B------:R-:W-:Y:S01]  /*b13b0*/  IMAD.MOV.U32 R69, RZ, RZ, R93 ;  /* 0x000000ffff457224 */ /* 0x000fe200078e005d */
[----:B------:R1:W-:Y:S04]  /*b13c0*/  STL [R1+0x28cc], R101 ;  /* 0x0028cc6501007387 */ /* 0x0003e80000100800 */
[----:B------:R5:W-:Y:S01]  /*b13d0*/  LDGSTS.E [R108+0x1b400], [R68.64], P1 ;  /* 0x1b400000446c7fae */ /* 0x000be20008921844 */
[----:B------:R-:W-:Y:S02]  /*b13e0*/  STL [R1+0x28c4], R97 ;  /* 0x0028c46101007387 */ /* 0x000fe40000100800 */
[----:B------:R-:W-:Y:S02]  /*b13f0*/  STL [R1+0x28bc], R93 ;  /* 0x0028bc5d01007387 */ /* 0x000fe40000100800 */
[----:B------:R1:W-:Y:S01]  /*b1400*/  STL [R1+0x28c0], R88 ;  /* 0x0028c05801007387 */ /* 0x0003e20000100800 */
[----:B------:R1:W-:Y:S01]  /*b1410*/  STL [R1+0x28b4], R89 ;  /* 0x0028b45901007387 */ /* 0x0003e20000100800 */
[----:B------:R-:W-:-:S02]  /*b1420*/  IMAD.X R85, R85, 0x1, R0, P5 ;  /* 0x0000000155557824 */ /* 0x000fc400028e0600 */
[----:B--2---:R-:W2:Y:S01]  /*b1430*/  LDL.LU R100, [R1+0x2818] ;  /* 0x0028180001647983 */ /* 0x004ea20000300800 */
[----:B-----5:R-:W-:Y:S01]  /*b1440*/  MOV R68, R88 ;  /* 0x0000005800447202 */ /* 0x020fe20000000f00 */
[----:B------:R-:W-:Y:S01]  /*b1450*/  IMAD.MOV.U32 R69, RZ, RZ, R89 ;  /* 0x000000ffff457224 */ /* 0x000fe200078e0059 */
[-C--:B------:R-:W-:Y:S01]  /*b1460*/  IADD3 R76, P5, R76, R252.reuse, RZ ;  /* 0x000000fc4c4c7210 */ /* 0x080fe20007fbe0ff */
[----:B---3--:R-:W3:Y:S04]  /*b1470*/  LDL.LU R96, [R1+0x27d0] ;  /* 0x0027d00001607983 */ /* 0x008ee80000300800 */
[----:B------:R5:W-:Y:S01]  /*b1480*/  LDGSTS.E [R108+0x1b600], [R68.64], P1 ;  /* 0x1b600000446c7fae */ /* 0x000be20008921844 */
[----:B------:R-:W-:Y:S01]  /*b1490*/  IADD3 R80, P1, R80, R252, RZ ;  /* 0x000000fc50507210 */ /* 0x000fe20007f3e0ff */
[----:B------:R1:W-:Y:S02]  /*b14a0*/  STL [R1+0x2898], R84 ;  /* 0x0028985401007387 */ /* 0x0003e40000100800 */
[----:B----4-:R-:W4:Y:S01]  /*b14b0*/  LDL.LU R92, [R1+0x27c8] ;  /* 0x0027c800015c7983 */ /* 0x010f220000300800 */
[----:B------:R-:W-:Y:S01]  /*b14c0*/  IADD3.X R81, R81, R0, RZ, P1, !PT ;  /* 0x0000000051517210 */ /* 0x000fe20000ffe4ff */
[----:B------:R-:W-:Y:S01]  /*b14d0*/  STL [R1+0x2850], R80 ;  /* 0x0028505001007387 */ /* 0x000fe20000100800 */
[----:B------:R-:W-:Y:S01]  /*b14e0*/  IADD3 R72, P1, R72, R252, RZ ;  /* 0x000000fc48487210 */ /* 0x000fe20007f3e0ff */
[----:B------:R5:W-:Y:S02]  /*b14f0*/  STL [R1+0x284c], R85 ;  /* 0x00284c5501007387 */ /* 0x000be40000100800 */
[----:B------:R-:W-:Y:S01]  /*b1500*/  IMAD.X R77, R77, 0x1, R0, P5 ;  /* 0x000000014d4d7824 */ /* 0x000fe200028e0600 */
[----:B------:R-:W-:Y:S01]  /*b1510*/  STL [R1+0x2848], R76 ;  /* 0x0028484c01007387 */ /* 0x000fe20000100800 */
[----:B------:R5:W-:Y:S02]  /*b1520*/  STL [R1+0x2844], R81 ;  /* 0x0028445101007387 */ /* 0x000be40000100800 */
[----:B-1----:R-:W4:Y:S02]  /*b1530*/  LDL.LU R101, [R1+0x27cc] ;  /* 0x0027cc0001657983 */ /* 0x002f240000300800 */
[----:B------:R-:W-:Y:S01]  /*b1540*/  STL [R1+0x2840], R72 ;  /* 0x0028404801007387 */ /* 0x000fe20000100800 */
[----:B------:R1:W-:Y:S01]  /*b1550*/  STL [R1+0x283c], R77 ;  /* 0x00283c4d01007387 */ /* 0x0003e20000100800 */
[----:B------:R-:W4:Y:S02]  /*b1560*/  LDL.LU R88, [R1+0x27c0] ;  /* 0x0027c00001587983 */ /* 0x000f240000300800 */
[----:B------:R-:W4:Y:S02]  /*b1570*/  LDL.LU R97, [R1+0x27c4] ;  /* 0x0027c40001617983 */ /* 0x000f240000300800 */
[----:B------:R-:W4:Y:S02]  /*b1580*/  LDL.LU R93, [R1+0x27bc] ;  /* 0x0027bc00015d7983 */ /* 0x000f240000300800 */
[----:B-----5:R-:W-:Y:S01]  /*b1590*/  IMAD.MOV.U32 R68, RZ, RZ, R84 ;  /* 0x000000ffff447224 */ /* 0x020fe200078e0054 */
        /* <DEDUP_REMOVED lines=31> */
[----:B------:R-:W-:Y:S01]  /*b1790*/  IMAD.X R101, R101, 0x1, R0, P1 ;  /* 0x0000000165657824 */ /* 0x000fe200008e0600 */
        /* <DEDUP_REMOVED lines=10> */
[----:B-----5:R-:W-:Y:S02]  /*b1840*/  IMAD.X R89, R89, 0x1, R0, P5 ;  /* 0x0000000159597824 */ /* 0x020fe400028e0600 */
        /* <DEDUP_REMOVED lines=144> */
[----:B------:R-:W-:Y:S01]  /*b2150*/  SEL R68, R68, RZ, !P0 ;  /* 0x000000ff44447207 */ /* 0x000fe20004000000 */
[----:B------:R-:W-:Y:S01]  /*b2160*/  HMMA.1688.F32.TF32 R156, R180, R94, R156 ;  /* 0x0000005eb49c723c */ /* 0x000fe2000008109c */
        /* <DEDUP_REMOVED lines=16> */
[----:B------:R-:W-:Y:S01]  /*b2270*/  STL [R1+0x25fc], R100 ;  /* 0x0025fc6401007387 */ /* 0x000fe20000100800 */
[----:B------:R-:W-:Y:S02]  /*b2280*/  STL [R1+0x2604], R96 ;  /* 0x0026046001007387 */ /* 0x000fe40000100800 */
[----:B------:R-:W-:Y:S01]  /*b2290*/  STL [R1+0x260c], R92 ;  /* 0x00260c5c01007387 */ /* 0x000fe20000100800 */
[----:B------:R-:W-:Y:S01]  /*b22a0*/  IADD3 R84, P5, R84, R252, RZ ;  /* 0x000000fc54547210 */ /* 0x000fe20007fbe0ff */
[----:B-1----:R-:W-:-:S02]  /*b22b0*/  IMAD.MOV.U32 R68, RZ, RZ, R92 ;  /* 0x000000ffff447224 */ /* 0x002fc400078e005c */
[----:B------:R-:W-:Y:S01]  /*b22c0*/  IMAD.MOV.U32 R69, RZ, RZ, R93 ;  /* 0x000000ffff457224 */ /* 0x000fe200078e005d */
[----:B------:R-:W-:Y:S04]  /*b22d0*/  STL [R1+0x25f8], R101 ;  /* 0x0025f86501007387 */ /* 0x000fe80000100800 */
[----:B------:R1:W-:Y:S01]  /*b22e0*/  LDGSTS.E [R108+0x27400], [R68.64], P3 ;  /* 0x27400000446c7fae */ /* 0x0003e20009921844 */
[----:B------:R2:W-:Y:S02]  /*b22f0*/  STL [R1+0x2600], R97 ;  /* 0x0026006101007387 */ /* 0x0005e40000100800 */
[----:B------:R-:W-:Y:S02]  /*b2300*/  STL [R1+0x2608], R93 ;  /* 0x0026085d01007387 */ /* 0x000fe40000100800 */
[----:B------:R3:W-:Y:S01]  /*b2310*/  STL [R1+0x2614], R88 ;  /* 0x0026145801007387 */ /* 0x0007e20000100800 */
[----:B------:R4:W-:Y:S01]  /*b2320*/  STL [R1+0x2610], R89 ;  /* 0x0026105901007387 */ /* 0x0009e20000100800 */
[--C-:B------:R-:W-:Y:S01]  /*b2330*/  IMAD.X R85, R85, 0x1, R0.reuse, P5 ;  /* 0x0000000155557824 */ /* 0x100fe200028e0600 */
[----:B-1----:R-:W-:Y:S01]  /*b2340*/  MOV R68, R88 ;  /* 0x0000005800447202 */ /* 0x002fe20000000f00 */
[----:B------:R-:W-:Y:S01]  /*b2350*/  IMAD.MOV.U32 R69, RZ, RZ, R89 ;  /* 0x000000ffff457224 */ /* 0x000fe200078e0059 */
[----:B--2---:R-:W2:Y:S01]  /*b2360*/  LDL.LU R97, [R1+0x24fc] ;  /* 0x0024fc0001617983 */ /* 0x004ea20000300800 */
[-C--:B------:R-:W-:Y:S01]  /*b2370*/  IADD3 R76, P5, R76, R252.reuse, RZ ;  /* 0x000000fc4c4c7210 */ /* 0x080fe20007fbe0ff */
[----:B------:R-:W5:Y:S02]  /*b2380*/  LDL.LU R96, [R1+0x2504] ;  /* 0x0025040001607983 */ /* 0x000f640000300800 */
        /* <DEDUP_REMOVED lines=12> */
[----:B------:R-:W-:Y:S01]  /*b2450*/  STL [R1+0x2594], R72 ;  /* 0x0025944801007387 */ /* 0x000fe20000100800 */
[----:B------:R4:W-:Y:S01]  /*b2460*/  STL [R1+0x2588], R77 ;  /* 0x0025884d01007387 */ /* 0x0009e20000100800 */
[----:B---3--:R-:W3:Y:S02]  /*b2470*/  LDL.LU R88, [R1+0x2514] ;  /* 0x0025140001587983 */ /* 0x008ee40000300800 */
[----:B------:R-:W3:Y:S02]  /*b2480*/  LDL.LU R94, [R1+0x2500] ;  /* 0x00250000015e7983 */ /* 0x000ee40000300800 */
[----:B------:R-:W3:Y:S02]  /*b2490*/  LDL.LU R93, [R1+0x2508] ;  /* 0x00250800015d7983 */ /* 0x000ee40000300800 */
[----:B-1----:R-:W-:Y:S01]  /*b24a0*/  IMAD.MOV.U32 R68, RZ, RZ, R84 ;  /* 0x000000ffff447224 */ /* 0x002fe200078e0054 */
[----:B------:R-:W-:Y:S01]  /*b24b0*/  MOV R69, R85 ;  /* 0x0000005500457202 */ /* 0x000fe20000000f00 */
[----:B----4-:R-:W4:Y:S01]  /*b24c0*/  LDL.LU R89, [R1+0x2510] ;  /* 0x0025100001597983 */ /* 0x010f220000300800 */
[----:B------:R-:W-:Y:S01]  /*b24d0*/  IADD3.X R73, R73, R0, RZ, P3, !PT ;  /* 0x0000000049497210 */ /* 0x000fe20001ffe4ff */
[----:B------:R-:W4:Y:S02]  /*b24e0*/  LDL.LU R84, [R1+0x1fd8] ;  /* 0x001fd80001547983 */ /* 0x000f240000300800 */
[----:B------:R1:W-:Y:S04]  /*b24f0*/  LDGSTS.E [R108+0x29000], [R68.64], P4 ;  /* 0x29000000446c7fae */ /* 0x0003e8000a121844 */
[----:B------:R1:W-:Y:S01]  /*b2500*/  STL [R1+0x2590], R73 ;  /* 0x0025904901007387 */ /* 0x0003e20000100800 */
[----:B------:R-:W4:Y:S02]  /*b2510*/  LDL.LU R85, [R1+0x1fd4] ;  /* 0x001fd40001557983 */ /* 0x000f240000300800 */
[----:B-1----:R-:W-:-:S02]  /*b2520*/  IMAD.MOV.U32 R68, RZ, RZ, R80 ;  /* 0x000000ffff447224 */ /* 0x002fc400078e0050 */
[----:B------:R-:W-:Y:S02]  /*b2530*/  IMAD.MOV.U32 R69, RZ, RZ, R81 ;  /* 0x000000ffff457224 */ /* 0x000fe400078e0051 */
[----:B------:R-:W4:Y:S04]  /*b2540*/  LDL.LU R81, [R1+0x1fdc] ;  /* 0x001fdc0001517983 */ /* 0x000f280000300800 */
[----:B------:R1:W-:Y:S01]  /*b2550*/  LDGSTS.E [R108+0x29200], [R68.64], P4 ;  /* 0x29200000446c7fae */ /* 0x0003e2000a121844 */
[----:B------:R-:W4:Y:S02]  /*b2560*/  LDL.LU R80, [R1+0x1fe0] ;  /* 0x001fe00001507983 */ /* 0x000f240000300800 */
[----:B-1----:R-:W-:Y:S02]  /*b2570*/  IMAD.MOV.U32 R68, RZ, RZ, R76 ;  /* 0x000000ffff447224 */ /* 0x002fe400078e004c */
[----:B------:R-:W-:-:S02]  /*b2580*/  IMAD.MOV.U32 R69, RZ, RZ, R77 ;  /* 0x000000ffff457224 */ /* 0x000fc400078e004d */
[----:B------:R-:W4:Y:S01]  /*b2590*/  LDL.LU R77, [R1+0x1fe4] ;  /* 0x001fe400014d7983 */ /* 0x000f220000300800 */
[----:B------:R-:W4:Y:S03]  /*b25a0*/  LDL.LU R76, [R1+0x1fe8] ;  /* 0x001fe800014c7983 */ /* 0x000f260000300800 */
[----:B------:R1:W-:Y:S02]  /*b25b0*/  LDGSTS.E [R108+0x29400], [R68.64], P4 ;  /* 0x29400000446c7fae */ /* 0x0003e4000a121844 */
[----:B-1----:R-:W-:Y:S01]  /*b25c0*/  IMAD.MOV.U32 R69, RZ, RZ, R73 ;  /* 0x000000ffff457224 */ /* 0x002fe200078e0049 */
[----:B------:R-:W-:Y:S01]  /*b25d0*/  MOV R68, R72 ;  /* 0x0000004800447202 */ /* 0x000fe20000000f00 */
        /* <DEDUP_REMOVED lines=8> */
[----:B------:R-:W-:Y:S01]  /*b2660*/  SEL R68, R68, RZ, !P0 ;  /* 0x000000ff44447207 */ /* 0x000fe20004000000 */
[C---:B------:R-:W-:Y:S08]  /*b2670*/  HMMA.1688.F32.TF32 R152, R180.reuse, R90, R152 ;  /* 0x0000005ab498723c */ /* 0x040ff00000081098 */
[----:B------:R-:W-:Y:S01]  /*b2680*/  HMMA.1688.F32.TF32 R148, R180, R86, R148 ;  /* 0x00000056b494723c */ /* 0x000fe20000081094 */
[----:B--2---:R-:W-:-:S02]  /*b2690*/  IADD3 R97, P3, R97, R252, RZ ;  /* 0x000000fc61617210 */ /* 0x004fc40007f7e0ff */
[-C--:B-----5:R-:W-:Y:S02]  /*b26a0*/  IADD3 R96, P4, R96, R252.reuse, RZ ;  /* 0x000000fc60607210 */ /* 0x0a0fe40007f9e0ff */
[----:B------:R-:W-:Y:S01]  /*b26b0*/  IADD3 R92, P5, R92, R252, RZ ;  /* 0x000000fc5c5c7210 */ /* 0x000fe20007fbe0ff */
[--C-:B------:R-:W-:Y:S01]  /*b26c0*/  IMAD.X R95, R95, 0x1, R0.reuse, P3 ;  /* 0x000000015f5f7824 */ /* 0x100fe200018e0600 */
[----:B------:R-:W-:Y:S02]  /*b26d0*/  ISETP.NE.U32.AND P3, PT, R69, RZ, PT ;  /* 0x000000ff4500720c */ /* 0x000fe40003f65070 */
[----:B---3--:R-:W-:Y:S01]  /*b26e0*/  IADD3.X R94, R94, R0, RZ, P4, !PT ;  /* 0x000000005e5e7210 */ /* 0x008fe200027fe4ff */
        /* <DEDUP_REMOVED lines=8> */
[----:B----4-:R-:W-:Y:S02]  /*b2770*/  IMAD.X R89, R89, 0x1, R0, P5 ;  /* 0x0000000159597824 */ /* 0x010fe400028e0600 */
[----:B------:R1:W-:Y:S04]  /*b2780*/  LDGSTS.E [R108+0x2b200], [R68.64], P1 ;  /* 0x2b200000446c7fae */ /* 0x0003e80008921844 */
[----:B------:R-:W-:Y:S01]  /*b2790*/  STL [R1+0x24fc], R97 ;  /* 0x0024fc6101007387 */ /* 0x000fe20000100800 */
[----:B------:R-:W-:Y:S02]  /*b27a0*/  STL [R1+0x2504], R96 ;  /* 0x0025046001007387 */ /* 0x000fe40000100800 */
[----:B------:R2:W-:Y:S01]  /*b27b0*/  STL [R1+0x250c], R92 ;  /* 0x00250c5c01007387 */ /* 0x0005e20000100800 */
[----:B------:R-:W-:Y:S01]  /*b27c0*/  IADD3 R84, P5, R84, R252, RZ ;  /* 0x000000fc54547210 */ /* 0x000fe20007fbe0ff */
[----:B-1----:R-:W-:-:S02]  /*b27d0*/  IMAD.MOV.U32 R68, RZ, RZ, R92 ;  /* 0x000000ffff447224 */ /* 0x002fc400078e005c */
[----:B------:R-:W-:Y:S01]  /*b27e0*/  IMAD.MOV.U32 R69, RZ, RZ, R93 ;  /* 0x000000ffff457224 */ /* 0x000fe200078e005d */
[----:B------:R-:W-:Y:S04]  /*b27f0*/  STL [R1+0x24f8], R95 ;  /* 0x0024f85f01007387 */ /* 0x000fe80000100800 */
[----:B------:R1:W-:Y:S01]  /*b2800*/  LDGSTS.E [R108+0x2b400], [R68.64], P1 ;  /* 0x2b400000446c7fae */ /* 0x0003e20008921844 */
[----:B------:R-:W-:Y:S02]  /*b2810*/  STL [R1+0x2500], R94 ;  /* 0x0025005e01007387 */ /* 0x000fe40000100800 */
[----:B------:R-:W-:Y:S02]  /*b2820*/  STL [R1+0x2508], R93 ;  /* 0x0025085d01007387 */ /* 0x000fe40000100800 */
[----:B------:R3:W-:Y:S01]  /*b2830*/  STL [R1+0x2514], R88 ;  /* 0x0025145801007387 */ /* 0x0007e20000100800 */
[----:B------:R-:W-:Y:S01]  /*b2840*/  STL [R1+0x2510], R89 ;  /* 0x0025105901007387 */ /* 0x000fe20000100800 */
[----:B------:R-:W-:-:S02]  /*b2850*/  IMAD.X R85, R85, 0x1, R0, P5 ;  /* 0x0000000155557824 */ /* 0x000fc400028e0600 */
[----:B--2---:R-:W2:Y:S01]  /*b2860*/  LDL.LU R92, [R1+0x2058] ;  /* 0x00205800015c7983 */ /* 0x004ea20000300800 */
[----:B-1----:R-:W-:Y:S01]  /*b2870*/  MOV R68, R88 ;  /* 0x0000005800447202 */ /* 0x002fe20000000f00 */
[----:B------:R-:W-:Y:S01]  /*b2880*/  IMAD.MOV.U32 R69, RZ, RZ, R89 ;  /* 0x000000ffff457224 */ /* 0x000fe200078e0059 */
[-C--:B------:R-:W-:Y:S01]  /*b2890*/  IADD3 R76, P5, R76, R252.reuse, RZ ;  /* 0x000000fc4c4c7210 */ /* 0x080fe20007fbe0ff */
[----:B------:R-:W4:Y:S04]  /*b28a0*/  LDL.LU R90, [R1+0x2060] ;  /* 0x00206000015a7983 */ /* 0x000f280000300800 */
[----:B------:R1:W-:Y:S01]  /*b28b0*/  LDGSTS.E [R108+0x2b600], [R68.64], P1 ;  /* 0x2b600000446c7fae */ /* 0x0003e20008921844 */
[----:B------:R-:W-:Y:S01]  /*b28c0*/  IADD3 R80, P1, R80, R252, RZ ;  /* 0x000000fc50507210 */ /* 0x000fe20007f3e0ff */
[----:B------:R5:W-:Y:S02]  /*b28d0*/  STL [R1+0x1fd8], R84 ;  /* 0x001fd85401007387 */ /* 0x000be40000100800 */
[----:B---3--:R-:W3:Y:S01]  /*b28e0*/  LDL.LU R88, [R1+0x2068] ;  /* 0x0020680001587983 */ /* 0x008ee20000300800 */
[----:B------:R-:W-:Y:S01]  /*b28f0*/  IADD3.X R81, R81, R0, RZ, P1, !PT ;  /* 0x0000000051517210 */ /* 0x000fe20000ffe4ff */
[----:B------:R5:W-:Y:S01]  /*b2900*/  STL [R1+0x1fe0], R80 ;  /* 0x001fe05001007387 */ /* 0x000be20000100800 */
[----:B------:R-:W-:Y:S01]  /*b2910*/  IADD3 R72, P1, R72, R252, RZ ;  /* 0x000000fc48487210 */ /* 0x000fe20007f3e0ff */
[----:B------:R5:W-:Y:S02]  /*b2920*/  STL [R1+0x1fd4], R85 ;  /* 0x001fd45501007387 */ /* 0x000be40000100800 */
[----:B------:R-:W-:Y:S01]  /*b2930*/  IMAD.X R77, R77, 0x1, R0, P5 ;  /* 0x000000014d4d7824 */ /* 0x000fe200028e0600 */
[----:B------:R-:W-:Y:S01]  /*b2940*/  STL [R1+0x1fe8], R76 ;  /* 0x001fe84c01007387 */ /* 0x000fe20000100800 */
[----:B------:R5:W-:Y:S02]  /*b2950*/  STL [R1+0x1fdc], R81 ;  /* 0x001fdc5101007387 */ /* 0x000be40000100800 */
[----:B------:R-:W3:Y:S02]  /*b2960*/  LDL.LU R93, [R1+0x2054] ;  /* 0x00205400015d7983 */ /* 0x000ee40000300800 */
[----:B------:R-:W-:Y:S02]  /*b2970*/  STL [R1+0x1ff0], R72 ;  /* 0x001ff04801007387 */ /* 0x000fe40000100800 */
[----:B-1----:R-:W-:Y:S01]  /*b2980*/  IMAD.MOV.U32 R68, RZ, RZ, R84 ;  /* 0x000000ffff447224 */ /* 0x002fe200078e0054 */
[----:B------:R1:W-:Y:S01]  /*b2990*/  STL [R1+0x1fe4], R77 ;  /* 0x001fe44d01007387 */ /* 0x0003e20000100800 */
[----:B-----5:R-:W5:Y:S02]  /*b29a0*/  LDL.LU R84, [R1+0x2070] ;  /* 0x0020700001547983 */ /* 0x020f640000300800 */
[----:B------:R-:W5:Y:S02]  /*b29b0*/  LDL.LU R91, [R1+0x205c] ;  /* 0x00205c00015b7983 */ /* 0x000f640000300800 */
[----:B------:R-:W5:Y:S01]  /*b29c0*/  LDL.LU R89, [R1+0x2064] ;  /* 0x0020640001597983 */ /* 0x000f620000300800 */
[----:B------:R-:W-:Y:S01]  /*b29d0*/  MOV R69, R85 ;  /* 0x0000005500457202 */ /* 0x000fe20000000f00 */
[----:B------:R-:W5:Y:S01]  /*b29e0*/  LDL.LU R86, [R1+0x206c] ;  /* 0x00206c0001567983 */ /* 0x000f620000300800 */
[----:B------:R-:W-:-:S03]  /*b29f0*/  IADD3.X R73, R73, R0, RZ, P1, !PT ;  /* 0x0000000049497210 */ /* 0x000fc60000ffe4ff */
[----:B------:R1:W-:Y:S02]  /*b2a00*/  LDGSTS.E [R108+0x2d000], [R68.64], P2 ;  /* 0x2d000000446c7fae */ /* 0x0003e40009121844 */
[----:B-1----:R-:W-:Y:S02]  /*b2a10*/  IMAD.MOV.U32 R68, RZ, RZ, R80 ;  /* 0x000000ffff447224 */ /* 0x002fe400078e0050 */
[----:B------:R-:W-:Y:S01]  /*b2a20*/  IMAD.MOV.U32 R69, RZ, RZ, R81 ;  /* 0x000000ffff457224 */ /* 0x000fe200078e0051 */
[----:B------:R-:W5:Y:S01]  /*b2a30*/  LDL.LU R80, [R1+0x20d8] ;  /* 0x0020d80001507983 */ /* 0x000f620000300800 */
[----:B------:R1:W-:Y:S02]  /*b2a40*/  STL [R1+0x1fec], R73 ;  /* 0x001fec4901007387 */ /* 0x0003e40000100800 */
[----:B------:R-:W5:Y:S02]  /*b2a50*/  LDL.LU R87, [R1+0x20d4] ;  /* 0x0020d40001577983 */ /* 0x000f640000300800 */
[----:B------:R-:W5:Y:S01]  /*b2a60*/  LDL.LU R85, [R1+0x20dc] ;  /* 0x0020dc0001557983 */ /* 0x000f620000300800 */
[----:B------:R1:W-:Y:S04]  /*b2a70*/  LDGSTS.E [R108+0x2d200], [R68.64], P2 ;  /* 0x2d200000446c7fae */ /* 0x0003e80009121844 */
[----:B------:R-:W5:Y:S01]  /*b2a80*/  LDL.LU R81, [R1+0x20e0] ;  /* 0x0020e00001517983 */ /* 0x000f620000300800 */
[----:B-1----:R-:W-:-:S02]  /*b2a90*/  IMAD.MOV.U32 R68, RZ, RZ, R76 ;  /* 0x000000ffff447224 */ /* 0x002fc400078e004c */
[----:B------:R-:W-:Y:S02]  /*b2aa0*/  IMAD.MOV.U32 R69, RZ, RZ, R77 ;  /* 0x000000ffff457224 */ /* 0x000fe400078e004d */
        /* <DEDUP_REMOVED lines=17> */
[-C--:B----4-:R-:W-:Y:S02]  /*b2bc0*/  IADD3 R90, P2, R90, R252.reuse, RZ ;  /* 0x000000fc5a5a7210 */ /* 0x090fe40007f5e0ff */
[----:B---3--:R-:W-:Y:S01]  /*b2bd0*/  IADD3 R88, P5, R88, R252, RZ ;  /* 0x000000fc58587210 */ /* 0x008fe20007fbe0ff */
[----:B------:R-:W-:Y:S01]  /*b2be0*/  IMAD.X R93, R93, 0x1, R0, P1 ;  /* 0x000000015d5d7824 */ /* 0x000fe200008e0600 */
[----:B------:R-:W-:Y:S02]  /*b2bf0*/  ISETP.NE.U32.AND P1, PT, R69, RZ, PT ;  /* 0x000000ff4500720c */ /* 0x000fe40003f25070 */
[----:B-----5:R-:W-:Y:S01]  /*b2c00*/  IADD3.X R91, R91, R0, RZ, P2, !PT ;  /* 0x000000005b5b7210 */ /* 0x020fe200017fe4ff */
        /* <DEDUP_REMOVED lines=40> */
[----:B------:R4:W-:Y:S02]  /*b2e90*/  STL [R1+0x20f0], R72 ;  /* 0x0020f04801007387 */ /* 0x0009e40000100800 */
[----:B-1----:R-:W-:Y:S01]  /*b2ea0*/  IMAD.MOV.U32 R68, RZ, RZ, R80 ;  /* 0x000000ffff447224 */ /* 0x002fe200078e0050 */
[----:B------:R1:W-:Y:S01]  /*b2eb0*/  STL [R1+0x20e4], R77 ;  /* 0x0020e44d01007387 */ /* 0x0003e20000100800 */
[----:B------:R-:W-:Y:S01]  /*b2ec0*/  MOV R69, R87 ;  /* 0x0000005700457202 */ /* 0x000fe20000000f00 */
[----:B----4-:R-:W4:Y:S02]  /*b2ed0*/  LDL.LU R80, [R1+0x2170] ;  /* 0x0021700001507983 */ /* 0x010f240000300800 */
[----:B------:R-:W4:Y:S02]  /*b2ee0*/  LDL.LU R87, [R1+0x215c] ;  /* 0x00215c0001577983 */ /* 0x000f240000300800 */
[----:B------:R1:W-:Y:S01]  /*b2ef0*/  LDGSTS.E [R108+0x31000], [R68.64], P4 ;  /* 0x31000000446c7fae */ /* 0x0003e2000a121844 */
[----:B------:R-:W-:Y:S01]  /*b2f00*/  IADD3.X R73, R73, R0, RZ, P3, !PT ;  /* 0x0000000049497210 */ /* 0x000fe20001ffe4ff */
[----:B-1----:R-:W-:-:S02]  /*b2f10*/  IMAD.MOV.U32 R69, RZ, RZ, R85 ;  /* 0x000000ffff457224 */ /* 0x002fc400078e0055 */
[----:B------:R-:W4:Y:S01]  /*b2f20*/  LDL.LU R85, [R1+0x2164] ;  /* 0x0021640001557983 */ /* 0x000f220000300800 */
[----:B------:R-:W-:Y:S02]  /*b2f30*/  IMAD.MOV.U32 R68, RZ, RZ, R81 ;  /* 0x000000ffff447224 */ /* 0x000fe400078e0051 */
[----:B------:R-:W4:Y:S03]  /*b2f40*/  LDL.LU R82, [R1+0x216c] ;  /* 0x00216c0001527983 */ /* 0x000f260000300800 */
[----:B------:R1:W-:Y:S02]  /*b2f50*/  LDGSTS.E [R108+0x31200], [R68.64], P4 ;  /* 0x31200000446c7fae */ /* 0x0003e4000a121844 */
[----:B-1----:R-:W-:Y:S02]  /*b2f60*/  IMAD.MOV.U32 R68, RZ, RZ, R76 ;  /* 0x000000ffff447224 */ /* 0x002fe400078e004c */
[----:B------:R-:W-:Y:S01]  /*b2f70*/  IMAD.MOV.U32 R69, RZ, RZ, R77 ;  /* 0x000000ffff457224 */ /* 0x000fe200078e004d */
[----:B------:R-:W4:Y:S01]  /*b2f80*/  LDL.LU R76, [R1+0x21d8] ;  /* 0x0021d800014c7983 */ /* 0x000f220000300800 */
[----:B------:R1:W-:Y:S02]  /*b2f90*/  STL [R1+0x20ec], R73 ;  /* 0x0020ec4901007387 */ /* 0x0003e40000100800 */
[----:B------:R-:W4:Y:S02]  /*b2fa0*/  LDL.LU R83, [R1+0x21d4] ;  /* 0x0021d40001537983 */ /* 0x000f240000300800 */
[----:B------:R-:W4:Y:S01]  /*b2fb0*/  LDL.LU R81, [R1+0x21dc] ;  /* 0x0021dc0001517983 */ /* 0x000f220000300800 */
[----:B------:R-:W4:Y:S04]  /*b2fc0*/  LDL.LU R79, [R1+0x21e0] ;  /* 0x0021e000014f7983 */ /* 0x000f280000300800 */
[----:B------:R1:W-:Y:S01]  /*b2fd0*/  LDGSTS.E [R108+0x31400], [R68.64], P4 ;  /* 0x31400000446c7fae */ /* 0x0003e2000a121844 */
[----:B------:R-:W4:Y:S01]  /*b2fe0*/  LDL.LU R78, [R1+0x21e4] ;  /* 0x0021e400014e7983 */ /* 0x000f220000300800 */
[----:B-1----:R-:W-:-:S02]  /*b2ff0*/  MOV R68, R72 ;  /* 0x0000004800447202 */ /* 0x002fc40000000f00 */
[----:B------:R-:W4:Y:S01]  /*b3000*/  LDL.LU R72, [R1+0x21e8] ;  /* 0x0021e80001487983 */ /* 0x000f220000300800 */
[----:B------:R-:W-:Y:S02]  /*b3010*/  IMAD.MOV.U32 R69, RZ, RZ, R73 ;  /* 0x000000ffff457224 */ /* 0x000fe400078e0049 */
[----:B------:R-:W4:Y:S02]  /*b3020*/  LDL.LU R77, [R1+0x21ec] ;  /* 0x0021ec00014d7983 */ /* 0x000f240000300800 */
[----:B------:R-:W4:Y:S01]  /*b3030*/  LDL.LU R73, [R1+0x21f0] ;  /* 0x0021f00001497983 */ /* 0x000f220000300800 */
[C---:B------:R-:W-:Y:S02]  /*b3040*/  ISETP.GT.AND P3, PT, R3.reuse, 0x6e, PT ;  /* 0x0000006e0300780c */ /* 0x040fe40003f64270 */
[----:B------:R-:W-:Y:S01]  /*b3050*/  ISETP.GT.AND P5, PT, R3, 0x72, PT ;  /* 0x000000720300780c */ /* 0x000fe20003fa4270 */
[----:B------:R1:W-:Y:S02]  /*b3060*/  LDGSTS.E [R108+0x31600], [R68.64], P4 ;  /* 0x31600000446c7fae */ /* 0x0003e4000a121844 */
[----:B-1----:R-:W-:-:S02]  /*b3070*/  SEL R69, RZ, 0x4, !P3 ;  /* 0x00000004ff457807 */ /* 0x002fc40005800000 */
[----:B------:R-:W-:Y:S02]  /*b3080*/  SEL R68, RZ, 0x4, !P5 ;  /* 0x00000004ff447807 */ /* 0x000fe40006800000 */
[----:B------:R-:W-:Y:S02]  /*b3090*/  SEL R69, R69, RZ, !P0 ;  /* 0x000000ff45457207 */ /* 0x000fe40004000000 */
[----:B------:R-:W-:Y:S01]  /*b30a0*/  SEL R68, R68, RZ, !P0 ;  /* 0x000000ff44447207 */ /* 0x000fe20004000000 */
[C---:B------:R-:W-:Y:S08]  /*b30b0*/  HMMA.1688.F32.TF32 R136, R180.reuse, R74, R136 ;  /* 0x0000004ab488723c */ /* 0x040ff00000081088 */
[----:B------:R-:W-:Y:S01]  /*b30c0*/  HMMA.1688.F32.TF32 R172, R180, R70, R172 ;  /* 0x00000046b4ac723c */ /* 0x000fe200000810ac */
        /* <DEDUP_REMOVED lines=16> */
[----:B------:R-:W-:Y:S01]  /*b31d0*/  STL [R1+0x2158], R88 ;  /* 0x0021585801007387 */ /* 0x000fe20000100800 */
[----:B------:R-:W-:Y:S02]  /*b31e0*/  STL [R1+0x2160], R86 ;  /* 0x0021605601007387 */ /* 0x000fe40000100800 */
[----:B------:R2:W-:Y:S02]  /*b31f0*/  STL [R1+0x2168], R84 ;  /* 0x0021685401007387 */ /* 0x0005e40000100800 */
[----:B-1----:R-:W-:Y:S02]  /*b3200*/  IMAD.MOV.U32 R68, RZ, RZ, R84 ;  /* 0x000000ffff447224 */ /* 0x002fe400078e0054 */
        /* <DEDUP_REMOVED lines=27> */
[----:B-1----:R-:W-:Y:S01]  /*b33c0*/  IMAD.MOV.U32 R68, RZ, RZ, R76 ;  /* 0x000000ffff447224 */ /* 0x002fe200078e004c */
[----:B------:R-:W-:Y:S01]  /*b33d0*/  MOV R69, R83 ;  /* 0x0000005300457202 */ /* 0x000fe20000000f00 */
[----:B------:R1:W-:Y:S01]  /*b33e0*/  STL [R1+0x21e4], R78 ;  /* 0x0021e44e01007387 */ /* 0x0003e20000100800 */
[----:B----4-:R-:W4:Y:S02]  /*b33f0*/  LDL.LU R76, [R1+0x2270] ;  /* 0x00227000014c7983 */ /* 0x010f240000300800 */
[----:B------:R-:W4:Y:S01]  /*b3400*/  LDL.LU R83, [R1+0x225c] ;  /* 0x00225c0001537983 */ /* 0x000f220000300800 */
[----:B------:R1:W-:Y:S01]  /*b3410*/  LDGSTS.E [R108+0x35000], [R68.64], P2 ;  /* 0x35000000446c7fae */ /* 0x0003e20009121844 */
[----:B------:R-:W-:Y:S01]  /*b3420*/  IADD3.X R77, R77, R0, RZ, P1, !PT ;  /* 0x000000004d4d7210 */ /* 0x000fe20000ffe4ff */
[----:B-1----:R-:W-:-:S02]  /*b3430*/  IMAD.MOV.U32 R68, RZ, RZ, R79 ;  /* 0x000000ffff447224 */ /* 0x002fc400078e004f */
[----:B------:R-:W-:Y:S02]  /*b3440*/  IMAD.MOV.U32 R69, RZ, RZ, R81 ;  /* 0x000000ffff457224 */ /* 0x000fe400078e0051 */
[----:B------:R-:W4:Y:S04]  /*b3450*/  LDL.LU R81, [R1+0x2264] ;  /* 0x0022640001517983 */ /* 0x000f280000300800 */
[----:B------:R1:W-:Y:S02]  /*b3460*/  LDGSTS.E [R108+0x35200], [R68.64], P2 ;  /* 0x35200000446c7fae */ /* 0x0003e40009121844 */
[----:B-1----:R-:W-:Y:S02]  /*b3470*/  IMAD.MOV.U32 R69, RZ, RZ, R78 ;  /* 0x000000ffff457224 */ /* 0x002fe400078e004e */
[----:B------:R-:W4:Y:S01]  /*b3480*/  LDL.LU R78, [R1+0x226c] ;  /* 0x00226c00014e7983 */ /* 0x000f220000300800 */
[----:B------:R-:W-:-:S02]  /*b3490*/  IMAD.MOV.U32 R68, RZ, RZ, R72 ;  /* 0x000000ffff447224 */ /* 0x000fc400078e0048 */
[----:B------:R-:W4:Y:S02]  /*b34a0*/  LDL.LU R72, [R1+0x22d8] ;  /* 0x0022d80001487983 */ /* 0x000f240000300800 */
[----:B------:R1:W-:Y:S01]  /*b34b0*/  STL [R1+0x21ec], R77 ;  /* 0x0021ec4d01007387 */ /* 0x0003e20000100800 */
[----:B------:R-:W4:Y:S04]  /*b34c0*/  LDL.LU R79, [R1+0x22d4] ;  /* 0x0022d400014f7983 */ /* 0x000f280000300800 */
[----:B------:R1:W-:Y:S02]  /*b34d0*/  LDGSTS.E [R108+0x35400], [R68.64], P2 ;  /* 0x35400000446c7fae */ /* 0x0003e40009121844 */
[----:B-1----:R-:W-:Y:S02]  /*b34e0*/  IMAD.MOV.U32 R69, RZ, RZ, R77 ;  /* 0x000000ffff457224 */ /* 0x002fe400078e004d */
[----:B------:R-:W4:Y:S01]  /*b34f0*/  LDL.LU R77, [R1+0x22dc] ;  /* 0x0022dc00014d7983 */ /* 0x000f220000300800 */
[----:B------:R-:W4:Y:S01]  /*b3500*/  LDL.LU R75, [R1+0x22e0] ;  /* 0x0022e000014b7983 */ /* 0x000f220000300800 */
[----:B------:R-:W-:Y:S01]  /*b3510*/  MOV R68, R73 ;  /* 0x0000004900447202 */ /* 0x000fe20000000f00 */
[----:B------:R-:W4:Y:S01]  /*b3520*/  LDL.LU R74, [R1+0x22e4] ;  /* 0x0022e400014a7983 */ /* 0x000f220000300800 */
[----:B------:R-:W4:Y:S01]  /*b3530*/  LDL.LU R73, [R1+0x22e8] ;  /* 0x0022e80001497983 */ /* 0x000f220000300800 */
[----:B------:R-:W4:Y:S02]  /*b3540*/  LDL.LU R71, [R1+0x22ec] ;  /* 0x0022ec0001477983 */ /* 0x000f240000300800 */
[----:B------:R-:W4:Y:S01]  /*b3550*/  LDL.LU R70, [R1+0x22f0] ;  /* 0x0022f00001467983 */ /* 0x000f220000300800 */
[----:B------:R-:W-:Y:S01]  /*b3560*/  HMMA.1688.F32.TF32 R160, R180, R130, R160 ;  /* 0x00000082b4a0723c */ /* 0x000fe200000810a0 */
[C---:B------:R-:W-:Y:S01]  /*b3570*/  ISETP.GT.AND P1, PT, R3.reuse, 0x76, PT ;  /* 0x000000760300780c */ /* 0x040fe20003f24270 */
[----:B------:R1:W-:Y:S01]  /*b3580*/  LDGSTS.E [R108+0x35600], [R68.64], P2 ;  /* 0x35600000446c7fae */ /* 0x0003e20009121844 */
[----:B------:R-:W-:-:S02]  /*b3590*/  ISETP.GT.AND P5, PT, R3, 0x7a, PT ;  /* 0x0000007a0300780c */ /* 0x000fc40003fa4270 */
[----:B-1----:R-:W-:Y:S02]  /*b35a0*/  SEL R69, RZ, 0x4, !P1 ;  /* 0x00000004ff457807 */ /* 0x002fe40004800000 */
[----:B------:R-:W-:Y:S11]  /*b35b0*/  SEL R68, RZ, 0x4, !P5 ;  /* 0x00000004ff447807 */ /* 0x000ff60006800000 */
[----:B------:R-:W-:Y:S06]  /*b35c0*/  @!UPT UIADD3 URZ, URZ, URZ, URZ ;  /* 0x0000003f3f3ff290 */ /* 0x000fec000fffe03f */
[----:B------:R-:W-:Y:S08]  /*b35d0*/  HMMA.1688.F32.TF32 R160, R184, R64, R160 ;  /* 0x00000040b8a0723c */ /* 0x000ff000000810a0 */
[----:B------:R-:W-:Y:S01]  /*b35e0*/  HMMA.1688.F32.TF32 R164, R180, R126, R164 ;  /* 0x0000007eb4a4723c */ /* 0x000fe200000810a4 */
[----:B------:R-:W-:Y:S02]  /*b35f0*/  SEL R69, R69, RZ, !P0 ;  /* 0x000000ff45457207 */ /* 0x000fe40004000000 */
[----:B------:R-:W-:Y:S11]  /*b3600*/  SEL R68, R68, RZ, !P0 ;  /* 0x000000ff44447207 */ /* 0x000ff60004000000 */
[----:B------:R-:W-:Y:S10]  /*b3610*/  @!UPT UIADD3 URZ, URZ, URZ, URZ ;  /* 0x0000003f3f3ff290 */ /* 0x000ff4000fffe03f */
[----:B------:R-:W-:Y:S01]  /*b3620*/  HMMA.1688.F32.TF32 R164, R184, R60, R164 ;  /* 0x0000003cb8a4723c */ /* 0x000fe200000810a4 */
        /* <DEDUP_REMOVED lines=82> */
[----:B------:R-:W-:Y:S11]  /*b3b50*/  SEL R61, R61, RZ, !P0 ;  /* 0x000000ff3d3d7207 */ /* 0x000ff60004000000 */
[----:B------:R-:W-:Y:S11]  /*b3b60*/  @!UPT UIADD3 URZ, URZ, URZ, URZ ;  /* 0x0000003f3f3ff290 */ /* 0x000ff6000fffe03f */
[----:B------:R-:W-:Y:S01]  /*b3b70*/  @!UPT UIADD3 URZ, URZ, URZ, URZ ;  /* 0x0000003f3f3ff290 */ /* 0x000fe2000fffe03f */
        /* <DEDUP_REMOVED lines=16> */
[----:B------:R-:W-:Y:S02]  /*b3c80*/  STL [R1+0x2368], R76 ;  /* 0x0023684c01007387 */ /* 0x000fe40000100800 */
        /* <DEDUP_REMOVED lines=9> */
[----:B------:R-:W-:-:S02]  /*b3d20*/  ISETP.NE.U32.AND P3, PT, R61, RZ, PT ;  /* 0x000000ff3d00720c */ /* 0x000fc40003f65070 */
[----:B-1----:R-:W-:Y:S01]  /*b3d30*/  MOV R56, R72 ;  /* 0x0000004800387202 */ /* 0x002fe20000000f00 */
[----:B------:R-:W-:Y:S01]  /*b3d40*/  IMAD.MOV.U32 R57, RZ, RZ, R74 ;  /* 0x000000ffff397224 */ /* 0x000fe200078e004a */
[----:B------:R1:W-:Y:S01]  /*b3d50*/  STL [R1+0x236c], R74 ;  /* 0x00236c4a01007387 */ /* 0x0003e20000100800 */
[--C-:B------:R-:W-:Y:S02]  /*b3d60*/  IMAD.X R75, R75, 0x1, R0.reuse, P5 ;  /* 0x000000014b4b7824 */ /* 0x100fe400028e0600 */
[----:B------:R-:W2:Y:S01]  /*b3d70*/  LDL.LU R61, [R1+0x2458] ;  /* 0x00245800013d7983 */ /* 0x000ea20000300800 */
[----:B------:R3:W-:Y:S01]  /*b3d80*/  LDGSTS.E [R108+0x3b600], [R56.64], P1 ;  /* 0x3b600000386c7fae */ /* 0x0007e20008921844 */
[-C--:B------:R-:W-:Y:S02]  /*b3d90*/  IADD3 R70, P1, R70, R252.reuse, RZ ;  /* 0x000000fc46467210 */ /* 0x080fe40007f3e0ff */
[----:B------:R-:W-:Y:S02]  /*b3da0*/  IADD3 R68, P5, R68, R252, RZ ;  /* 0x000000fc44447210 */ /* 0x000fe40007fbe0ff */
[----:B------:R-:W-:Y:S01]  /*b3db0*/  IADD3.X R71, R71, R0, RZ, P1, !PT ;  /* 0x0000000047477210 */ /* 0x000fe20000ffe4ff */
        /* <DEDUP_REMOVED lines=10> */
[----:B------:R-:W-:Y:S01]  /*b3e60*/  STL [R1+0x23f0], R64 ;  /* 0x0023f04001007387 */ /* 0x000fe20000100800 */
[----:B------:R-:W-:Y:S01]  /*b3e70*/  MOV R53, R75 ;  /* 0x0000004b00357202 */ /* 0x000fe20000000f00 */
[----:B------:R3:W-:Y:S02]  /*b3e80*/  STL [R1+0x23e4], R69 ;  /* 0x0023e44501007387 */ /* 0x0007e40000100800 */
[----:B------:R-:W-:Y:S01]  /*b3e90*/  IMAD.MOV.U32 R52, RZ, RZ, R73 ;  /* 0x000000ffff347224 */ /* 0x000fe200078e0049 */
[----:B-1----:R-:W5:Y:S01]  /*b3ea0*/  LDL.LU R75, [R1+0x245c] ;  /* 0x00245c00014b7983 */ /* 0x002f620000300800 */
[----:B------:R-:W5:Y:S02]  /*b3eb0*/  LDL.LU R73, [R1+0x2464] ;  /* 0x0024640001497983 */ /* 0x000f640000300800 */
[----:B---3--:R-:W3:Y:S01]  /*b3ec0*/  LDL.LU R56, [R1+0x2470] ;  /* 0x0024700001387983 */ /* 0x008ee20000300800 */
[----:B------:R1:W-:Y:S01]  /*b3ed0*/  LDGSTS.E [R108+0x3d000], [R52.64], P2 ;  /* 0x3d000000346c7fae */ /* 0x0003e20009121844 */
[----:B------:R-:W-:Y:S01]  /*b3ee0*/  IADD3.X R65, R65, R0, RZ, P1, !PT ;  /* 0x0000000041417210 */ /* 0x000fe20000ffe4ff */
[----:B-1----:R-:W-:-:S02]  /*b3ef0*/  IMAD.MOV.U32 R52, RZ, RZ, R70 ;  /* 0x000000ffff347224 */ /* 0x002fc400078e0046 */
[----:B------:R-:W-:Y:S02]  /*b3f00*/  IMAD.MOV.U32 R53, RZ, RZ, R71 ;  /* 0x000000ffff357224 */ /* 0x000fe400078e0047 */
[----:B------:R-:W3:Y:S04]  /*b3f10*/  LDL.LU R71, [R1+0x246c] ;  /* 0x00246c0001477983 */ /* 0x000ee80000300800 */
[----:B------:R1:W-:Y:S01]  /*b3f20*/  LDGSTS.E [R108+0x3d200], [R52.64], P2 ;  /* 0x3d200000346c7fae */ /* 0x0003e20009121844 */
[----:B------:R1:W-:Y:S02]  /*b3f30*/  STL [R1+0x23ec], R65 ;  /* 0x0023ec4101007387 */ /* 0x0003e40000100800 */
[----:B------:R-:W3:Y:S01]  /*b3f40*/  LDL.LU R70, [R1+0x2f2c] ;  /* 0x002f2c0001467983 */ /* 0x000ee20000300800 */
[----:B------:R-:W-:Y:S01]  /*b3f50*/  SEL R60, R60, RZ, !P0 ;  /* 0x000000ff3c3c7207 */ /* 0x000fe20004000000 */
[----:B-1----:R-:W-:-:S02]  /*b3f60*/  IMAD.MOV.U32 R52, RZ, RZ, R68 ;  /* 0x000000ffff347224 */ /* 0x002fc400078e0044 */
[----:B------:R-:W-:Y:S01]  /*b3f70*/  IMAD.MOV.U32 R53, RZ, RZ, R69 ;  /* 0x000000ffff357224 */ /* 0x000fe200078e0045 */
[----:B------:R-:W3:Y:S01]  /*b3f80*/  LDL.LU R68, [R1+0x2f38] ;  /* 0x002f380001447983 */ /* 0x000ee20000300800 */
[----:B------:R-:W3:Y:S03]  /*b3f90*/  LDL.LU R69, [R1+0x2f24] ;  /* 0x002f240001457983 */ /* 0x000ee60000300800 */
[----:B------:R1:W-:Y:S01]  /*b3fa0*/  LDGSTS.E [R108+0x3d400], [R52.64], P2 ;  /* 0x3d400000346c7fae */ /* 0x0003e20009121844 */
[----:B------:R-:W-:Y:S01]  /*b3fb0*/  ISETP.NE.U32.AND P4, PT, R60, RZ, PT ;  /* 0x000000ff3c00720c */ /* 0x000fe20003f85070 */
[----:B------:R-:W-:Y:S01]  /*b3fc0*/  HMMA.1688.F32.TF32 R196, R180, R114, R196 ;  /* 0x00000072b4c4723c */ /* 0x000fe200000810c4 */
[----:B-1----:R-:W-:Y:S02]  /*b3fd0*/  IMAD.MOV.U32 R53, RZ, RZ, R65 ;  /* 0x000000ffff357224 */ /* 0x002fe400078e0041 */
[----:B------:R-:W3:Y:S01]  /*b3fe0*/  LDL.LU R65, [R1+0x2f30] ;  /* 0x002f300001417983 */ /* 0x000ee20000300800 */
[----:B------:R-:W-:-:S02]  /*b3ff0*/  MOV R52, R64 ;  /* 0x0000004000347202 */ /* 0x000fc40000000f00 */
[----:B------:R-:W3:Y:S02]  /*b4000*/  LDL.LU R64, [R1+0x2f1c] ;  /* 0x002f1c0001407983 */ /* 0x000ee40000300800 */
[----:B------:R-:W3:Y:S01]  /*b4010*/  LDL.LU R60, [R1+0x2f28] ;  /* 0x002f2800013c7983 */ /* 0x000ee20000300800 */
[----:B------:R-:W3:Y:S01]  /*b4020*/  LDL.LU R57, [R1+0x2f20] ;  /* 0x002f200001397983 */ /* 0x000ee20000300800 */
[C---:B------:R-:W-:Y:S02]  /*b4030*/  ISETP.GT.AND P1, PT, R3.reuse, 0x7, PT ;  /* 0x000000070300780c */ /* 0x040fe40003f24270 */
[----:B------:R-:W-:Y:S01]  /*b4040*/  ISETP.GT.AND P5, PT, R3, 0xb, PT ;  /* 0x0000000b0300780c */ /* 0x000fe20003fa4270 */
[----:B------:R1:W-:Y:S02]  /*b4050*/  LDGSTS.E [R108+0x3d600], [R52.64], P2 ;  /* 0x3d600000346c7fae */ /* 0x0003e40009121844 */
[----:B-1----:R-:W-:Y:S02]  /*b4060*/  SEL R53, RZ, 0x4, !P1 ;  /* 0x00000004ff357807 */ /* 0x002fe40004800000 */
[----:B------:R-:W-:-:S07]  /*b4070*/  SEL R52, RZ, 0x4, !P5 ;  /* 0x00000004ff347807 */ /* 0x000fce0006800000 */
[----:B------:R-:W-:Y:S01]  /*b4080*/  HMMA.1688.F32.TF32 R196, R184, R48, R196 ;  /* 0x00000030b8c4723c */ /* 0x000fe200000810c4 */
[-C--:B--2---:R-:W-:Y:S02]  /*b4090*/  IADD3 R61, P1, R61, R252.reuse, RZ ;  /* 0x000000fc3d3d7210 */ /* 0x084fe40007f3e0ff */
[-C--:B----4-:R-:W-:Y:S02]  /*b40a0*/  IADD3 R74, P6, R74, R252.reuse, RZ ;  /* 0x000000fc4a4a7210 */ /* 0x090fe40007fde0ff */
[----:B-----5:R-:W-:Y:S01]  /*b40b0*/  IADD3 R72, P5, R72, R252, RZ ;  /* 0x000000fc48487210 */ /* 0x020fe20007fbe0ff */
[----:B------:R1:W-:Y:S02]  /*b40c0*/  STL [R1+0x2458], R61 ;  /* 0x0024583d01007387 */ /* 0x0003e40000100800 */
[----:B------:R-:W-:Y:S02]  /*b40d0*/  STL [R1+0x2460], R74 ;  /* 0x0024604a01007387 */ /* 0x000fe40000100800 */
[--C-:B------:R-:W-:Y:S01]  /*b40e0*/  IMAD.X R76, R76, 0x1, R0.reuse, P1 ;  /* 0x000000014c4c7824 */ /* 0x100fe200008e0600 */
[----:B------:R-:W-:Y:S01]  /*b40f0*/  STL [R1+0x2468], R72 ;  /* 0x0024684801007387 */ /* 0x000fe20000100800 */
[----:B------:R-:W-:Y:S01]  /*b4100*/  IADD3.X R75, R75, R0, RZ, P6, !PT ;  /* 0x000000004b4b7210 */ /* 0x000fe200037fe4ff */
[----:B------:R-:W-:-:S02]  /*b4110*/  IMAD.X R73, R73, 0x1, R0, P5 ;  /* 0x0000000149497824 */ /* 0x000fc400028e0600 */
[----:B------:R-:W-:Y:S02]  /*b4120*/  STL [R1+0x2454], R76 ;  /* 0x0024544c01007387 */ /* 0x000fe40000100800 */
[----:B------:R2:W-:Y:S02]  /*b4130*/  STL [R1+0x245c], R75 ;  /* 0x00245c4b01007387 */ /* 0x0005e40000100800 */
[----:B------:R-:W-:Y:S01]  /*b4140*/  IMAD.MOV.U32 R48, RZ, RZ, R61 ;  /* 0x000000ffff307224 */ /* 0x000fe200078e003d */
[----:B------:R-:W-:Y:S01]  /*b4150*/  STL [R1+0x2464], R73 ;  /* 0x0024644901007387 */ /* 0x000fe20000100800 */
[----:B-1----:R-:W4:Y:S01]  /*b4160*/  LDL.LU R61, [R1+0x2f14] ;  /* 0x002f1400013d7983 */ /* 0x002f220000300800 */
[----:B------:R-:W-:Y:S02]  /*b4170*/  MOV R49, R76 ;  /* 0x0000004c00317202 */ /* 0x000fe40000000f00 */
[----:B---3--:R-:W-:-:S03]  /*b4180*/  IADD3 R56, P5, R56, R252, RZ ;  /* 0x000000fc38387210 */ /* 0x008fc60007fbe0ff */
[----:B------:R1:W-:Y:S02]  /*b4190*/  LDGSTS.E [R108+0x3f000], [R48.64], P3 ;  /* 0x3f000000306c7fae */ /* 0x0003e40009921844 */
[----:B-1----:R-:W-:Y:S01]  /*b41a0*/  IMAD.MOV.U32 R48, RZ, RZ, R74 ;  /* 0x000000ffff307224 */ /* 0x002fe200078e004a */
[----:B------:R-:W-:Y:S01]  /*b41b0*/  MOV R49, R75 ;  /* 0x0000004b00317202 */ /* 0x000fe20000000f00 */
[----:B------:R-:W-:-:S04]  /*b41c0*/  IMAD.X R71, R71, 0x1, R0, P5 ;  /* 0x0000000147477824 */ /* 0x000fc800028e0600 */
[----:B------:R1:W-:Y:S02]  /*b41d0*/  LDGSTS.E [R108+0x3f200], [R48.64], P3 ;  /* 0x3f200000306c7fae */ /* 0x0003e40009921844 */
[----:B-1----:R-:W-:Y:S02]  /*b41e0*/  IMAD.MOV.U32 R48, RZ, RZ, R72 ;  /* 0x000000ffff307224 */ /* 0x002fe400078e0048 */
[----:B------:R-:W-:-:S05]  /*b41f0*/  IMAD.MOV.U32 R49, RZ, RZ, R73 ;  /* 0x000000ffff317224 */ /* 0x000fca00078e0049 */
[----:B------:R1:W-:Y:S01]  /*b4200*/  LDGSTS.E [R108+0x3f400], [R48.64], P3 ;  /* 0x3f400000306c7fae */ /* 0x0003e20009921844 */
[----:B------:R-:W-:-:S03]  /*b4210*/  IADD3 R68, P5, R68, R252, RZ ;  /* 0x000000fc44447210 */ /* 0x000fc60007fbe0ff */
[----:B------:R-:W-:Y:S01]  /*b4220*/  STL [R1+0x2470], R56 ;  /* 0x0024703801007387 */ /* 0x000fe20000100800 */
[----:B------:R-:W-:Y:S02]  /*b4230*/  STL [R1+0x246c], R71 ;  /* 0x00246c4701007387 */ /* 0x000fe40000100800 */
[----:B------:R-:W3:Y:S02]  /*b4240*/  LDL.LU R77, [R1+0x2eb8] ;  /* 0x002eb800014d7983 */ /* 0x000ee40000300800 */
[----:B-1----:R-:W-:Y:S02]  /*b4250*/  IMAD.MOV.U32 R48, RZ, RZ, R56 ;  /* 0x000000ffff307224 */ /* 0x002fe400078e0038 */
[----:B------:R-:W-:Y:S01]  /*b4260*/  IMAD.MOV.U32 R49, RZ, RZ, R71 ;  /* 0x000000ffff317224 */ /* 0x000fe200078e0047 */
[----:B------:R-:W-:Y:S01]  /*b4270*/  IADD3.X R70, R70, R0, RZ, P5, !PT ;  /* 0x0000000046467210 */ /* 0x000fe20002ffe4ff */
[----:B--2---:R-:W2:Y:S04]  /*b4280*/  LDL.LU R75, [R1+0x2eb0] ;  /* 0x002eb000014b7983 */ /* 0x004ea80000300800 */
[----:B------:R1:W-:Y:S01]  /*b4290*/  LDGSTS.E [R108+0x3f600], [R48.64], P3 ;  /* 0x3f600000306c7fae */ /* 0x0003e20009921844 */
[----:B------:R-:W-:-:S02]  /*b42a0*/  IADD3 R65, P3, R65, R252, RZ ;  /* 0x000000fc41417210 */ /* 0x000fc40007f7e0ff */
[-C--:B------:R-:W-:Y:S01]  /*b42b0*/  IADD3 R60, P5, R60, R252.reuse, RZ ;  /* 0x000000fc3c3c7210 */ /* 0x080fe20007fbe0ff */
[----:B------:R5:W-:Y:S01]  /*b42c0*/  STL [R1+0x2f38], R68 ;  /* 0x002f384401007387 */ /* 0x000be20000100800 */
[----:B------:R-:W2:Y:S01]  /*b42d0*/  LDL.LU R72, [R1+0x2ea8] ;  /* 0x002ea80001487983 */ /* 0x000ea20000300800 */
[----:B------:R-:W-:Y:S02]  /*b42e0*/  IMAD.X R69, R69, 0x1, R0, P3 ;  /* 0x0000000145457824 */ /* 0x000fe400018e0600 */
[----:B------:R-:W-:Y:S01]  /*b42f0*/  STL [R1+0x2f30], R65 ;  /* 0x002f304101007387 */ /* 0x000fe20000100800 */
[----:B------:R1:W-:Y:S01]  /*b4300*/  STL [R1+0x2f2c], R70 ;  /* 0x002f2c4601007387 */ /* 0x0003e20000100800 */
[----:B------:R-:W-:Y:S01]  /*b4310*/  IADD3 R57, P3, R57, R252, RZ ;  /* 0x000000fc39397210 */ /* 0x000fe20007f7e0ff */
[----:B------:R1:W-:Y:S01]  /*b4320*/  STL [R1+0x2f28], R60 ;  /* 0x002f283c01007387 */ /* 0x0003e20000100800 */
[----:B------:R-:W-:Y:S02]  /*b4330*/  SEL R52, R52, RZ, !P0 ;  /* 0x000000ff34347207 */ /* 0x000fe40004000000 */
[----:B------:R-:W-:Y:S01]  /*b4340*/  IADD3.X R64, R64, R0, RZ, P5, !PT ;  /* 0x0000000040407210 */ /* 0x000fe20002ffe4ff */
[----:B------:R1:W-:Y:S01]  /*b4350*/  STL [R1+0x2f24], R69 ;  /* 0x002f244501007387 */ /* 0x0003e20000100800 */
[----:B------:R-:W2:Y:S01]  /*b4360*/  LDL.LU R78, [R1+0x2eac] ;  /* 0x002eac00014e7983 */ /* 0x000ea20000300800 */
[----:B------:R-:W-:-:S02]  /*b4370*/  SHF.L.U32 R247, R245, 0x2, RZ ;  /* 0x00000002f5f77819 */ /* 0x000fc400000006ff */
[----:B------:R-:W-:Y:S01]  /*b4380*/  ISETP.NE.U32.AND P1, PT, R52, RZ, PT ;  /* 0x000000ff3400720c */ /* 0x000fe20003f25070 */
[----:B------:R-:W-:Y:S01]  /*b4390*/  STL [R1+0x2f20], R57 ;  /* 0x002f203901007387 */ /* 0x000fe20000100800 */
[----:B------:R-:W-:Y:S02]  /*b43a0*/  IMAD.MOV.U32 R52, RZ, RZ, R68 ;  /* 0x000000ffff347224 */ /* 0x000fe400078e0044 */
[----:B------:R4:W-:Y:S02]  /*b43b0*/  STL [R1+0x2f1c], R64 ;  /* 0x002f1c4001007387 */ /* 0x0009e40000100800 */
[----:B-----5:R-:W5:Y:S01]  /*b43c0*/  LDL.LU R68, [R1+0x2ea0] ;  /* 0x002ea00001447983 */ /* 0x020f620000300800 */
[----:B------:R-:W-:Y:S02]  /*b43d0*/  SEL R53, R53, RZ, !P0 ;  /* 0x000000ff35357207 */ /* 0x000fe40004000000 */
[----:B------:R-:W-:Y:S01]  /*b43e0*/  LOP3.LUT R56, R247, 0x60, RZ, 0x3c, !PT ;  /* 0x00000060f7387812 */ /* 0x000fe200078e3cff */
[----:B------:R-:W5:Y:S01]  /*b43f0*/  LDL.LU R76, [R1+0x2ea4] ;  /* 0x002ea400014c7983 */ /* 0x000f620000300800 */
[----:B------:R-:W5:Y:S01]  /*b4400*/  LDL.LU R74, [R1+0x2e9c] ;  /* 0x002e9c00014a7983 */ /* 0x000f620000300800 */
[----:B------:R-:W-:Y:S01]  /*b4410*/  ISETP.NE.U32.AND P2, PT, R53, RZ, PT ;  /* 0x000000ff3500720c */ /* 0x000fe20003f45070 */
[----:B------:R-:W-:-:S02]  /*b4420*/  IMAD.MOV.U32 R53, RZ, RZ, R70 ;  /* 0x000000ffff357224 */ /* 0x000fc400078e0046 */
[----:B-1----:R-:W-:Y:S01]  /*b4430*/  IMAD R48, R243, 0x40000, R56 ;  /* 0x00040000f3307824 */ /* 0x002fe200078e0238 */
[----:B------:R-:W5:Y:S04]  /*b4440*/  LDL.LU R70, [R1+0x2e94] ;  /* 0x002e940001467983 */ /* 0x000f680000300800 */
[----:B------:R1:W-:Y:S02]  /*b4450*/  LDGSTS.E [R48+0x1800], [R52.64], P4 ;  /* 0x0180000034307fae */ /* 0x0003e4000a121844 */
[----:B-1----:R-:W-:Y:S01]  /*b4460*/  MOV R52, R65 ;  /* 0x0000004100347202 */ /* 0x002fe20000000f00 */
[----:B------:R-:W-:-:S05]  /*b4470*/  IMAD.MOV.U32 R53, RZ, RZ, R69 ;  /* 0x000000ffff357224 */ /* 0x000fca00078e0045 */
[----:B------:R1:W-:Y:S02]  /*b4480*/  LDGSTS.E [R48+0x1a00], [R52.64], P4 ;  /* 0x01a0000034307fae */ /* 0x0003e4000a121844 */
[----:B-1----:R-:W-:Y:S02]  /*b4490*/  MOV R52, R60 ;  /* 0x0000003c00347202 */ /* 0x002fe40000000f00 */
[----:B------:R-:W5:Y:S01]  /*b44a0*/  LDL.LU R60, [R1+0x2e38] ;  /* 0x002e3800013c7983 */ /* 0x000f620000300800 */
[----:B------:R-:W-:-:S05]  /*b44b0*/  IMAD.MOV.U32 R53, RZ, RZ, R64 ;  /* 0x000000ffff357224 */ /* 0x000fca00078e0040 */
[----:B------:R1:W-:Y:S02]  /*b44c0*/  LDGSTS.E [R48+0x1c00], [R52.64], P4 ;  /* 0x01c0000034307fae */ /* 0x0003e4000a121844 */
[----:B-1----:R-:W-:Y:S02]  /*b44d0*/  IMAD.MOV.U32 R52, RZ, RZ, R57 ;  /* 0x000000ffff347224 */ /* 0x002fe400078e0039 */
[----:B----4-:R-:W-:-:S05]  /*b44e0*/  IMAD.X R61, R61, 0x1, R0, P3 ;  /* 0x000000013d3d7824 */ /* 0x010fca00018e0600 */
[----:B------:R1:W-:Y:S01]  /*b44f0*/  STL [R1+0x2f14], R61 ;  /* 0x002f143d01007387 */ /* 0x0003e20000100800 */
[----:B------:R-:W4:Y:S02]  /*b4500*/  LDL.LU R73, [R1+0x2e2c] ;  /* 0x002e2c0001497983 */ /* 0x000f240000300800 */
[----:B------:R-:W4:Y:S02]  /*b4510*/  LDL.LU R71, [R1+0x2e24] ;  /* 0x002e240001477983 */ /* 0x000f240000300800 */
[----:B------:R-:W4:Y:S01]  /*b4520*/  LDL.LU R69, [R1+0x2e30] ;  /* 0x002e300001457983 */ /* 0x000f220000300800 */
[----:B------:R-:W4:Y:S01]  /*b4530*/  LDL.LU R65, [R1+0x2e1c] ;  /* 0x002e1c0001417983 */ /* 0x000f220000300800 */
[----:B------:R-:W4:Y:S01]  /*b4540*/  LDL.LU R64, [R1+0x2e28] ;  /* 0x002e280001407983 */ /* 0x000f220000300800 */
[----:B------:R-:W-:Y:S02]  /*b4550*/  MOV R53, R61 ;  /* 0x0000003d00357202 */ /* 0x000fe40000000f00 */
[----:B-1----:R-:W4:Y:S01]  /*b4560*/  LDL.LU R61, [R1+0x2e14] ;  /* 0x002e1400013d7983 */ /* 0x002f220000300800 */
[----:B------:R-:W4:Y:S01]  /*b4570*/  LDL.LU R57, [R1+0x2e20] ;  /* 0x002e200001397983 */ /* 0x000f220000300800 */
[----:B------:R-:W-:Y:S01]  /*b4580*/  HMMA.1688.F32.TF32 R200, R180, R110, R200 ;  /* 0x0000006eb4c8723c */ /* 0x000fe200000810c8 */
[C---:B------:R-:W-:Y:S01]  /*b4590*/  ISETP.GT.AND P3, PT, R3.reuse, 0xf, PT ;  /* 0x0000000f0300780c */ /* 0x040fe20003f64270 */
[----:B------:R1:W-:Y:S01]  /*b45a0*/  LDGSTS.E [R48+0x1e00], [R52.64], P4 ;  /* 0x01e0000034307fae */ /* 0x0003e2000a121844 */
[----:B------:R-:W-:-:S02]  /*b45b0*/  ISETP.GT.AND P5, PT, R3, 0x13, PT ;  /* 0x000000130300780c */ /* 0x000fc40003fa4270 */
[----:B-1----:R-:W-:Y:S02]  /*b45c0*/  SEL R52, RZ, 0x4, !P3 ;  /* 0x00000004ff347807 */ /* 0x002fe40005800000 */
[----:B------:R-:W-:Y:S02]  /*b45d0*/  SEL R49, RZ, 0x4, !P5 ;  /* 0x00000004ff317807 */ /* 0x000fe40006800000 */
[-C--:B---3--:R-:W-:Y:S11]  /*b45e0*/  IADD3 R77, P3, R77, R252.reuse, RZ ;  /* 0x000000fc4d4d7210 */ /* 0x088ff60007f7e0ff */
[----:B------:R-:W-:Y:S04]  /*b45f0*/  @!UPT UIADD3 URZ, URZ, URZ, URZ ;  /* 0x0000003f3f3ff290 */ /* 0x000fe8000fffe03f */
[----:B------:R-:W-:Y:S07]  /*b4600*/  HMMA.1688.F32.TF32 R200, R184, R44, R200 ;  /* 0x0000002cb8c8723c */ /* 0x000fee00000810c8 */
[----:B------:R-:W-:Y:S01]  /*b4610*/  IMAD.MOV.U32 R44, RZ, RZ, R77 ;  /* 0x000000ffff2c7224 */ /* 0x000fe200078e004d */
[-C--:B--2---:R-:W-:Y:S02]  /*b4620*/  IADD3 R75, P4, R75, R252.reuse, RZ ;  /* 0x000000fc4b4b7210 */ /* 0x084fe40007f9e0ff */
[----:B------:R-:W-:Y:S01]  /*b4630*/  IADD3 R72, P5, R72, R252, RZ ;  /* 0x000000fc48487210 */ /* 0x000fe20007fbe0ff */
[----:B------:R-:W-:-:S04]  /*b4640*/  IMAD.X R78, R78, 0x1, R0, P3 ;  /* 0x000000014e4e7824 */ /* 0x000fc800018e0600 */
[----:B------:R-:W-:Y:S02]  /*b4650*/  IMAD.MOV.U32 R45, RZ, RZ, R78 ;  /* 0x000000ffff2d7224 */ /* 0x000fe400078e004e */
[----:B-----5:R-:W-:-:S03]  /*b4660*/  IMAD.X R76, R76, 0x1, R0, P4 ;  /* 0x000000014c4c7824 */ /* 0x020fc600020e0600 */
[----:B------:R1:W-:Y:S01]  /*b4670*/  LDGSTS.E [R48+0x3800], [R44.64], P2 ;  /* 0x038000002c307fae */ /* 0x0003e20009121844 */
[----:B------:R-:W-:Y:S01]  /*b4680*/  IADD3.X R74, R74, R0, RZ, P5, !PT ;  /* 0x000000004a4a7210 */ /* 0x000fe20002ffe4ff */
[----:B------:R-:W-:Y:S01]  /*b4690*/  HMMA.1688.F32.TF32 R204, R180, R106, R204 ;  /* 0x0000006ab4cc723c */ /* 0x000fe200000810cc */
[----:B------:R-:W-:Y:S01]  /*b46a0*/  IADD3 R68, P5, R68, R252, RZ ;  /* 0x000000fc44447210 */ /* 0x000fe20007fbe0ff */
[----:B-1----:R-:W-:Y:S02]  /*b46b0*/  IMAD.MOV.U32 R44, RZ, RZ, R75 ;  /* 0x000000ffff2c7224 */ /* 0x002fe400078e004b */
[----:B------:R-:W-:Y:S01]  /*b46c0*/  IMAD.MOV.U32 R45, RZ, RZ, R76 ;  /* 0x000000ffff2d7224 */ /* 0x000fe200078e004c */
[----:B------:R-:W-:-:S04]  /*b46d0*/  IADD3.X R70, R70, R0, RZ, P5, !PT ;  /* 0x0000000046467210 */ /* 0x000fc80002ffe4ff */
[----:B------:R1:W-:Y:S04]  /*b46e0*/  LDGSTS.E [R48+0x3a00], [R44.64], P2 ;  /* 0x03a000002c307fae */ /* 0x0003e80009121844 */
[----:B------:R-:W-:Y:S01]  /*b46f0*/  STL [R1+0x2eb8], R77 ;  /* 0x002eb84d01007387 */ /* 0x000fe20000100800 */
[----:B------:R-:W-:Y:S02]  /*b4700*/  STL [R1+0x2eb0], R75 ;  /* 0x002eb04b01007387 */ /* 0x000fe40000100800 */
[----:B------:R2:W-:Y:S01]  /*b4710*/  STL [R1+0x2ea8], R72 ;  /* 0x002ea84801007387 */ /* 0x0005e20000100800 */
[----:B-1----:R-:W-:Y:S01]  /*b4720*/  MOV R44, R72 ;  /* 0x00000048002c7202 */ /* 0x002fe20000000f00 */
[----:B------:R-:W-:-:S05]  /*b4730*/  IMAD.MOV.U32 R45, RZ, RZ, R74 ;  /* 0x000000ffff2d7224 */ /* 0x000fca00078e004a */
[----:B------:R1:W-:Y:S04]  /*b4740*/  LDGSTS.E [R48+0x3c00], [R44.64], P2 ;  /* 0x03c000002c307fae */ /* 0x0003e80009121844 */
[----:B------:R-:W-:Y:S01]  /*b4750*/  STL [R1+0x2eac], R78 ;  /* 0x002eac4e01007387 */ /* 0x000fe20000100800 */
[----:B------:R-:W-:Y:S01]  /*b4760*/  STL [R1+0x2ea4], R76 ;  /* 0x002ea44c01007387 */ /* 0x000fe20000100800 */
[----:B------:R-:W-:Y:S02]  /*b4770*/  IADD3 R60, P5, R60, R252, RZ ;  /* 0x000000fc3c3c7210 */ /* 0x000fe40007fbe0ff */
[----:B------:R-:W-:Y:S01]  /*b4780*/  STL [R1+0x2e9c], R74 ;  /* 0x002e9c4a01007387 */ /* 0x000fe20000100800 */
[----:B-1----:R-:W-:Y:S01]  /*b4790*/  IMAD.MOV.U32 R44, RZ, RZ, R68 ;  /* 0x000000ffff2c7224 */ /* 0x002fe200078e0044 */
[----:B------:R-:W-:-:S02]  /*b47a0*/  MOV R45, R70 ;  /* 0x00000046002d7202 */ /* 0x000fc40000000f00 */
[----:B------:R-:W-:Y:S01]  /*b47b0*/  STL [R1+0x2ea0], R68 ;  /* 0x002ea04401007387 */ /* 0x000fe20000100800 */
[----:B------:R1:W-:Y:S02]  /*b47c0*/  STL [R1+0x2e94], R70 ;  /* 0x002e944601007387 */ /* 0x0003e40000100800 */
[----:B--2---:R-:W2:Y:S01]  /*b47d0*/  LDL.LU R72, [R1+0x2db8] ;  /* 0x002db80001487983 */ /* 0x004ea20000300800 */
        /* <DEDUP_REMOVED lines=9> */
[----:B------:R-:W-:Y:S02]  /*b4870*/  ISETP.NE.U32.AND P3, PT, R52, RZ, PT ;  /* 0x000000ff3400720c */ /* 0x000fe40003f65070 */
[-C--:B----4-:R-:W-:Y:S01]  /*b4880*/  IADD3 R69, P2, R69, R252.reuse, RZ ;  /* 0x000000fc45457210 */ /* 0x090fe20007f5e0ff */
[----:B------:R-:W-:Y:S01]  /*b4890*/  IMAD.X R73, R73, 0x1, R0, P5 ;  /* 0x0000000149497824 */ /* 0x000fe200028e0600 */
[----:B------:R-:W-:-:S03]  /*b48a0*/  IADD3 R64, P5, R64, R252, RZ ;  /* 0x000000fc40407210 */ /* 0x000fc60007fbe0ff */
[----:B------:R-:W-:Y:S01]  /*b48b0*/  IMAD.X R71, R71, 0x1, R0, P2 ;  /* 0x0000000147477824 */ /* 0x000fe200010e0600 */
[----:B------:R-:W-:Y:S01]  /*b48c0*/  STL [R1+0x2e30], R69 ;  /* 0x002e304501007387 */ /* 0x000fe20000100800 */
[----:B------:R1:W-:Y:S01]  /*b48d0*/  STL [R1+0x2e2c], R73 ;  /* 0x002e2c4901007387 */ /* 0x0003e20000100800 */
[----:B------:R-:W-:Y:S01]  /*b48e0*/  IADD3 R57, P2, R57, R252, RZ ;  /* 0x000000fc39397210 */ /* 0x000fe20007f5e0ff */
[----:B------:R-:W-:Y:S01]  /*b48f0*/  STL [R1+0x2e28], R64 ;  /* 0x002e284001007387 */ /* 0x000fe20000100800 */
[----:B------:R-:W-:Y:S01]  /*b4900*/  IADD3.X R65, R65, R0, RZ, P5, !PT ;  /* 0x0000000041417210 */ /* 0x000fe20002ffe4ff */
[----:B------:R4:W-:Y:S01]  /*b4910*/  STL [R1+0x2e24], R71 ;  /* 0x002e244701007387 */ /* 0x0009e20000100800 */
[----:B------:R-:W-:-:S03]  /*b4920*/  IMAD.MOV.U32 R41, RZ, RZ, R73 ;  /* 0x000000ffff297224 */ /* 0x000fc600078e0049 */
[----:B-1----:R-:W5:Y:S01]  /*b4930*/  LDL.LU R73, [R1+0x2dac] ;  /* 0x002dac0001497983 */ /* 0x002f620000300800 */
[----:B------:R-:W-:Y:S02]  /*b4940*/  STL [R1+0x2e20], R57 ;  /* 0x002e203901007387 */ /* 0x000fe40000100800 */
[----:B------:R1:W-:Y:S01]  /*b4950*/  STL [R1+0x2e1c], R65 ;  /* 0x002e1c4101007387 */ /* 0x0003e20000100800 */
[----:B------:R1:W-:Y:S01]  /*b4960*/  LDGSTS.E [R48+0x5800], [R40.64], P1 ;  /* 0x0580000028307fae */ /* 0x0003e20008921844 */
[----:B------:R-:W5:Y:S02]  /*b4970*/  LDL.LU R60, [R1+0x2da0] ;  /* 0x002da000013c7983 */ /* 0x000f640000300800 */
[----:B-1----:R-:W-:Y:S02]  /*b4980*/  IMAD.MOV.U32 R41, RZ, RZ, R71 ;  /* 0x000000ffff297224 */ /* 0x002fe400078e0047 */
[----:B----4-:R-:W4:Y:S01]  /*b4990*/  LDL.LU R71, [R1+0x2da4] ;  /* 0x002da40001477983 */ /* 0x010f220000300800 */
[----:B------:R-:W-:-:S02]  /*b49a0*/  MOV R40, R69 ;  /* 0x0000004500287202 */ /* 0x000fc40000000f00 */
[----:B------:R-:W4:Y:S03]  /*b49b0*/  LDL.LU R69, [R1+0x2d9c] ;  /* 0x002d9c0001457983 */ /* 0x000f260000300800 */
[----:B------:R1:W-:Y:S01]  /*b49c0*/  LDGSTS.E [R48+0x5a00], [R40.64], P1 ;  /* 0x05a0000028307fae */ /* 0x0003e20008921844 */
[----:B------:R-:W-:Y:S01]  /*b49d0*/  IMAD.X R61, R61, 0x1, R0, P2 ;  /* 0x000000013d3d7824 */ /* 0x000fe200010e0600 */
[----:B-1----:R-:W-:Y:S02]  /*b49e0*/  MOV R40, R64 ;  /* 0x0000004000287202 */ /* 0x002fe40000000f00 */
[----:B------:R-:W4:Y:S01]  /*b49f0*/  LDL.LU R64, [R1+0x2d94] ;  /* 0x002d940001407983 */ /* 0x000f220000300800 */
[----:B------:R-:W-:Y:S02]  /*b4a00*/  IMAD.MOV.U32 R41, RZ, RZ, R65 ;  /* 0x000000ffff297224 */ /* 0x000fe400078e0041 */
[----:B------:R-:W4:Y:S02]  /*b4a10*/  LDL.LU R49, [R1+0x2d38] ;  /* 0x002d380001317983 */ /* 0x000f240000300800 */
[----:B------:R1:W-:Y:S01]  /*b4a20*/  STL [R1+0x2e14], R61 ;  /* 0x002e143d01007387 */ /* 0x0003e20000100800 */
[----:B------:R-:W4:Y:S04]  /*b4a30*/  LDL.LU R65, [R1+0x2d2c] ;  /* 0x002d2c0001417983 */ /* 0x000f280000300800 */
[----:B------:R1:W-:Y:S02]  /*b4a40*/  LDGSTS.E [R48+0x5c00], [R40.64], P1 ;  /* 0x05c0000028307fae */ /* 0x0003e40008921844 */
[----:B-1----:R-:W-:Y:S01]  /*b4a50*/  MOV R41, R61 ;  /* 0x0000003d00297202 */ /* 0x002fe20000000f00 */
[----:B------:R-:W-:Y:S01]  /*b4a60*/  IMAD.MOV.U32 R40, RZ, RZ, R57 ;  /* 0x000000ffff287224 */ /* 0x000fe200078e0039 */
[----:B------:R-:W4:Y:S01]  /*b4a70*/  LDL.LU R61, [R1+0x2d24] ;  /* 0x002d2400013d7983 */ /* 0x000f220000300800 */
[----:B------:R-:W4:Y:S02]  /*b4a80*/  LDL.LU R57, [R1+0x2d30] ;  /* 0x002d300001397983 */ /* 0x000f240000300800 */
[----:B------:R-:W4:Y:S02]  /*b4a90*/  LDL.LU R53, [R1+0x2d1c] ;  /* 0x002d1c0001357983 */ /* 0x000f240000300800 */
[----:B------:R-:W4:Y:S01]  /*b4aa0*/  LDL.LU R52, [R1+0x2d28] ;  /* 0x002d280001347983 */ /* 0x000f220000300800 */
[----:B---3--:R-:W3:Y:S01]  /*b4ab0*/  LDL.LU R45, [R1+0x2d14] ;  /* 0x002d1400012d7983 */ /* 0x008ee20000300800 */
[----:B------:R-:W3:Y:S01]  /*b4ac0*/  LDL.LU R44, [R1+0x2d20] ;  /* 0x002d2000012c7983 */ /* 0x000ee20000300800 */
[----:B------:R-:W-:Y:S02]  /*b4ad0*/  HMMA.1688.F32.TF32 R208, R180, R102, R208 ;  /* 0x00000066b4d0723c */ /* 0x000fe400000810d0 */
[----:B------:R1:W-:Y:S01]  /*b4ae0*/  LDGSTS.E [R48+0x5e00], [R40.64], P1 ;  /* 0x05e0000028307fae */ /* 0x0003e20008921844 */
[----:B------:R-:W-:-:S02]  /*b4af0*/  ISETP.GT.AND P2, PT, R3, 0x17, PT ;  /* 0x000000170300780c */ /* 0x000fc40003f44270 */
[----:B------:R-:W-:Y:S02]  /*b4b00*/  ISETP.GT.AND P5, PT, R3, 0x1b, PT ;  /* 0x0000001b0300780c */ /* 0x000fe40003fa4270 */
[----:B-1----:R-:W-:Y:S02]  /*b4b10*/  SEL R41, RZ, 0x4, !P2 ;  /* 0x00000004ff297807 */ /* 0x002fe40005000000 */
[----:B------:R-:W-:Y:S11]  /*b4b20*/  SEL R40, RZ, 0x4, !P5 ;  /* 0x00000004ff287807 */ /* 0x000ff60006800000 */
[----:B------:R-:W-:Y:S04]  /*b4b30*/  @!UPT UIADD3 URZ, URZ, URZ, URZ ;  /* 0x0000003f3f3ff290 */ /* 0x000fe8000fffe03f */
[----:B------:R-:W-:Y:S01]  /*b4b40*/  HMMA.1688.F32.TF32 R208, R184, R36, R208 ;  /* 0x00000024b8d0723c */ /* 0x000fe200000810d0 */
[----:B--2---:R-:W-:-:S06]  /*b4b50*/  IADD3 R72, P1, R72, R252, RZ ;  /* 0x000000fc48487210 */ /* 0x004fcc0007f3e0ff */
[----:B------:R-:W-:Y:S01]  /*b4b60*/  IMAD.MOV.U32 R36, RZ, RZ, R72 ;  /* 0x000000ffff247224 */ /* 0x000fe200078e0048 */
[-C--:B------:R-:W-:Y:S02]  /*b4b70*/  IADD3 R70, P2, R70, R252.reuse, RZ ;  /* 0x000000fc46467210 */ /* 0x080fe40007f5e0ff */
[----:B------:R-:W-:Y:S01]  /*b4b80*/  IADD3 R68, P5, R68, R252, RZ ;  /* 0x000000fc44447210 */ /* 0x000fe20007fbe0ff */
[----:B------:R-:W-:Y:S01]  /*b4b90*/  HMMA.1688.F32.TF32 R212, R180, R98, R212 ;  /* 0x00000062b4d4723c */ /* 0x000fe200000810d4 */
[----:B------:R-:W-:Y:S01]  /*b4ba0*/  STL [R1+0x2db8], R72 ;  /* 0x002db84801007387 */ /* 0x000fe20000100800 */
[----:B------:R-:W-:Y:S02]  /*b4bb0*/  STL [R1+0x2db0], R70 ;  /* 0x002db04601007387 */ /* 0x000fe40000100800 */
[----:B------:R1:W-:Y:S01]  /*b4bc0*/  STL [R1+0x2da8], R68 ;  /* 0x002da84401007387 */ /* 0x0003e20000100800 */
[----:B------:R-:W-:Y:S11]  /*b4bd0*/  SEL R40, R40, RZ, !P0 ;  /* 0x000000ff28287207 */ /* 0x000ff60004000000 */
[----:B------:R-:W-:Y:S08]  /*b4be0*/  @!UPT UIADD3 URZ, URZ, URZ, URZ ;  /* 0x0000003f3f3ff290 */ /* 0x000ff0000fffe03f */
[----:B------:R-:W-:Y:S01]  /*b4bf0*/  HMMA.1688.F32.TF32 R212, R184, R32, R212 ;  /* 0x00000020b8d4723c */ /* 0x000fe200000810d4 */
[----:B------:R-:W-:Y:S01]  /*b4c00*/  SEL R41, R41, RZ, !P0 ;  /* 0x000000ff29297207 */ /* 0x000fe20004000000 */
[----:B-----5:R-:W-:-:S04]  /*b4c10*/  IMAD.X R73, R73, 0x1, R0, P1 ;  /* 0x0000000149497824 */ /* 0x020fc800008e0600 */
[----:B------:R-:W-:-:S05]  /*b4c20*/  IMAD.MOV.U32 R37, RZ, RZ, R73 ;  /* 0x000000ffff257224 */ /* 0x000fca00078e0049 */
[----:B------:R2:W-:Y:S01]  /*b4c30*/  LDGSTS.E [R48+0x7800], [R36.64], P3 ;  /* 0x0780000024307fae */ /* 0x0005e20009921844 */
[----:B----4-:R-:W-:Y:S01]  /*b4c40*/  IMAD.X R71, R71, 0x1, R0, P2 ;  /* 0x0000000147477824 */ /* 0x010fe200010e0600 */
[----:B------:R-:W-:Y:S01]  /*b4c50*/  IADD3.X R69, R69, R0, RZ, P5, !PT ;  /* 0x0000000045457210 */ /* 0x000fe20002ffe4ff */
[----:B--2---:R-:W-:Y:S02]  /*b4c60*/  IMAD.MOV.U32 R36, RZ, RZ, R70 ;  /* 0x000000ffff247224 */ /* 0x004fe400078e0046 */
[----:B------:R-:W-:Y:S01]  /*b4c70*/  IMAD.MOV.U32 R37, RZ, RZ, R71 ;  /* 0x000000ffff257224 */ /* 0x000fe200078e0047 */
[----:B------:R-:W-:-:S04]  /*b4c80*/  IADD3 R60, P5, R60, R252, RZ ;  /* 0x000000fc3c3c7210 */ /* 0x000fc80007fbe0ff */
[----:B------:R2:W-:Y:S04]  /*b4c90*/  LDGSTS.E [R48+0x7a00], [R36.64], P3 ;  /* 0x07a0000024307fae */ /* 0x0005e80009921844 */
[----:B------:R-:W-:Y:S01]  /*b4ca0*/  STL [R1+0x2dac], R73 ;  /* 0x002dac4901007387 */ /* 0x000fe20000100800 */
[----:B------:R-:W-:Y:S02]  /*b4cb0*/  IADD3.X R64, R64, R0, RZ, P5, !PT ;  /* 0x0000000040407210 */ /* 0x000fe40002ffe4ff */
[----:B--2---:R-:W-:Y:S01]  /*b4cc0*/  MOV R36, R68 ;  /* 0x0000004400247202 */ /* 0x004fe20000000f00 */
[----:B------:R-:W-:-:S05]  /*b4cd0*/  IMAD.MOV.U32 R37, RZ, RZ, R69 ;  /* 0x000000ffff257224 */ /* 0x000fca00078e0045 */
[----:B------:R2:W-:Y:S01]  /*b4ce0*/  LDGSTS.E [R48+0x7c00], [R36.64], P3 ;  /* 0x07c0000024307fae */ /* 0x0005e20009921844 */
[----:B------:R-:W-:-:S03]  /*b4cf0*/  IADD3 R49, P5, R49, R252, RZ ;  /* 0x000000fc31317210 */ /* 0x000fc60007fbe0ff */
[----:B------:R-:W-:Y:S01]  /*b4d00*/  STL [R1+0x2da4], R71 ;  /* 0x002da44701007387 */ /* 0x000fe20000100800 */
[----:B------:R-:W-:Y:S02]  /*b4d10*/  STL [R1+0x2d9c], R69 ;  /* 0x002d9c4501007387 */ /* 0x000fe40000100800 */
[----:B------:R-:W-:Y:S02]  /*b4d20*/  STL [R1+0x2da0], R60 ;  /* 0x002da03c01007387 */ /* 0x000fe40000100800 */
[----:B--2---:R-:W-:Y:S01]  /*b4d30*/  IMAD.MOV.U32 R36, RZ, RZ, R60 ;  /* 0x000000ffff247224 */ /* 0x004fe200078e003c */
[----:B------:R-:W-:Y:S01]  /*b4d40*/  MOV R37, R64 ;  /* 0x0000004000257202 */ /* 0x000fe20000000f00 */
[----:B------:R2:W-:Y:S01]  /*b4d50*/  STL [R1+0x2d94], R64 ;  /* 0x002d944001007387 */ /* 0x0005e20000100800 */
[----:B-1----:R-:W4:Y:S03]  /*b4d60*/  LDL.LU R68, [R1+0x2cb8] ;  /* 0x002cb80001447983 */ /* 0x002f260000300800 */
[----:B------:R1:W-:Y:S01]  /*b4d70*/  LDGSTS.E [R48+0x7e00], [R36.64], P3 ;  /* 0x07e0000024307fae */ /* 0x0003e20009921844 */
[-C--:B------:R-:W-:Y:S01]  /*b4d80*/  IADD3 R57, P3, R57, R252.reuse, RZ ;  /* 0x000000fc39397210 */ /* 0x080fe20007f7e0ff */
[--C-:B------:R-:W-:Y:S01]  /*b4d90*/  IMAD.X R65, R65, 0x1, R0.reuse, P5 ;  /* 0x0000000141417824 */ /* 0x100fe200028e0600 */
[----:B------:R-:W-:Y:S01]  /*b4da0*/  IADD3 R52, P5, R52, R252, RZ ;  /* 0x000000fc34347210 */ /* 0x000fe20007fbe0ff */
[----:B--2---:R-:W2:Y:S01]  /*b4db0*/  LDL.LU R64, [R1+0x2cb0] ;  /* 0x002cb00001407983 */ /* 0x004ea20000300800 */
[----:B------:R5:W-:Y:S02]  /*b4dc0*/  STL [R1+0x2d38], R49 ;  /* 0x002d383101007387 */ /* 0x000be40000100800 */
[----:B------:R-:W-:-:S02]  /*b4dd0*/  IMAD.X R61, R61, 0x1, R0, P3 ;  /* 0x000000013d3d7824 */ /* 0x000fc400018e0600 */
[----:B------:R-:W2:Y:S01]  /*b4de0*/  LDL.LU R60, [R1+0x2ca8] ;  /* 0x002ca800013c7983 */ /* 0x000ea20000300800 */
[----:B------:R-:W-:Y:S01]  /*b4df0*/  STL [R1+0x2d30], R57 ;  /* 0x002d303901007387 */ /* 0x000fe20000100800 */
[----:B------:R1:W-:Y:S01]  /*b4e00*/  STL [R1+0x2d2c], R65 ;  /* 0x002d2c4101007387 */ /* 0x0003e20000100800 */
[----:B---3--:R-:W-:Y:S01]  /*b4e10*/  IADD3 R44, P3, R44, R252, RZ ;  /* 0x000000fc2c2c7210 */ /* 0x008fe20007f7e0ff */
[----:B------:R-:W-:Y:S01]  /*b4e20*/  STL [R1+0x2d28], R52 ;  /* 0x002d283401007387 */ /* 0x000fe20000100800 */
[----:B------:R-:W-:Y:S01]  /*b4e30*/  IADD3.X R53, R53, R0, RZ, P5, !PT ;  /* 0x0000000035357210 */ /* 0x000fe20002ffe4ff */
[----:B------:R3:W-:Y:S01]  /*b4e40*/  STL [R1+0x2d24], R61 ;  /* 0x002d243d01007387 */ /* 0x0007e20000100800 */
[----:B------:R-:W2:Y:S02]  /*b4e50*/  LDL.LU R69, [R1+0x2cac] ;  /* 0x002cac0001457983 */ /* 0x000ea40000300800 */
[----:B------:R-:W-:Y:S02]  /*b4e60*/  STL [R1+0x2d20], R44 ;  /* 0x002d202c01007387 */ /* 0x000fe40000100800 */
[----:B------:R-:W-:-:S02]  /*b4e70*/  IMAD.MOV.U32 R32, RZ, RZ, R49 ;  /* 0x000000ffff207224 */ /* 0x000fc400078e0031 */
[----:B------:R-:W-:Y:S01]  /*b4e80*/  IMAD.MOV.U32 R33, RZ, RZ, R65 ;  /* 0x000000ffff217224 */ /* 0x000fe200078e0041 */
[----:B------:R3:W-:Y:S01]  /*b4e90*/  STL [R1+0x2d1c], R53 ;  /* 0x002d1c3501007387 */ /* 0x0007e20000100800 */
[----:B-----5:R-:W5:Y:S02]  /*b4ea0*/  LDL.LU R49, [R1+0x2ca0] ;  /* 0x002ca00001317983 */ /* 0x020f640000300800 */
[----:B-1----:R-:W5:Y:S01]  /*b4eb0*/  LDL.LU R65, [R1+0x2ca4] ;  /* 0x002ca40001417983 */ /* 0x002f620000300800 */
[----:B------:R1:W-:Y:S01]  /*b4ec0*/  LDGSTS.E [R48+0x9800], [R32.64], P4 ;  /* 0x0980000020307fae */ /* 0x0003e2000a121844 */
[----:B------:R-:W-:Y:S02]  /*b4ed0*/  IMAD.X R45, R45, 0x1, R0, P3 ;  /* 0x000000012d2d7824 */ /* 0x000fe400018e0600 */
[----:B-1----:R-:W-:Y:S01]  /*b4ee0*/  IMAD.MOV.U32 R33, RZ, RZ, R61 ;  /* 0x000000ffff217224 */ /* 0x002fe200078e003d */
[----:B------:R-:W-:Y:S01]  /*b4ef0*/  MOV R32, R57 ;  /* 0x0000003900207202 */ /* 0x000fe20000000f00 */
[----:B---3--:R-:W3:Y:S04]  /*b4f00*/  LDL.LU R61, [R1+0x2c9c] ;  /* 0x002c9c00013d7983 */ /* 0x008ee80000300800 */
[----:B------:R1:W-:Y:S01]  /*b4f10*/  LDGSTS.E [R48+0x9a00], [R32.64], P4 ;  /* 0x09a0000020307fae */ /* 0x0003e2000a121844 */
[----:B------:R-:W-:Y:S01]  /*b4f20*/  ISETP.NE.U32.AND P2, PT, R40, RZ, PT ;  /* 0x000000ff2800720c */ /* 0x000fe20003f45070 */
[----:B-1----:R-:W-:-:S02]  /*b4f30*/  IMAD.MOV.U32 R33, RZ, RZ, R53 ;  /* 0x000000ffff217224 */ /* 0x002fc400078e0035 */
[----:B------:R-:W3:Y:S01]  /*b4f40*/  LDL.LU R53, [R1+0x2c94] ;  /* 0x002c940001357983 */ /* 0x000ee20000300800 */
[----:B------:R-:W-:Y:S01]  /*b4f50*/  MOV R32, R52 ;  /* 0x0000003400207202 */ /* 0x000fe20000000f00 */
[----:B------:R-:W3:Y:S02]  /*b4f60*/  LDL.LU R40, [R1+0x2c38] ;  /* 0x002c380001287983 */ /* 0x000ee40000300800 */
[----:B------:R1:W-:Y:S01]  /*b4f70*/  STL [R1+0x2d14], R45 ;  /* 0x002d142d01007387 */ /* 0x0003e20000100800 */
[----:B------:R-:W3:Y:S04]  /*b4f80*/  LDL.LU R57, [R1+0x2c2c] ;  /* 0x002c2c0001397983 */ /* 0x000ee80000300800 */
[----:B------:R1:W-:Y:S01]  /*b4f90*/  LDGSTS.E [R48+0x9c00], [R32.64], P4 ;  /* 0x09c0000020307fae */ /* 0x0003e2000a121844 */
[----:B------:R-:W3:Y:S01]  /*b4fa0*/  LDL.LU R52, [R1+0x2c24] ;  /* 0x002c240001347983 */ /* 0x000ee20000300800 */
[----:B------:R-:W-:-:S02]  /*b4fb0*/  ISETP.NE.U32.AND P1, PT, R41, RZ, PT ;  /* 0x000000ff2900720c */ /* 0x000fc40003f25070 */
[----:B-1----:R-:W-:Y:S02]  /*b4fc0*/  MOV R33, R45 ;  /* 0x0000002d00217202 */ /* 0x002fe40000000f00 */
[----:B------:R-:W3:Y:S01]  /*b4fd0*/  LDL.LU R45, [R1+0x2c30] ;  /* 0x002c3000012d7983 */ /* 0x000ee20000300800 */
[----:B------:R-:W-:Y:S02]  /*b4fe0*/  IMAD.MOV.U32 R32, RZ, RZ, R44 ;  /* 0x000000ffff207224 */ /* 0x000fe400078e002c */
[----:B------:R-:W3:Y:S02]  /*b4ff0*/  LDL.LU R44, [R1+0x2c1c] ;  /* 0x002c1c00012c7983 */ /* 0x000ee40000300800 */
[----:B------:R-:W3:Y:S01]  /*b5000*/  LDL.LU R41, [R1+0x2c28] ;  /* 0x002c280001297983 */ /* 0x000ee20000300800 */
[----:B------:R-:W3:Y:S01]  /*b5010*/  LDL.LU R37, [R1+0x2c14] ;  /* 0x002c140001257983 */ /* 0x000ee20000300800 */
[----:B------:R-:W3:Y:S01]  /*b5020*/  LDL.LU R36, [R1+0x2c20] ;  /* 0x002c200001247983 */ /* 0x000ee20000300800 */
        /* <DEDUP_REMOVED lines=9> */
[----:B----4-:R-:W-:-:S05]  /*b50c0*/  IADD3 R68, P3, R68, R252, RZ ;  /* 0x000000fc44447210 */ /* 0x010fca0007f7e0ff */
[----:B------:R-:W-:Y:S01]  /*b50d0*/  IMAD.MOV.U32 R28, RZ, RZ, R68 ;  /* 0x000000ffff1c7224 */ /* 0x000fe200078e0044 */
[-C--:B--2---:R-:W-:Y:S02]  /*b50e0*/  IADD3 R64, P4, R64, R252.reuse, RZ ;  /* 0x000000fc40407210 */ /* 0x084fe40007f9e0ff */
[----:B------:R-:W-:Y:S01]  /*b50f0*/  IADD3 R60, P5, R60, R252, RZ ;  /* 0x000000fc3c3c7210 */ /* 0x000fe20007fbe0ff */
[----:B------:R-:W-:-:S04]  /*b5100*/  IMAD.X R69, R69, 0x1, R0, P3 ;  /* 0x0000000145457824 */ /* 0x000fc800018e0600 */
[----:B------:R-:W-:Y:S02]  /*b5110*/  IMAD.MOV.U32 R29, RZ, RZ, R69 ;  /* 0x000000ffff1d7224 */ /* 0x000fe400078e0045 */
[----:B-----5:R-:W-:-:S03]  /*b5120*/  IMAD.X R65, R65, 0x1, R0, P4 ;  /* 0x0000000141417824 */ /* 0x020fc600020e0600 */
[----:B------:R1:W-:Y:S02]  /*b5130*/  LDGSTS.E [R48+0xb800], [R28.64], P1 ;  /* 0x0b8000001c307fae */ /* 0x0003e40008921844 */
[----:B-1----:R-:W-:Y:S02]  /*b5140*/  IMAD.MOV.U32 R28, RZ, RZ, R64 ;  /* 0x000000ffff1c7224 */ /* 0x002fe400078e0040 */
[----:B------:R-:W-:Y:S01]  /*b5150*/  IMAD.MOV.U32 R29, RZ, RZ, R65 ;  /* 0x000000ffff1d7224 */ /* 0x000fe200078e0041 */
[----:B---3--:R-:W-:Y:S01]  /*b5160*/  IADD3.X R61, R61, R0, RZ, P5, !PT ;  /* 0x000000003d3d7210 */ /* 0x008fe20002ffe4ff */
[----:B------:R-:W-:-:S03]  /*b5170*/  IADD3 R49, P5, R49, R252, RZ ;  /* 0x000000fc31317210 */ /* 0x000fc60007fbe0ff */
[----:B------:R1:W-:Y:S04]  /*b5180*/  LDGSTS.E [R48+0xba00], [R28.64], P1 ;  /* 0x0ba000001c307fae */ /* 0x0003e80008921844 */
[----:B------:R-:W-:Y:S01]  /*b5190*/  STL [R1+0x2cb8], R68 ;  /* 0x002cb84401007387 */ /* 0x000fe20000100800 */
[----:B------:R-:W-:Y:S02]  /*b51a0*/  STL [R1+0x2cb0], R64 ;  /* 0x002cb04001007387 */ /* 0x000fe40000100800 */
[----:B------:R2:W-:Y:S01]  /*b51b0*/  STL [R1+0x2ca8], R60 ;  /* 0x002ca83c01007387 */ /* 0x0005e20000100800 */
[----:B-1----:R-:W-:Y:S01]  /*b51c0*/  MOV R28, R60 ;  /* 0x0000003c001c7202 */ /* 0x002fe20000000f00 */
[----:B------:R-:W-:Y:S01]  /*b51d0*/  IMAD.MOV.U32 R29, RZ, RZ, R61 ;  /* 0x000000ffff1d7224 */ /* 0x000fe200078e003d */
[----:B------:R-:W-:-:S04]  /*b51e0*/  IADD3.X R53, R53, R0, RZ, P5, !PT ;  /* 0x0000000035357210 */ /* 0x000fc80002ffe4ff */
[----:B------:R1:W-:Y:S04]  /*b51f0*/  LDGSTS.E [R48+0xbc00], [R28.64], P1 ;  /* 0x0bc000001c307fae */ /* 0x0003e80008921844 */
[----:B------:R-:W-:Y:S01]  /*b5200*/  STL [R1+0x2cac], R69 ;  /* 0x002cac4501007387 */ /* 0x000fe20000100800 */
[----:B------:R-:W-:Y:S01]  /*b5210*/  IADD3 R40, P5, R40, R252, RZ ;  /* 0x000000fc28287210 */ /* 0x000fe20007fbe0ff */
[----:B------:R-:W-:Y:S02]  /*b5220*/  STL [R1+0x2ca4], R65 ;  /* 0x002ca44101007387 */ /* 0x000fe40000100800 */
[----:B------:R-:W-:Y:S01]  /*b5230*/  STL [R1+0x2c9c], R61 ;  /* 0x002c9c3d01007387 */ /* 0x000fe20000100800 */
[----:B------:R-:W-:Y:S01]  /*b5240*/  STL [R1+0x2ca0], R49 ;  /* 0x002ca03101007387 */ /* 0x000fe20000100800 */
[----:B-1----:R-:W-:Y:S01]  /*b5250*/  IMAD.MOV.U32 R28, RZ, RZ, R49 ;  /* 0x000000ffff1c7224 */ /* 0x002fe200078e0031 */
[----:B------:R-:W-:-:S02]  /*b5260*/  MOV R29, R53 ;  /* 0x00000035001d7202 */ /* 0x000fc40000000f00 */
[----:B------:R1:W-:Y:S01]  /*b5270*/  STL [R1+0x2c94], R53 ;  /* 0x002c943501007387 */ /* 0x0003e20000100800 */
[----:B--2---:R-:W2:Y:S03]  /*b5280*/  LDL.LU R60, [R1+0x2bb8] ;  /* 0x002bb800013c7983 */ /* 0x004ea60000300800 */
[----:B------:R3:W-:Y:S01]  /*b5290*/  LDGSTS.E [R48+0xbe00], [R28.64], P1 ;  /* 0x0be000001c307fae */ /* 0x0007e20008921844 */
[-C--:B------:R-:W-:Y:S01]  /*b52a0*/  IADD3 R45, P1, R45, R252.reuse, RZ ;  /* 0x000000fc2d2d7210 */ /* 0x080fe20007f3e0ff */
[--C-:B------:R-:W-:Y:S01]  /*b52b0*/  IMAD.X R57, R57, 0x1, R0.reuse, P5 ;  /* 0x0000000139397824 */ /* 0x100fe200028e0600 */
[----:B------:R-:W-:Y:S01]  /*b52c0*/  IADD3 R41, P5, R41, R252, RZ ;  /* 0x000000fc29297210 */ /* 0x000fe20007fbe0ff */
[----:B-1----:R-:W4:Y:S01]  /*b52d0*/  LDL.LU R53, [R1+0x2bb0] ;  /* 0x002bb00001357983 */ /* 0x002f220000300800 */
[----:B------:R1:W-:Y:S02]  /*b52e0*/  STL [R1+0x2c38], R40 ;  /* 0x002c382801007387 */ /* 0x0003e40000100800 */
[----:B------:R-:W-:-:S02]  /*b52f0*/  IMAD.X R52, R52, 0x1, R0, P1 ;  /* 0x0000000134347824 */ /* 0x000fc400008e0600 */
[----:B------:R-:W5:Y:S01]  /*b5300*/  LDL.LU R49, [R1+0x2ba8] ;  /* 0x002ba80001317983 */ /* 0x000f620000300800 */
[----:B------:R-:W-:Y:S01]  /*b5310*/  STL [R1+0x2c30], R45 ;  /* 0x002c302d01007387 */ /* 0x000fe20000100800 */
[----:B------:R1:W-:Y:S01]  /*b5320*/  STL [R1+0x2c2c], R57 ;  /* 0x002c2c3901007387 */ /* 0x0003e20000100800 */
[----:B------:R-:W-:Y:S01]  /*b5330*/  IADD3 R36, P1, R36, R252, RZ ;  /* 0x000000fc24247210 */ /* 0x000fe20007f3e0ff */
[----:B------:R-:W-:Y:S01]  /*b5340*/  STL [R1+0x2c28], R41 ;  /* 0x002c282901007387 */ /* 0x000fe20000100800 */
[----:B------:R-:W-:Y:S01]  /*b5350*/  IADD3.X R44, R44, R0, RZ, P5, !PT ;  /* 0x000000002c2c7210 */ /* 0x000fe20002ffe4ff */
[----:B------:R3:W-:Y:S01]  /*b5360*/  STL [R1+0x2c24], R52 ;  /* 0x002c243401007387 */ /* 0x0007e20000100800 */
[----:B------:R-:W5:Y:S02]  /*b5370*/  LDL.LU R61, [R1+0x2bac] ;  /* 0x002bac00013d7983 */ /* 0x000f640000300800 */
[----:B------:R-:W-:Y:S02]  /*b5380*/  STL [R1+0x2c20], R36 ;  /* 0x002c202401007387 */ /* 0x000fe40000100800 */
[----:B------:R-:W-:-:S02]  /*b5390*/  IMAD.MOV.U32 R24, RZ, RZ, R40 ;  /* 0x000000ffff187224 */ /* 0x000fc400078e0028 */
[----:B------:R-:W-:Y:S01]  /*b53a0*/  IMAD.MOV.U32 R25, RZ, RZ, R57 ;  /* 0x000000ffff197224 */ /* 0x000fe200078e0039 */
[----:B------:R3:W-:Y:S01]  /*b53b0*/  STL [R1+0x2c1c], R44 ;  /* 0x002c1c2c01007387 */ /* 0x0007e20000100800 */
[----:B-1----:R-:W5:Y:S02]  /*b53c0*/  LDL.LU R40, [R1+0x2ba0] ;  /* 0x002ba00001287983 */ /* 0x002f640000300800 */
[----:B------:R-:W5:Y:S01]  /*b53d0*/  LDL.LU R57, [R1+0x2ba4] ;  /* 0x002ba40001397983 */ /* 0x000f620000300800 */
        /* <DEDUP_REMOVED lines=34> */
[-C--:B----4-:R-:W-:Y:S02]  /*b5600*/  IADD3 R53, P2, R53, R252.reuse, RZ ;  /* 0x000000fc35357210 */ /* 0x090fe40007f5e0ff */
[----:B-----5:R-:W-:Y:S01]  /*b5610*/  IADD3 R49, P5, R49, R252, RZ ;  /* 0x000000fc31317210 */ /* 0x020fe20007fbe0ff */
[----:B------:R-:W-:-:S04]  /*b5620*/  IMAD.X R61, R61, 0x1, R0, P1 ;  /* 0x000000013d3d7824 */ /* 0x000fc800008e0600 */
[----:B------:R-:W-:Y:S02]  /*b5630*/  IMAD.MOV.U32 R21, RZ, RZ, R61 ;  /* 0x000000ffff157224 */ /* 0x000fe400078e003d */
[----:B------:R-:W-:-:S03]  /*b5640*/  IMAD.X R57, R57, 0x1, R0, P2 ;  /* 0x0000000139397824 */ /* 0x000fc600010e0600 */
        /* <DEDUP_REMOVED lines=48> */
[----:B------:R1:W-:Y:S02]  /*b5950*/  LDGSTS.E [R48+0x11a00], [R16.64], P4 ;  /* 0x11a0000010307fae */ /* 0x0003e4000a121844 */
[----:B-1----:R-:W-:-:S02]  /*b5960*/  IMAD.MOV.U32 R17, RZ, RZ, R36 ;  /* 0x000000ffff117224 */ /* 0x002fc400078e0024 */
[----:B------:R-:W3:Y:S01]  /*b5970*/  LDL.LU R36, [R1+0x2a74] ;  /* 0x002a740001247983 */ /* 0x000ee20000300800 */
[----:B------:R-:W-:Y:S02]  /*b5980*/  MOV R16, R28 ;  /* 0x0000001c00107202 */ /* 0x000fe40000000f00 */
[----:B------:R-:W3:Y:S02]  /*b5990*/  LDL.LU R28, [R1+0x2a38] ;  /* 0x002a3800011c7983 */ /* 0x000ee40000300800 */
[----:B------:R1:W-:Y:S01]  /*b59a0*/  STL [R1+0x2af4], R33 ;  /* 0x002af42101007387 */ /* 0x0003e20000100800 */
[----:B------:R-:W3:Y:S04]  /*b59b0*/  LDL.LU R37, [R1+0x2a2c] ;  /* 0x002a2c0001257983 */ /* 0x000ee80000300800 */
[----:B------:R1:W-:Y:S01]  /*b59c0*/  LDGSTS.E [R48+0x11c00], [R16.64], P4 ;  /* 0x11c0000010307fae */ /* 0x0003e2000a121844 */
[----:B------:R-:W-:-:S02]  /*b59d0*/  ISETP.NE.U32.AND P1, PT, R25, RZ, PT ;  /* 0x000000ff1900720c */ /* 0x000fc40003f25070 */
[----:B------:R-:W-:Y:S02]  /*b59e0*/  ISETP.NE.U32.AND P2, PT, R24, RZ, PT ;  /* 0x000000ff1800720c */ /* 0x000fe40003f45070 */
[----:B-1----:R-:W-:Y:S01]  /*b59f0*/  MOV R17, R33 ;  /* 0x0000002100117202 */ /* 0x002fe20000000f00 */
[----:B------:R-:W-:Y:S01]  /*b5a00*/  IMAD.MOV.U32 R16, RZ, RZ, R29 ;  /* 0x000000ffff107224 */ /* 0x000fe200078e001d */
[----:B------:R-:W3:Y:S01]  /*b5a10*/  LDL.LU R33, [R1+0x2a24] ;  /* 0x002a240001217983 */ /* 0x000ee20000300800 */
[----:B------:R-:W3:Y:S02]  /*b5a20*/  LDL.LU R29, [R1+0x2a30] ;  /* 0x002a3000011d7983 */ /* 0x000ee40000300800 */
        /* <DEDUP_REMOVED lines=65> */
[----:B-1----:R-:W-:Y:S02]  /*b5e40*/  IMAD.MOV.U32 R9, RZ, RZ, R33 ;  /* 0x000000ffff097224 */ /* 0x002fe400078e0021 */
[----:B---3--:R-:W3:Y:S01]  /*b5e50*/  LDL.LU R33, [R1+0x299c] ;  /* 0x00299c0001217983 */ /* 0x008ee20000300800 */
[----:B------:R-:W-:-:S02]  /*b5e60*/  MOV R8, R29 ;  /* 0x0000001d00087202 */ /* 0x000fc40000000f00 */
[----:B------:R-:W3:Y:S03]  /*b5e70*/  LDL.LU R29, [R1+0x2974] ;  /* 0x00297400011d7983 */ /* 0x000ee60000300800 */
[----:B------:R1:W-:Y:S01]  /*b5e80*/  LDGSTS.E [R48+0x15a00], [R8.64], P2 ;  /* 0x15a0000008307fae */ /* 0x0003e20009121844 */
[----:B------:R-:W-:Y:S02]  /*b5e90*/  ISETP.NE.U32.AND P4, PT, R17, RZ, PT ;  /* 0x000000ff1100720c */ /* 0x000fe40003f85070 */
[----:B-1----:R-:W-:Y:S01]  /*b5ea0*/  MOV R8, R24 ;  /* 0x0000001800087202 */ /* 0x002fe20000000f00 */
[----:B------:R-:W-:Y:S01]  /*b5eb0*/  IMAD.MOV.U32 R9, RZ, RZ, R25 ;  /* 0x000000ffff097224 */ /* 0x000fe200078e0019 */
[----:B------:R-:W3:Y:S01]  /*b5ec0*/  LDL.LU R24, [R1+0x2938] ;  /* 0x0029380001187983 */ /* 0x000ee20000300800 */
[----:B------:R1:W-:Y:S02]  /*b5ed0*/  STL [R1+0x29f4], R21 ;  /* 0x0029f41501007387 */ /* 0x0003e40000100800 */
[----:B------:R-:W3:Y:S01]  /*b5ee0*/  LDL.LU R25, [R1+0x292c] ;  /* 0x00292c0001197983 */ /* 0x000ee20000300800 */
[----:B------:R1:W-:Y:S01]  /*b5ef0*/  LDGSTS.E [R48+0x15c00], [R8.64], P2 ;  /* 0x15c0000008307fae */ /* 0x0003e20009121844 */
[----:B------:R-:W-:-:S02]  /*b5f00*/  ISETP.NE.U32.AND P3, PT, R16, RZ, PT ;  /* 0x000000ff1000720c */ /* 0x000fc40003f65070 */
        /* <DEDUP_REMOVED lines=23> */
[----:B------:R1:W-:Y:S04]  /*b6080*/  LDGSTS.E [R48+0x17800], [R4.64], P3 ;  /* 0x1780000004307fae */ /* 0x0003e80009921844 */
[----:B------:R-:W-:Y:S01]  /*b6090*/  STL [R1+0x29b8], R40 ;  /* 0x0029b82801007387 */ /* 0x000fe20000100800 */
[----:B-1----:R-:W-:Y:S02]  /*b60a0*/  IMAD.MOV.U32 R4, RZ, RZ, R36 ;  /* 0x000000ffff047224 */ /* 0x002fe400078e0024 */
[----:B------:R-:W-:Y:S01]  /*b60b0*/  IMAD.MOV.U32 R5, RZ, RZ, R37 ;  /* 0x000000ffff057224 */ /* 0x000fe200078e0025 */
[----:B---3--:R-:W-:Y:S01]  /*b60c0*/  IADD3.X R33, R33, R0, RZ, P5, !PT ;  /* 0x0000000021217210 */ /* 0x008fe20002ffe4ff */
[----:B------:R-:W-:-:S03]  /*b60d0*/  IADD3 R28, P5, R28, R252, RZ ;  /* 0x000000fc1c1c7210 */ /* 0x000fc60007fbe0ff */
[----:B------:R1:W-:Y:S01]  /*b60e0*/  LDGSTS.E [R48+0x17a00], [R4.64], P3 ;  /* 0x17a0000004307fae */ /* 0x0003e20009921844 */
[----:B------:R-:W-:-:S03]  /*b60f0*/  IADD3.X R29, R29, R0, RZ, P5, !PT ;  /* 0x000000001d1d7210 */ /* 0x000fc60002ffe4ff */
[----:B------:R2:W-:Y:S01]  /*b6100*/  STL [R1+0x29b0], R36 ;  /* 0x0029b02401007387 */ /* 0x0005e20000100800 */
[----:B------:R3:W-:Y:S02]  /*b6110*/  STL [R1+0x29a8], R32 ;  /* 0x0029a82001007387 */ /* 0x0007e40000100800 */
[----:B------:R-:W-:Y:S01]  /*b6120*/  STL [R1+0x29ac], R41 ;  /* 0x0029ac2901007387 */ /* 0x000fe20000100800 */
[----:B-1----:R-:W-:Y:S01]  /*b6130*/  MOV R4, R32 ;  /* 0x0000002000047202 */ /* 0x002fe20000000f00 */
[----:B------:R-:W-:Y:S01]  /*b6140*/  IMAD.MOV.U32 R5, RZ, RZ, R33 ;  /* 0x000000ffff057224 */ /* 0x000fe200078e0021 */
[----:B------:R-:W-:Y:S01]  /*b6150*/  STL [R1+0x29a4], R37 ;  /* 0x0029a42501007387 */ /* 0x000fe20000100800 */
[----:B------:R-:W-:-:S03]  /*b6160*/  IADD3 R24, P5, R24, R252, RZ ;  /* 0x000000fc18187210 */ /* 0x000fc60007fbe0ff */
[----:B------:R1:W-:Y:S01]  /*b6170*/  LDGSTS.E [R48+0x17c00], [R4.64], P3 ;  /* 0x17c0000004307fae */ /* 0x0003e20009921844 */
[----:B------:R-:W-:Y:S02]  /*b6180*/  STL [R1+0x299c], R33 ;  /* 0x00299c2101007387 */ /* 0x000fe40000100800 */
[----:B------:R4:W-:Y:S02]  /*b6190*/  STL [R1+0x29a0], R28 ;  /* 0x0029a01c01007387 */ /* 0x0009e40000100800 */
[----:B------:R5:W-:Y:S01]  /*b61a0*/  STL [R1+0x2974], R29 ;  /* 0x0029741d01007387 */ /* 0x000be20000100800 */
[----:B--2---:R-:W2:Y:S01]  /*b61b0*/  LDL.LU R36, [R1+0x28b8] ;  /* 0x0028b80001247983 */ /* 0x004ea20000300800 */
[----:B------:R-:W-:Y:S02]  /*b61c0*/  IMAD.X R25, R25, 0x1, R0, P5 ;  /* 0x0000000119197824 */ /* 0x000fe400028e0600 */
[----:B---3--:R-:W3:Y:S02]  /*b61d0*/  LDL.LU R32, [R1+0x28b0] ;  /* 0x0028b00001207983 */ /* 0x008ee40000300800 */
[----:B-1----:R-:W-:Y:S01]  /*b61e0*/  IMAD.MOV.U32 R4, RZ, RZ, R28 ;  /* 0x000000ffff047224 */ /* 0x002fe200078e001c */
[----:B------:R-:W-:Y:S01]  /*b61f0*/  MOV R5, R29 ;  /* 0x0000001d00057202 */ /* 0x000fe20000000f00 */
[----:B------:R1:W-:Y:S01]  /*b6200*/  STL [R1+0x2938], R24 ;  /* 0x0029381801007387 */ /* 0x0003e20000100800 */
[----:B----4-:R-:W4:Y:S03]  /*b6210*/  LDL.LU R28, [R1+0x28a8] ;  /* 0x0028a800011c7983 */ /* 0x010f260000300800 */
[----:B------:R1:W-:Y:S01]  /*b6220*/  LDGSTS.E [R48+0x17e00], [R4.64], P3 ;  /* 0x17e0000004307fae */ /* 0x0003e20009921844 */
[----:B------:R-:W-:-:S02]  /*b6230*/  IADD3 R20, P3, R20, R252, RZ ;  /* 0x000000fc14147210 */ /* 0x000fc40007f7e0ff */
[----:B------:R-:W-:-:S03]  /*b6240*/  IADD3 R16, P5, R16, R252, RZ ;  /* 0x000000fc10107210 */ /* 0x000fc60007fbe0ff */
[----:B------:R-:W-:Y:S01]  /*b6250*/  STL [R1+0x2930], R20 ;  /* 0x0029301401007387 */ /* 0x000fe20000100800 */
[----:B------:R-:W-:Y:S02]  /*b6260*/  IMAD.X R21, R21, 0x1, R0, P3 ;  /* 0x0000000115157824 */ /* 0x000fe400018e0600 */
[----:B------:R1:W-:Y:S02]  /*b6270*/  STL [R1+0x292c], R25 ;  /* 0x00292c1901007387 */ /* 0x0003e40000100800 */
[----:B------:R-:W-:Y:S01]  /*b6280*/  STL.64 [R1+0x390], R64 ;  /* 0x0003904001007387 */ /* 0x000fe20000100a00 */
[----:B------:R-:W-:Y:S01]  /*b6290*/  IADD3 R12, P3, R12, R252, RZ ;  /* 0x000000fc0c0c7210 */ /* 0x000fe20007f7e0ff */
[----:B------:R-:W-:Y:S01]  /*b62a0*/  STL.64 [R1+0x398], R66 ;  /* 0x0003984201007387 */ /* 0x000fe20000100a00 */
[----:B------:R-:W-:Y:S01]  /*b62b0*/  IADD3.X R17, R17, R0, RZ, P5, !PT ;  /* 0x0000000011117210 */ /* 0x000fe20002ffe4ff */
[----:B------:R-:W-:Y:S02]  /*b62c0*/  STL [R1+0x2928], R16 ;  /* 0x0029281001007387 */ /* 0x000fe40000100800 */
[----:B------:R1:W-:Y:S01]  /*b62d0*/  STL [R1+0x2924], R21 ;  /* 0x0029241501007387 */ /* 0x0003e20000100800 */
[----:B------:R-:W4:Y:S01]  /*b62e0*/  LDL.LU R37, [R1+0x28ac] ;  /* 0x0028ac0001257983 */ /* 0x000f220000300800 */
[----:B------:R-:W-:Y:S02]  /*b62f0*/  STL [R1+0x2920], R12 ;  /* 0x0029200c01007387 */ /* 0x000fe40000100800 */
[----:B------:R1:W-:Y:S02]  /*b6300*/  STL [R1+0x291c], R17 ;  /* 0x00291c1101007387 */ /* 0x0003e40000100800 */
[----:B------:R-:W4:Y:S01]  /*b6310*/  LDL.LU R33, [R1+0x28a4] ;  /* 0x0028a40001217983 */ /* 0x000f220000300800 */
[----:B-----5:R-:W5:Y:S01]  /*b6320*/  LDL.LU R29, [R1+0x289c] ;  /* 0x00289c00011d7983 */ /* 0x020f620000300800 */
[----:B-1----:R-:W-:-:S02]  /*b6330*/  IMAD.MOV.U32 R4, RZ, RZ, R24 ;  /* 0x000000ffff047224 */ /* 0x002fc400078e0018 */
[----:B------:R-:W-:Y:S02]  /*b6340*/  IMAD.MOV.U32 R5, RZ, RZ, R25 ;  /* 0x000000ffff057224 */ /* 0x000fe400078e0019 */
[----:B------:R-:W5:Y:S01]  /*b6350*/  LDL.LU R24, [R1+0x28a0] ;  /* 0x0028a00001187983 */ /* 0x000f620000300800 */
[----:B------:R-:W5:Y:S04]  /*b6360*/  LDL.LU R25, [R1+0x2854] ;  /* 0x0028540001197983 */ /* 0x000f680000300800 */
[----:B------:R1:W-:Y:S01]  /*b6370*/  LDGSTS.E [R48+0x19800], [R4.64], P4 ;  /* 0x1980000004307fae */ /* 0x0003e2000a121844 */
[----:B------:R-:W-:Y:S01]  /*b6380*/  IMAD.X R13, R13, 0x1, R0, P3 ;  /* 0x000000010d0d7824 */ /* 0x000fe200018e0600 */
[----:B-1----:R-:W-:Y:S01]  /*b6390*/  MOV R4, R20 ;  /* 0x0000001400047202 */ /* 0x002fe20000000f00 */
[----:B------:R-:W-:Y:S01]  /*b63a0*/  IMAD.MOV.U32 R5, RZ, RZ, R21 ;  /* 0x000000ffff057224 */ /* 0x000fe200078e0015 */
[----:B------:R-:W5:Y:S02]  /*b63b0*/  LDL.LU R20, [R1+0x2838] ;  /* 0x0028380001147983 */ /* 0x000f640000300800 */
[----:B------:R1:W-:Y:S02]  /*b63c0*/  STL [R1+0x28d4], R13 ;  /* 0x0028d40d01007387 */ /* 0x0003e40000100800 */
[----:B------:R-:W5:Y:S01]  /*b63d0*/  LDL.LU R21, [R1+0x282c] ;  /* 0x00282c0001157983 */ /* 0x000f620000300800 */
[----:B------:R1:W-:Y:S01]  /*b63e0*/  LDGSTS.E [R48+0x19a00], [R4.64], P4 ;  /* 0x19a0000004307fae */ /* 0x0003e2000a121844 */
[----:B------:R-:W-:-:S02]  /*b63f0*/  ISETP.NE.U32.AND P1, PT, R8, RZ, PT ;  /* 0x000000ff0800720c */ /* 0x000fc40003f25070 */
[----:B-1----:R-:W-:Y:S01]  /*b6400*/  MOV R4, R16 ;  /* 0x0000001000047202 */ /* 0x002fe20000000f00 */
[----:B------:R-:W-:Y:S02]  /*b6410*/  IMAD.MOV.U32 R5, RZ, RZ, R17 ;  /* 0x000000ffff057224 */ /* 0x000fe400078e0011 */
[----:B------:R-:W5:Y:S01]  /*b6420*/  LDL.LU R17, [R1+0x2824] ;  /* 0x0028240001117983 */ /* 0x000f620000300800 */
[----:B------:R-:W5:Y:S03]  /*b6430*/  LDL.LU R16, [R1+0x2830] ;  /* 0x0028300001107983 */ /* 0x000f660000300800 */
[----:B------:R1:W-:Y:S02]  /*b6440*/  LDGSTS.E [R48+0x19c00], [R4.64], P4 ;  /* 0x19c0000004307fae */ /* 0x0003e4000a121844 */
[----:B-1----:R-:W-:Y:S01]  /*b6450*/  MOV R5, R13 ;  /* 0x0000000d00057202 */ /* 0x002fe20000000f00 */
[----:B------:R-:W-:Y:S01]  /*b6460*/  IMAD.MOV.U32 R4, RZ, RZ, R12 ;  /* 0x000000ffff047224 */ /* 0x000fe200078e000c */
[----:B------:R-:W5:Y:S01]  /*b6470*/  LDL.LU R13, [R1+0x281c] ;  /* 0x00281c00010d7983 */ /* 0x000f620000300800 */
[----:B------:R-:W5:Y:S02]  /*b6480*/  LDL.LU R12, [R1+0x2828] ;  /* 0x00282800010c7983 */ /* 0x000f640000300800 */
[----:B------:R-:W5:Y:S01]  /*b6490*/  LDL.LU R8, [R1+0x2820] ;  /* 0x0028200001087983 */ /* 0x000f620000300800 */
[C---:B------:R-:W-:Y:S01]  /*b64a0*/  ISETP.GT.AND P3, PT, R3.reuse, 0x3f, PT ;  /* 0x0000003f0300780c */ /* 0x040fe20003f64270 */
[----:B------:R-:W-:Y:S01]  /*b64b0*/  HMMA.1688.F32.TF32 R60, R188, R62, R164 ;  /* 0x0000003ebc3c723c */ /* 0x000fe200000810a4 */
[----:B------:R1:W-:Y:S01]  /*b64c0*/  LDGSTS.E [R48+0x19e00], [R4.64], P4 ;  /* 0x19e0000004307fae */ /* 0x0003e2000a121844 */
[----:B------:R-:W-:-:S02]  /*b64d0*/  ISETP.GT.AND P5, PT, R3, 0x43, PT ;  /* 0x000000430300780c */ /* 0x000fc40003fa4270 */
[----:B------:R-:W-:Y:S02]  /*b64e0*/  SEL R9, R9, RZ, !P0 ;  /* 0x000000ff09097207 */ /* 0x000fe40004000000 */
[----:B-1----:R-:W-:Y:S02]  /*b64f0*/  SEL R4, RZ, 0x4, !P3 ;  /* 0x00000004ff047807 */ /* 0x002fe40005800000 */
[----:B------:R-:W-:Y:S02]  /*b6500*/  SEL R5, RZ, 0x4, !P5 ;  /* 0x00000004ff057807 */ /* 0x000fe40006800000 */
[----:B------:R-:W-:Y:S02]  /*b6510*/  SEL R4, R4, RZ, !P0 ;  /* 0x000000ff04047207 */ /* 0x000fe40004000000 */
[----:B------:R-:W-:Y:S02]  /*b6520*/  SEL R5, R5, RZ, !P0 ;  /* 0x000000ff05057207 */ /* 0x000fe40004000000 */
[----:B------:R-:W-:-:S02]  /*b6530*/  ISETP.NE.U32.AND P2, PT, R9, RZ, PT ;  /* 0x000000ff0900720c */ /* 0x000fc40003f45070 */
[-C--:B--2---:R-:W-:Y:S02]  /*b6540*/  IADD3 R36, P3, R36, R252.reuse, RZ ;  /* 0x000000fc24247210 */ /* 0x084fe40007f7e0ff */
[----:B---3--:R-:W-:-:S03]  /*b6550*/  IADD3 R32, P4, R32, R252, RZ ;  /* 0x000000fc20207210 */ /* 0x008fc60007f9e0ff */
[----:B------:R-:W-:Y:S02]  /*b6560*/  STL [R1+0x28b8], R36 ;  /* 0x0028b82401007387 */ /* 0x000fe40000100800 */
[----:B------:R-:W-:Y:S01]  /*b6570*/  STL [R1+0x28b0], R32 ;  /* 0x0028b02001007387 */ /* 0x000fe20000100800 */
[----:B----4-:R-:W-:-:S05]  /*b6580*/  IADD3 R28, P5, R28, R252, RZ ;  /* 0x000000fc1c1c7210 */ /* 0x010fca0007fbe0ff */
[----:B------:R-:W-:Y:S01]  /*b6590*/  STL [R1+0x28a8], R28 ;  /* 0x0028a81c01007387 */ /* 0x000fe20000100800 */
[--C-:B------:R-:W-:Y:S02]  /*b65a0*/  IMAD.X R37, R37, 0x1, R0.reuse, P3 ;  /* 0x0000000125257824 */ /* 0x100fe400018e0600 */
[----:B------:R-:W-:-:S03]  /*b65b0*/  IMAD.X R33, R33, 0x1, R0, P4 ;  /* 0x0000000121217824 */ /* 0x000fc600020e0600 */
[----:B------:R-:W-:Y:S02]  /*b65c0*/  STL [R1+0x28ac], R37 ;  /* 0x0028ac2501007387 */ /* 0x000fe40000100800 */
[----:B------:R-:W-:Y:S01]  /*b65d0*/  STL [R1+0x28a4], R33 ;  /* 0x0028a42101007387 */ /* 0x000fe20000100800 */
[----:B------:R-:W-:Y:S02]  /*b65e0*/  ISETP.NE.U32.AND P3, PT, R4, RZ, PT ;  /* 0x000000ff0400720c */ /* 0x000fe40003f65070 */
[----:B------:R-:W-:Y:S01]  /*b65f0*/  ISETP.NE.U32.AND P4, PT, R5, RZ, PT ;  /* 0x000000ff0500720c */ /* 0x000fe20003f85070 */
[----:B------:R-:W2:Y:S01]  /*b6600*/  LDL.LU R9, [R1+0x27d4] ;  /* 0x0027d40001097983 */ /* 0x000ea20000300800 */
[----:B-----5:R-:W-:Y:S01]  /*b6610*/  IADD3.X R29, R29, R0, RZ, P5, !PT ;  /* 0x000000001d1d7210 */ /* 0x020fe20002ffe4ff */
[----:B------:R-:W-:Y:S02]  /*b6620*/  IMAD.MOV.U32 R4, RZ, RZ, R36 ;  /* 0x000000ffff047224 */ /* 0x000fe400078e0024 */
[----:B------:R-:W-:-:S02]  /*b6630*/  IMAD.MOV.U32 R5, RZ, RZ, R37 ;  /* 0x000000ffff057224 */ /* 0x000fc400078e0025 */
[----:B------:R-:W-:Y:S04]  /*b6640*/  STL [R1+0x289c], R29 ;  /* 0x00289c1d01007387 */ /* 0x000fe80000100800 */
[----:B------:R1:W-:Y:S01]  /*b6650*/  LDGSTS.E [R48+0x1b800], [R4.64], P1 ;  /* 0x1b80000004307fae */ /* 0x0003e20008921844 */
[----:B------:R-:W-:Y:S02]  /*b6660*/  STL.64 [R1+0x360], R60 ;  /* 0x0003603c01007387 */ /* 0x000fe40000100a00 */
[----:B------:R3:W-:Y:S01]  /*b6670*/  STL.64 [R1+0x368], R62 ;  /* 0x0003683e01007387 */ /* 0x0007e20000100a00 */
[----:B------:R-:W-:Y:S01]  /*b6680*/  IADD3 R24, P5, R24, R252, RZ ;  /* 0x000000fc18187210 */ /* 0x000fe20007fbe0ff */
[----:B-1----:R-:W-:Y:S02]  /*b6690*/  IMAD.MOV.U32 R4, RZ, RZ, R32 ;  /* 0x000000ffff047224 */ /* 0x002fe400078e0020 */
[----:B------:R-:W-:Y:S01]  /*b66a0*/  IMAD.MOV.U32 R5, RZ, RZ, R33 ;  /* 0x000000ffff057224 */ /* 0x000fe200078e0021 */
[----:B---3--:R-:W-:Y:S01]  /*b66b0*/  HMMA.1688.F32.TF32 R60, R188, R58, R168 ;  /* 0x0000003abc3c723c */ /* 0x008fe200000810a8 */
[----:B------:R-:W-:-:S03]  /*b66c0*/  IADD3.X R25, R25, R0, RZ, P5, !PT ;  /* 0x0000000019197210 */ /* 0x000fc60002ffe4ff */
[----:B------:R1:W-:Y:S01]  /*b66d0*/  LDGSTS.E [R48+0x1ba00], [R4.64], P1 ;  /* 0x1ba0000004307fae */ /* 0x0003e20008921844 */
[----:B------:R-:W-:Y:S02]  /*b66e0*/  IADD3 R20, P5, R20, R252, RZ ;  /* 0x000000fc14147210 */ /* 0x000fe40007fbe0ff */
[----:B-1----:R-:W-:Y:S01]  /*b66f0*/  MOV R4, R28 ;  /* 0x0000001c00047202 */ /* 0x002fe20000000f00 */
[----:B------:R-:W-:-:S05]  /*b6700*/  IMAD.MOV.U32 R5, RZ, RZ, R29 ;  /* 0x000000ffff057224 */ /* 0x000fca00078e001d */
[----:B------:R1:W-:Y:S04]  /*b6710*/  LDGSTS.E [R48+0x1bc00], [R4.64], P1 ;  /* 0x1bc0000004307fae */ /* 0x0003e80008921844 */
[----:B------:R3:W-:Y:S01]  /*b6720*/  STL [R1+0x28a0], R24 ;  /* 0x0028a01801007387 */ /* 0x0007e20000100800 */
[----:B------:R4:W-:Y:S02]  /*b6730*/  STL [R1+0x2854], R25 ;  /* 0x0028541901007387 */ /* 0x0009e40000100800 */
[----:B------:R-:W5:Y:S02]  /*b6740*/  LDL.LU R36, [R1+0x27b8] ;  /* 0x0027b80001247983 */ /* 0x000f640000300800 */
[----:B------:R-:W-:Y:S01]  /*b6750*/  IMAD.X R21, R21, 0x1, R0, P5 ;  /* 0x0000000115157824 */ /* 0x000fe200028e0600 */
[----:B------:R-:W5:Y:S01]  /*b6760*/  LDL.LU R32, [R1+0x27b0] ;  /* 0x0027b00001207983 */ /* 0x000f620000300800 */
[----:B-1----:R-:W-:Y:S01]  /*b6770*/  IMAD.MOV.U32 R4, RZ, RZ, R24 ;  /* 0x000000ffff047224 */ /* 0x002fe200078e0018 */
[----:B------:R-:W-:-:S02]  /*b6780*/  MOV R5, R25 ;  /* 0x0000001900057202 */ /* 0x000fc40000000f00 */
[----:B------:R1:W-:Y:S01]  /*b6790*/  STL [R1+0x2838], R20 ;  /* 0x0028381401007387 */ /* 0x0003e20000100800 */
[----:B------:R-:W5:Y:S03]  /*b67a0*/  LDL.LU R28, [R1+0x27a8] ;  /* 0x0027a800011c7983 */ /* 0x000f660000300800 */
[----:B------:R1:W-:Y:S01]  /*b67b0*/  LDGSTS.E [R48+0x1be00], [R4.64], P1 ;  /* 0x1be0000004307fae */ /* 0x0003e20008921844 */
[-C--:B------:R-:W-:Y:S02]  /*b67c0*/  IADD3 R16, P1, R16, R252.reuse, RZ ;  /* 0x000000fc10107210 */ /* 0x080fe40007f3e0ff */
        /* <DEDUP_REMOVED lines=10> */
[----:B------:R-:W5:Y:S01]  /*b6870*/  LDL.LU R37, [R1+0x27ac] ;  /* 0x0027ac0001257983 */ /* 0x000f620000300800 */
[----:B------:R-:W-:Y:S02]  /*b6880*/  STL [R1+0x2820], R8 ;  /* 0x0028200801007387 */ /* 0x000fe40000100800 */
[----:B------:R2:W-:Y:S02]  /*b6890*/  STL [R1+0x281c], R13 ;  /* 0x00281c0d01007387 */ /* 0x0005e40000100800 */
[----:B------:R-:W5:Y:S01]  /*b68a0*/  LDL.LU R33, [R1+0x27a4] ;  /* 0x0027a40001217983 */ /* 0x000f620000300800 */
[----:B------:R-:W5:Y:S01]  /*b68b0*/  LDL.LU R29, [R1+0x279c] ;  /* 0x00279c00011d7983 */ /* 0x000f620000300800 */
[----:B---3--:R-:W3:Y:S02]  /*b68c0*/  LDL.LU R24, [R1+0x27a0] ;  /* 0x0027a00001187983 */ /* 0x008ee40000300800 */
[----:B-1----:R-:W-:-:S02]  /*b68d0*/  IMAD.MOV.U32 R4, RZ, RZ, R20 ;  /* 0x000000ffff047224 */ /* 0x002fc400078e0014 */
[----:B------:R-:W-:Y:S01]  /*b68e0*/  IMAD.MOV.U32 R5, RZ, RZ, R21 ;  /* 0x000000ffff057224 */ /* 0x000fe200078e0015 */
[----:B----4-:R-:W4:Y:S01]  /*b68f0*/  LDL.LU R25, [R1+0x2754] ;  /* 0x0027540001197983 */ /* 0x010f220000300800 */
[----:B------:R-:W3:Y:S03]  /*b6900*/  LDL.LU R20, [R1+0x2738] ;  /* 0x0027380001147983 */ /* 0x000ee60000300800 */
[----:B------:R1:W-:Y:S02]  /*b6910*/  LDGSTS.E [R48+0x1d800], [R4.64], P2 ;  /* 0x1d80000004307fae */ /* 0x0003e40009121844 */
[----:B-1----:R-:W-:Y:S01]  /*b6920*/  MOV R4, R16 ;  /* 0x0000001000047202 */ /* 0x002fe20000000f00 */
[----:B------:R-:W-:-:S05]  /*b6930*/  IMAD.MOV.U32 R5, RZ, RZ, R17 ;  /* 0x000000ffff057224 */ /* 0x000fca00078e0011 */
[----:B------:R1:W-:Y:S02]  /*b6940*/  LDGSTS.E [R48+0x1da00], [R4.64], P2 ;  /* 0x1da0000004307fae */ /* 0x0003e40009121844 */
[----:B-1----:R-:W-:Y:S01]  /*b6950*/  MOV R4, R12 ;  /* 0x0000000c00047202 */ /* 0x002fe20000000f00 */
[----:B------:R-:W-:-:S05]  /*b6960*/  IMAD.MOV.U32 R5, RZ, RZ, R13 ;  /* 0x000000ffff057224 */ /* 0x000fca00078e000d */
[----:B------:R1:W-:Y:S02]  /*b6970*/  LDGSTS.E [R48+0x1dc00], [R4.64], P2 ;  /* 0x1dc0000004307fae */ /* 0x0003e40009121844 */
[----:B-1----:R-:W-:Y:S01]  /*b6980*/  IMAD.MOV.U32 R4, RZ, RZ, R8 ;  /* 0x000000ffff047224 */ /* 0x002fe200078e0008 */
[----:B------:R-:W-:Y:S01]  /*b6990*/  ISETP.GT.AND P5, PT, R3, 0x4b, PT ;  /* 0x0000004b0300780c */ /* 0x000fe20003fa4270 */
[----:B--2---:R-:W-:-:S05]  /*b69a0*/  IMAD.X R9, R9, 0x1, R0, P1 ;  /* 0x0000000109097824 */ /* 0x004fca00008e0600 */
[----:B------:R1:W-:Y:S01]  /*b69b0*/  STL [R1+0x27d4], R9 ;  /* 0x0027d40901007387 */ /* 0x0003e20000100800 */
[----:B------:R-:W2:Y:S02]  /*b69c0*/  LDL.LU R21, [R1+0x272c] ;  /* 0x00272c0001157983 */ /* 0x000ea40000300800 */
[----:B------:R-:W2:Y:S02]  /*b69d0*/  LDL.LU R17, [R1+0x2724] ;  /* 0x0027240001117983 */ /* 0x000ea40000300800 */
[----:B------:R-:W2:Y:S01]  /*b69e0*/  LDL.LU R16, [R1+0x2730] ;  /* 0x0027300001107983 */ /* 0x000ea20000300800 */
[----:B------:R-:W2:Y:S01]  /*b69f0*/  LDL.LU R13, [R1+0x271c] ;  /* 0x00271c00010d7983 */ /* 0x000ea20000300800 */
[----:B------:R-:W2:Y:S02]  /*b6a00*/  LDL.LU R12, [R1+0x2728] ;  /* 0x00272800010c7983 */ /* 0x000ea40000300800 */
[----:B------:R-:W2:Y:S01]  /*b6a10*/  LDL.LU R8, [R1+0x2720] ;  /* 0x0027200001087983 */ /* 0x000ea20000300800 */
[----:B------:R-:W-:-:S02]  /*b6a20*/  MOV R5, R9 ;  /* 0x0000000900057202 */ /* 0x000fc40000000f00 */
[----:B------:R-:W-:-:S03]  /*b6a30*/  ISETP.GT.AND P1, PT, R3, 0x47, PT ;  /* 0x000000470300780c */ /* 0x000fc60003f24270 */
[----:B------:R1:W-:Y:S02]  /*b6a40*/  LDGSTS.E [R48+0x1de00], [R4.64], P2 ;  /* 0x1de0000004307fae */ /* 0x0003e40009121844 */
[----:B-1----:R-:W-:Y:S02]  /*b6a50*/  SEL R4, RZ, 0x4, !P1 ;  /* 0x00000004ff047807 */ /* 0x002fe40004800000 */
[----:B------:R-:W-:Y:S02]  /*b6a60*/  SEL R5, RZ, 0x4, !P5 ;  /* 0x00000004ff057807 */ /* 0x000fe40006800000 */
[-C--:B-----5:R-:W-:Y:S02]  /*b6a70*/  IADD3 R36, P1, R36, R252.reuse, RZ ;  /* 0x000000fc24247210 */ /* 0x0a0fe40007f3e0ff */
[----:B------:R-:W-:-:S03]  /*b6a80*/  IADD3 R32, P2, R32, R252, RZ ;  /* 0x000000fc20207210 */ /* 0x000fc60007f5e0ff */
[----:B------:R-:W-:Y:S02]  /*b6a90*/  STL [R1+0x27b8], R36 ;  /* 0x0027b82401007387 */ /* 0x000fe40000100800 */
[----:B------:R-:W-:Y:S01]  /*b6aa0*/  STL [R1+0x27b0], R32 ;  /* 0x0027b02001007387 */ /* 0x000fe20000100800 */
[----:B------:R-:W-:-:S05]  /*b6ab0*/  IADD3 R28, P5, R28, R252, RZ ;  /* 0x000000fc1c1c7210 */ /* 0x000fca0007fbe0ff */
[----:B------:R-:W-:Y:S01]  /*b6ac0*/  STL [R1+0x27a8], R28 ;  /* 0x0027a81c01007387 */ /* 0x000fe20000100800 */
[--C-:B------:R-:W-:Y:S02]  /*b6ad0*/  IMAD.X R37, R37, 0x1, R0.reuse, P1 ;  /* 0x0000000125257824 */ /* 0x100fe400008e0600 */
[----:B------:R-:W-:-:S03]  /*b6ae0*/  IMAD.X R33, R33, 0x1, R0, P2 ;  /* 0x0000000121217824 */ /* 0x000fc600010e0600 */
[----:B------:R-:W-:Y:S02]  /*b6af0*/  STL [R1+0x27ac], R37 ;  /* 0x0027ac2501007387 */ /* 0x000fe40000100800 */
[----:B------:R-:W-:Y:S02]  /*b6b00*/  STL [R1+0x27a4], R33 ;  /* 0x0027a42101007387 */ /* 0x000fe40000100800 */
[----:B------:R-:W2:Y:S01]  /*b6b10*/  LDL.LU R9, [R1+0x26b4] ;  /* 0x0026b40001097983 */ /* 0x000ea20000300800 */
[----:B------:R-:W-:Y:S01]  /*b6b20*/  HMMA.1688.F32.TF32 R52, R188, R54, R192 ;  /* 0x00000036bc34723c */ /* 0x000fe200000810c0 */
[----:B------:R-:W-:Y:S02]  /*b6b30*/  SEL R4, R4, RZ, !P0 ;  /* 0x000000ff04047207 */ /* 0x000fe40004000000 */
[----:B------:R-:W-:Y:S02]  /*b6b40*/  SEL R5, R5, RZ, !P0 ;  /* 0x000000ff05057207 */ /* 0x000fe40004000000 */
[----:B------:R-:W-:-:S02]  /*b6b50*/  IADD3.X R29, R29, R0, RZ, P5, !PT ;  /* 0x000000001d1d7210 */ /* 0x000fc40002ffe4ff */
[----:B------:R-:W-:Y:S02]  /*b6b60*/  ISETP.NE.U32.AND P1, PT, R4, RZ, PT ;  /* 0x000000ff0400720c */ /* 0x000fe40003f25070 */
[----:B------:R-:W-:Y:S01]  /*b6b70*/  ISETP.NE.U32.AND P2, PT, R5, RZ, PT ;  /* 0x000000ff0500720c */ /* 0x000fe20003f45070 */
[----:B------:R-:W-:Y:S02]  /*b6b80*/  IMAD.MOV.U32 R4, RZ, RZ, R36 ;  /* 0x000000ffff047224 */ /* 0x000fe400078e0024 */
[----:B------:R-:W-:Y:S01]  /*b6b90*/  IMAD.MOV.U32 R5, RZ, RZ, R37 ;  /* 0x000000ffff057224 */ /* 0x000fe200078e0025 */
[----:B------:R-:W-:Y:S04]  /*b6ba0*/  STL [R1+0x279c], R29 ;  /* 0x00279c1d01007387 */ /* 0x000fe80000100800 */
[----:B------:R1:W-:Y:S01]  /*b6bb0*/  LDGSTS.E [R48+0x1f800], [R4.64], P3 ;  /* 0x1f80000004307fae */ /* 0x0003e20009921844 */
[----:B---3--:R-:W-:-:S05]  /*b6bc0*/  IADD3 R24, P5, R24, R252, RZ ;  /* 0x000000fc18187210 */ /* 0x008fca0007fbe0ff */
[----:B------:R-:W-:Y:S01]  /*b6bd0*/  STL.64 [R1+0x2d0], R52 ;  /* 0x0002d03401007387 */ /* 0x000fe20000100a00 */
[----:B------:R3:W-:Y:S02]  /*b6be0*/  STL.64 [R1+0x2d8], R54 ;  /* 0x0002d83601007387 */ /* 0x0007e40000100a00 */
[----:B-1----:R-:W-:Y:S02]  /*b6bf0*/  IMAD.MOV.U32 R4, RZ, RZ, R32 ;  /* 0x000000ffff047224 */ /* 0x002fe400078e0020 */
[----:B------:R-:W-:Y:S01]  /*b6c00*/  IMAD.MOV.U32 R5, RZ, RZ, R33 ;  /* 0x000000ffff057224 */ /* 0x000fe200078e0021 */
[----:B----4-:R-:W-:-:S04]  /*b6c10*/  IADD3.X R25, R25, R0, RZ, P5, !PT ;  /* 0x0000000019197210 */ /* 0x010fc80002ffe4ff */
[----:B------:R1:W-:Y:S01]  /*b6c20*/  LDGSTS.E [R48+0x1fa00], [R4.64], P3 ;  /* 0x1fa0000004307fae */ /* 0x0003e20009921844 */
[----:B---3--:R-:W-:Y:S01]  /*b6c30*/  HMMA.1688.F32.TF32 R52, R188, R50, R196 ;  /* 0x00000032bc34723c */ /* 0x008fe200000810c4 */
[----:B-1----:R-:W-:Y:S01]  /*b6c40*/  MOV R4, R28 ;  /* 0x0000001c00047202 */ /* 0x002fe20000000f00 */
[----:B------:R-:W-:Y:S01]  /*b6c50*/  IMAD.MOV.U32 R5, RZ, RZ, R29 ;  /* 0x000000ffff057224 */ /* 0x000fe200078e001d */
[----:B------:R-:W-:-:S04]  /*b6c60*/  IADD3 R20, P5, R20, R252, RZ ;  /* 0x000000fc14147210 */ /* 0x000fc80007fbe0ff */
[----:B------:R1:W-:Y:S04]  /*b6c70*/  LDGSTS.E [R48+0x1fc00], [R4.64], P3 ;  /* 0x1fc0000004307fae */ /* 0x0003e80009921844 */
[----:B------:R3:W-:Y:S01]  /*b6c80*/  STL [R1+0x27a0], R24 ;  /* 0x0027a01801007387 */ /* 0x0007e20000100800 */
[----:B------:R4:W-:Y:S02]  /*b6c90*/  STL [R1+0x2754], R25 ;  /* 0x0027541901007387 */ /* 0x0009e40000100800 */
[----:B------:R-:W2:Y:S02]  /*b6ca0*/  LDL.LU R36, [R1+0x2718] ;  /* 0x0027180001247983 */ /* 0x000ea40000300800 */
[----:B------:R-:W2:Y:S02]  /*b6cb0*/  LDL.LU R32, [R1+0x26b0] ;  /* 0x0026b00001207983 */ /* 0x000ea40000300800 */
[----:B-1----:R-:W-:Y:S01]  /*b6cc0*/  IMAD.MOV.U32 R4, RZ, RZ, R24 ;  /* 0x000000ffff047224 */ /* 0x002fe200078e0018 */
[----:B------:R-:W-:Y:S01]  /*b6cd0*/  MOV R5, R25 ;  /* 0x0000001900057202 */ /* 0x000fe20000000f00 */
[----:B------:R1:W-:Y:S01]  /*b6ce0*/  STL [R1+0x2738], R20 ;  /* 0x0027381401007387 */ /* 0x0003e20000100800 */
[----:B------:R-:W2:Y:S03]  /*b6cf0*/  LDL.LU R28, [R1+0x26a8] ;  /* 0x0026a800011c7983 */ /* 0x000ea60000300800 */
[----:B------:R1:W-:Y:S02]  /*b6d00*/  LDGSTS.E [R48+0x1fe00], [R4.64], P3 ;  /* 0x1fe0000004307fae */ /* 0x0003e40009921844 */
[----:B-1----:R-:W-:-:S02]  /*b6d10*/  IMAD.MOV.U32 R4, RZ, RZ, R20 ;  /* 0x000000ffff047224 */ /* 0x002fc400078e0014 */
[----:B--2---:R-:W-:Y:S01]  /*b6d20*/  IMAD.X R21, R21, 0x1, R0, P5 ;  /* 0x0000000115157824 */ /* 0x004fe200028e0600 */
        /* <DEDUP_REMOVED lines=16> */
[----:B------:R-:W-:-:S02]  /*b6e30*/  IMAD.MOV.U32 R5, RZ, RZ, R21 ;  /* 0x000000ffff057224 */ /* 0x000fc400078e0015 */
[----:B---3--:R-:W3:Y:S02]  /*b6e40*/  LDL.LU R24, [R1+0x26a0] ;  /* 0x0026a00001187983 */ /* 0x008ee40000300800 */
[----:B----4-:R-:W4:Y:S01]  /*b6e50*/  LDL.LU R25, [R1+0x2634] ;  /* 0x0026340001197983 */ /* 0x010f220000300800 */
[----:B------:R-:W3:Y:S04]  /*b6e60*/  LDL.LU R20, [R1+0x2698] ;  /* 0x0026980001147983 */ /* 0x000ee80000300800 */
[----:B------:R1:W-:Y:S02]  /*b6e70*/  LDGSTS.E [R48+0x21800], [R4.64], P4 ;  /* 0x2180000004307fae */ /* 0x0003e4000a121844 */
[----:B-1----:R-:W-:Y:S01]  /*b6e80*/  MOV R4, R16 ;  /* 0x0000001000047202 */ /* 0x002fe20000000f00 */
[----:B------:R-:W-:-:S05]  /*b6e90*/  IMAD.MOV.U32 R5, RZ, RZ, R17 ;  /* 0x000000ffff057224 */ /* 0x000fca00078e0011 */
[----:B------:R1:W-:Y:S02]  /*b6ea0*/  LDGSTS.E [R48+0x21a00], [R4.64], P4 ;  /* 0x21a0000004307fae */ /* 0x0003e4000a121844 */
[----:B-1----:R-:W-:Y:S01]  /*b6eb0*/  MOV R4, R12 ;  /* 0x0000000c00047202 */ /* 0x002fe20000000f00 */
[----:B------:R-:W-:-:S05]  /*b6ec0*/  IMAD.MOV.U32 R5, RZ, RZ, R13 ;  /* 0x000000ffff057224 */ /* 0x000fca00078e000d */
[----:B------:R1:W-:Y:S01]  /*b6ed0*/  LDGSTS.E [R48+0x21c00], [R4.64], P4 ;  /* 0x21c0000004307fae */ /* 0x0003e2000a121844 */
[----:B--2---:R-:W-:-:S05]  /*b6ee0*/  IMAD.X R9, R9, 0x1, R0, P3 ;  /* 0x0000000109097824 */ /* 0x004fca00018e0600 */
[----:B------:R2:W-:Y:S01]  /*b6ef0*/  STL [R1+0x26b4], R9 ;  /* 0x0026b40901007387 */ /* 0x0005e20000100800 */
[----:B------:R-:W4:Y:S02]  /*b6f00*/  LDL.LU R21, [R1+0x262c] ;  /* 0x00262c0001157983 */ /* 0x000f240000300800 */
[----:B------:R-:W4:Y:S02]  /*b6f10*/  LDL.LU R17, [R1+0x2624] ;  /* 0x0026240001117983 */ /* 0x000f240000300800 */
[----:B------:R-:W4:Y:S02]  /*b6f20*/  LDL.LU R16, [R1+0x2630] ;  /* 0x0026300001107983 */ /* 0x000f240000300800 */
[----:B-1----:R-:W-:Y:S01]  /*b6f30*/  IMAD.MOV.U32 R4, RZ, RZ, R8 ;  /* 0x000000ffff047224 */ /* 0x002fe200078e0008 */
[----:B------:R-:W4:Y:S01]  /*b6f40*/  LDL.LU R13, [R1+0x261c] ;  /* 0x00261c00010d7983 */ /* 0x000f220000300800 */
[----:B------:R-:W4:Y:S01]  /*b6f50*/  LDL.LU R8, [R1+0x2628] ;  /* 0x0026280001087983 */ /* 0x000f220000300800 */
[----:B------:R-:W-:-:S02]  /*b6f60*/  MOV R5, R9 ;  /* 0x0000000900057202 */ /* 0x000fc40000000f00 */
[----:B--2---:R-:W2:Y:S01]  /*b6f70*/  LDL.LU R9, [R1+0x2620] ;  /* 0x0026200001097983 */ /* 0x004ea20000300800 */
[----:B------:R-:W-:-:S03]  /*b6f80*/  ISETP.GT.AND P3, PT, R3, 0x4f, PT ;  /* 0x0000004f0300780c */ /* 0x000fc60003f64270 */
[----:B------:R1:W-:Y:S01]  /*b6f90*/  LDGSTS.E [R48+0x21e00], [R4.64], P4 ;  /* 0x21e0000004307fae */ /* 0x0003e2000a121844 */
[----:B------:R-:W-:Y:S02]  /*b6fa0*/  ISETP.GT.AND P5, PT, R3, 0x53, PT ;  /* 0x000000530300780c */ /* 0x000fe40003fa4270 */
[----:B-1----:R-:W-:Y:S02]  /*b6fb0*/  SEL R4, RZ, 0x4, !P3 ;  /* 0x00000004ff047807 */ /* 0x002fe40005800000 */
[----:B------:R-:W-:Y:S02]  /*b6fc0*/  SEL R5, RZ, 0x4, !P5 ;  /* 0x00000004ff057807 */ /* 0x000fe40006800000 */
[----:B------:R-:W-:Y:S02]  /*b6fd0*/  SEL R4, R4, RZ, !P0 ;  /* 0x000000ff04047207 */ /* 0x000fe40004000000 */
[----:B------:R-:W-:Y:S01]  /*b6fe0*/  SEL R5, R5, RZ, !P0 ;  /* 0x000000ff05057207 */ /* 0x000fe20004000000 */
[----:B------:R-:W-:Y:S01]  /*b6ff0*/  HMMA.1688.F32.TF32 R44, R188, R46, R200 ;  /* 0x0000002ebc2c723c */ /* 0x000fe200000810c8 */
[----:B------:R-:W-:-:S02]  /*b7000*/  IADD3 R36, P3, R36, R252, RZ ;  /* 0x000000fc24247210 */ /* 0x000fc40007f7e0ff */
[----:B------:R-:W-:-:S03]  /*b7010*/  IADD3 R32, P4, R32, R252, RZ ;  /* 0x000000fc20207210 */ /* 0x000fc60007f9e0ff */
[----:B------:R1:W-:Y:S02]  /*b7020*/  STL [R1+0x2718], R36 ;  /* 0x0027182401007387 */ /* 0x0003e40000100800 */
[----:B------:R1:W-:Y:S01]  /*b7030*/  STL [R1+0x26b0], R32 ;  /* 0x0026b02001007387 */ /* 0x0003e20000100800 */
[----:B------:R-:W-:-:S05]  /*b7040*/  IADD3 R28, P5, R28, R252, RZ ;  /* 0x000000fc1c1c7210 */ /* 0x000fca0007fbe0ff */
[----:B------:R1:W-:Y:S01]  /*b7050*/  STL [R1+0x26a8], R28 ;  /* 0x0026a81c01007387 */ /* 0x0003e20000100800 */
[----:B------:R-:W-:Y:S01]  /*b7060*/  HMMA.1688.F32.TF32 R40, R188, R42, R204 ;  /* 0x0000002abc28723c */ /* 0x000fe200000810cc */
[--C-:B-----5:R-:W-:Y:S02]  /*b7070*/  IMAD.X R37, R37, 0x1, R0.reuse, P3 ;  /* 0x0000000125257824 */ /* 0x120fe400018e0600 */
[----:B------:R-:W-:-:S03]  /*b7080*/  IMAD.X R33, R33, 0x1, R0, P4 ;  /* 0x0000000121217824 */ /* 0x000fc600020e0600 */
[----:B------:R2:W-:Y:S02]  /*b7090*/  STL [R1+0x26ac], R37 ;  /* 0x0026ac2501007387 */ /* 0x0005e40000100800 */
[----:B------:R1:W-:Y:S01]  /*b70a0*/  STL [R1+0x26a4], R33 ;  /* 0x0026a42101007387 */ /* 0x0003e20000100800 */
[----:B------:R-:W-:Y:S02]  /*b70b0*/  ISETP.NE.U32.AND P3, PT, R4, RZ, PT ;  /* 0x000000ff0400720c */ /* 0x000fe40003f65070 */
[----:B------:R-:W-:Y:S01]  /*b70c0*/  ISETP.NE.U32.AND P4, PT, R5, RZ, PT ;  /* 0x000000ff0500720c */ /* 0x000fe20003f85070 */
[----:B------:R-:W5:Y:S01]  /*b70d0*/  LDL.LU R12, [R1+0x25b4] ;  /* 0x0025b400010c7983 */ /* 0x000f620000300800 */
[----:B------:R-:W-:Y:S02]  /*b70e0*/  IMAD.MOV.U32 R4, RZ, RZ, R36 ;  /* 0x000000ffff047224 */ /* 0x000fe400078e0024 */
[----:B------:R-:W-:Y:S01]  /*b70f0*/  IMAD.MOV.U32 R5, RZ, RZ, R37 ;  /* 0x000000ffff057224 */ /* 0x000fe200078e0025 */
[----:B------:R-:W-:-:S04]  /*b7100*/  IADD3.X R29, R29, R0, RZ, P5, !PT ;  /* 0x000000001d1d7210 */ /* 0x000fc80002ffe4ff */
[----:B------:R1:W-:Y:S01]  /*b7110*/  LDGSTS.E [R48+0x23800], [R4.64], P1 ;  /* 0x2380000004307fae */ /* 0x0003e20008921844 */
[----:B---3--:R-:W-:Y:S01]  /*b7120*/  IADD3 R24, P5, R24, R252, RZ ;  /* 0x000000fc18187210 */ /* 0x008fe20007fbe0ff */
[----:B-1----:R-:W-:Y:S02]  /*b7130*/  IMAD.MOV.U32 R4, RZ, RZ, R32 ;  /* 0x000000ffff047224 */ /* 0x002fe400078e0020 */
[----:B------:R-:W-:Y:S01]  /*b7140*/  IMAD.MOV.U32 R5, RZ, RZ, R33 ;  /* 0x000000ffff057224 */ /* 0x000fe200078e0021 */
[----:B----4-:R-:W-:-:S04]  /*b7150*/  IADD3.X R25, R25, R0, RZ, P5, !PT ;  /* 0x0000000019197210 */ /* 0x010fc80002ffe4ff */
[----:B------:R1:W-:Y:S04]  /*b7160*/  LDGSTS.E [R48+0x23a00], [R4.64], P1 ;  /* 0x23a0000004307fae */ /* 0x0003e80008921844 */
[----:B------:R3:W-:Y:S01]  /*b7170*/  STL [R1+0x269c], R29 ;  /* 0x00269c1d01007387 */ /* 0x0007e20000100800 */
[----:B------:R-:W-:Y:S01]  /*b7180*/  IADD3 R20, P5, R20, R252, RZ ;  /* 0x000000fc14147210 */ /* 0x000fe20007fbe0ff */
[----:B------:R-:W-:Y:S01]  /*b7190*/  STL.64 [R1+0x180], R44 ;  /* 0x0001802c01007387 */ /* 0x000fe20000100a00 */
[----:B-1----:R-:W-:Y:S01]  /*b71a0*/  MOV R4, R28 ;  /* 0x0000001c00047202 */ /* 0x002fe20000000f00 */
[----:B------:R-:W-:-:S05]  /*b71b0*/  IMAD.MOV.U32 R5, RZ, RZ, R29 ;  /* 0x000000ffff057224 */ /* 0x000fca00078e001d */
[----:B------:R1:W-:Y:S04]  /*b71c0*/  LDGSTS.E [R48+0x23c00], [R4.64], P1 ;  /* 0x23c0000004307fae */ /* 0x0003e80008921844 */
[----:B------:R-:W-:Y:S01]  /*b71d0*/  STL.64 [R1+0x188], R46 ;  /* 0x0001882e01007387 */ /* 0x000fe20000100a00 */
[----:B------:R4:W-:Y:S02]  /*b71e0*/  STL [R1+0x26a0], R24 ;  /* 0x0026a01801007387 */ /* 0x0009e40000100800 */
[----:B------:R2:W-:Y:S02]  /*b71f0*/  STL [R1+0x2634], R25 ;  /* 0x0026341901007387 */ /* 0x0005e40000100800 */
[----:B------:R-:W5:Y:S01]  /*b7200*/  LDL.LU R36, [R1+0x2618] ;  /* 0x0026180001247983 */ /* 0x000f620000300800 */
[----:B------:R-:W5:Y:S01]  /*b7210*/  LDL.LU R32, [R1+0x25b0] ;  /* 0x0025b00001207983 */ /* 0x000f620000300800 */
[----:B-1----:R-:W-:Y:S01]  /*b7220*/  IMAD.MOV.U32 R4, RZ, RZ, R24 ;  /* 0x000000ffff047224 */ /* 0x002fe200078e0018 */
[----:B------:R-:W-:Y:S01]  /*b7230*/  MOV R5, R25 ;  /* 0x0000001900057202 */ /* 0x000fe20000000f00 */
[----:B------:R-:W-:-:S04]  /*b7240*/  IMAD.X R21, R21, 0x1, R0, P5 ;  /* 0x0000000115157824 */ /* 0x000fc800028e0600 */
[----:B------:R1:W-:Y:S01]  /*b7250*/  LDGSTS.E [R48+0x23e00], [R4.64], P1 ;  /* 0x23e0000004307fae */ /* 0x0003e20008921844 */
[----:B------:R-:W-:-:S03]  /*b7260*/  IADD3 R16, P1, R16, R252, RZ ;  /* 0x000000fc10107210 */ /* 0x000fc60007f3e0ff */
[----:B------:R-:W-:Y:S01]  /*b7270*/  STL [R1+0x2698], R20 ;  /* 0x0026981401007387 */ /* 0x000fe20000100800 */
[----:B------:R-:W5:Y:S01]  /*b7280*/  LDL.LU R28, [R1+0x25a8] ;  /* 0x0025a800011c7983 */ /* 0x000f620000300800 */
[-C--:B------:R-:W-:Y:S02]  /*b7290*/  IADD3 R8, P5, R8, R252.reuse, RZ ;  /* 0x000000fc08087210 */ /* 0x080fe40007fbe0ff */
[----:B------:R-:W-:Y:S01]  /*b72a0*/  STL [R1+0x2630], R16 ;  /* 0x0026301001007387 */ /* 0x000fe20000100800 */
[----:B------:R-:W-:Y:S02]  /*b72b0*/  IMAD.X R17, R17, 0x1, R0, P1 ;  /* 0x0000000111117824 */ /* 0x000fe400008e0600 */
[----:B------:R-:W-:Y:S02]  /*b72c0*/  STL [R1+0x262c], R21 ;  /* 0x00262c1501007387 */ /* 0x000fe40000100800 */
[----:B------:R-:W-:Y:S01]  /*b72d0*/  STL.64 [R1+0x170], R40 ;  /* 0x0001702801007387 */ /* 0x000fe20000100a00 */
[----:B--2---:R-:W-:Y:S01]  /*b72e0*/  IADD3 R9, P1, R9, R252, RZ ;  /* 0x000000fc09097210 */ /* 0x004fe20007f3e0ff */
[----:B------:R-:W-:Y:S01]  /*b72f0*/  STL.64 [R1+0x178], R42 ;  /* 0x0001782a01007387 */ /* 0x000fe20000100a00 */
[----:B------:R-:W-:Y:S01]  /*b7300*/  IADD3.X R13, R13, R0, RZ, P5, !PT ;  /* 0x000000000d0d7210 */ /* 0x000fe20002ffe4ff */
[----:B------:R2:W-:Y:S02]  /*b7310*/  STL [R1+0x2628], R8 ;  /* 0x0026280801007387 */ /* 0x0005e40000100800 */
[----:B------:R2:W-:Y:S01]  /*b7320*/  STL [R1+0x2624], R17 ;  /* 0x0026241101007387 */ /* 0x0005e20000100800 */
[----:B------:R-:W5:Y:S01]  /*b7330*/  LDL.LU R37, [R1+0x25ac] ;  /* 0x0025ac0001257983 */ /* 0x000f620000300800 */
[----:B------:R2:W-:Y:S02]  /*b7340*/  STL [R1+0x2620], R9 ;  /* 0x0026200901007387 */ /* 0x0005e40000100800 */
[----:B------:R-:W-:Y:S02]  /*b7350*/  STL [R1+0x261c], R13 ;  /* 0x00261c0d01007387 */ /* 0x000fe40000100800 */
[----:B------:R-:W5:Y:S01]  /*b7360*/  LDL.LU R33, [R1+0x25a4] ;  /* 0x0025a40001217983 */ /* 0x000f620000300800 */
[----:B---3--:R-:W3:Y:S01]  /*b7370*/  LDL.LU R29, [R1+0x259c] ;  /* 0x00259c00011d7983 */ /* 0x008ee20000300800 */
[----:B-1----:R-:W-:-:S02]  /*b7380*/  IMAD.MOV.U32 R4, RZ, RZ, R20 ;  /* 0x000000ffff047224 */ /* 0x002fc400078e0014 */
[----:B------:R-:W-:Y:S02]  /*b7390*/  IMAD.MOV.U32 R5, RZ, RZ, R21 ;  /* 0x000000ffff057224 */ /* 0x000fe400078e0015 */
[----:B----4-:R-:W4:Y:S01]  /*b73a0*/  LDL.LU R24, [R1+0x25a0] ;  /* 0x0025a00001187983 */ /* 0x010f220000300800 */
[----:B------:R-:W3:Y:S04]  /*b73b0*/  LDL.LU R25, [R1+0x2534] ;  /* 0x0025340001197983 */ /* 0x000ee80000300800 */
[----:B------:R1:W-:Y:S02]  /*b73c0*/  LDGSTS.E [R48+0x25800], [R4.64], P2 ;  /* 0x2580000004307fae */ /* 0x0003e40009121844 */
[----:B-1----:R-:W-:Y:S01]  /*b73d0*/  MOV R4, R16 ;  /* 0x0000001000047202 */ /* 0x002fe20000000f00 */
[----:B------:R-:W-:-:S05]  /*b73e0*/  IMAD.MOV.U32 R5, RZ, RZ, R17 ;  /* 0x000000ffff057224 */ /* 0x000fca00078e0011 */
[----:B------:R1:W-:Y:S02]  /*b73f0*/  LDGSTS.E [R48+0x25a00], [R4.64], P2 ;  /* 0x25a0000004307fae */ /* 0x0003e40009121844 */
[----:B-1----:R-:W-:Y:S01]  /*b7400*/  MOV R4, R8 ;  /* 0x0000000800047202 */ /* 0x002fe20000000f00 */
[----:B------:R-:W-:Y:S01]  /*b7410*/  IMAD.MOV.U32 R5, RZ, RZ, R13 ;  /* 0x000000ffff057224 */ /* 0x000fe200078e000d */
[----:B--2---:R-:W2:Y:S04]  /*b7420*/  LDL.LU R8, [R1+0x2598] ;  /* 0x0025980001087983 */ /* 0x004ea80000300800 */
[----:B------:R1:W-:Y:S02]  /*b7430*/  LDGSTS.E [R48+0x25c00], [R4.64], P2 ;  /* 0x25c0000004307fae */ /* 0x0003e40009121844 */
[----:B-1----:R-:W-:Y:S01]  /*b7440*/  IMAD.MOV.U32 R4, RZ, RZ, R9 ;  /* 0x000000ffff047224 */ /* 0x002fe200078e0009 */
[----:B------:R-:W-:Y:S01]  /*b7450*/  ISETP.GT.AND P5, PT, R3, 0x5b, PT ;  /* 0x0000005b0300780c */ /* 0x000fe20003fa4270 */
[----:B-----5:R-:W-:-:S05]  /*b7460*/  IMAD.X R12, R12, 0x1, R0, P1 ;  /* 0x000000010c0c7824 */ /* 0x020fca00008e0600 */
[----:B------:R1:W-:Y:S01]  /*b7470*/  STL [R1+0x25b4], R12 ;  /* 0x0025b40c01007387 */ /* 0x0003e20000100800 */
[----:B------:R-:W5:Y:S02]  /*b7480*/  LDL.LU R21, [R1+0x252c] ;  /* 0x00252c0001157983 */ /* 0x000f640000300800 */
[----:B------:R-:W5:Y:S02]  /*b7490*/  LDL.LU R20, [R1+0x2524] ;  /* 0x0025240001147983 */ /* 0x000f640000300800 */
[----:B------:R-:W5:Y:S01]  /*b74a0*/  LDL.LU R17, [R1+0x2530] ;  /* 0x0025300001117983 */ /* 0x000f620000300800 */
[----:B------:R-:W5:Y:S01]  /*b74b0*/  LDL.LU R16, [R1+0x251c] ;  /* 0x00251c0001107983 */ /* 0x000f620000300800 */
[----:B------:R-:W5:Y:S01]  /*b74c0*/  LDL.LU R9, [R1+0x2528] ;  /* 0x0025280001097983 */ /* 0x000f620000300800 */
[----:B------:R-:W-:Y:S02]  /*b74d0*/  MOV R5, R12 ;  /* 0x0000000c00057202 */ /* 0x000fe40000000f00 */
[----:B-1----:R-:W5:Y:S01]  /*b74e0*/  LDL.LU R12, [R1+0x2520] ;  /* 0x00252000010c7983 */ /* 0x002f620000300800 */
[----:B------:R-:W-:-:S03]  /*b74f0*/  ISETP.GT.AND P1, PT, R3, 0x57, PT ;  /* 0x000000570300780c */ /* 0x000fc60003f24270 */
[----:B------:R1:W-:Y:S02]  /*b7500*/  LDGSTS.E [R48+0x25e00], [R4.64], P2 ;  /* 0x25e0000004307fae */ /* 0x0003e40009121844 */
[----:B-1----:R-:W-:Y:S02]  /*b7510*/  SEL R4, RZ, 0x4, !P1 ;  /* 0x00000004ff047807 */ /* 0x002fe40004800000 */
[----:B------:R-:W-:Y:S02]  /*b7520*/  SEL R5, RZ, 0x4, !P5 ;  /* 0x00000004ff057807 */ /* 0x000fe40006800000 */
[-C--:B------:R-:W-:Y:S02]  /*b7530*/  IADD3 R36, P1, R36, R252.reuse, RZ ;  /* 0x000000fc24247210 */ /* 0x080fe40007f3e0ff */
        /* <DEDUP_REMOVED lines=9> */
[----:B------:R-:W5:Y:S01]  /*b75d0*/  LDL.LU R13, [R1+0x24b4] ;  /* 0x0024b400010d7983 */ /* 0x000f620000300800 */
[----:B------:R-:W-:Y:S01]  /*b75e0*/  HMMA.1688.F32.TF32 R40, R188, R38, R208 ;  /* 0x00000026bc28723c */ /* 0x000fe200000810d0 */
[----:B------:R-:W-:Y:S02]  /*b75f0*/  SEL R4, R4, RZ, !P0 ;  /* 0x000000ff04047207 */ /* 0x000fe40004000000 */
[----:B------:R-:W-:Y:S02]  /*b7600*/  SEL R5, R5, RZ, !P0 ;  /* 0x000000ff05057207 */ /* 0x000fe40004000000 */
[----:B---3--:R-:W-:-:S02]  /*b7610*/  IADD3.X R29, R29, R0, RZ, P5, !PT ;  /* 0x000000001d1d7210 */ /* 0x008fc40002ffe4ff */
[----:B------:R-:W-:Y:S02]  /*b7620*/  ISETP.NE.U32.AND P1, PT, R4, RZ, PT ;  /* 0x000000ff0400720c */ /* 0x000fe40003f25070 */
[----:B------:R-:W-:Y:S01]  /*b7630*/  ISETP.NE.U32.AND P2, PT, R5, RZ, PT ;  /* 0x000000ff0500720c */ /* 0x000fe20003f45070 */
[----:B------:R-:W-:Y:S02]  /*b7640*/  IMAD.MOV.U32 R4, RZ, RZ, R36 ;  /* 0x000000ffff047224 */ /* 0x000fe400078e0024 */
[----:B------:R-:W-:Y:S01]  /*b7650*/  IMAD.MOV.U32 R5, RZ, RZ, R37 ;  /* 0x000000ffff057224 */ /* 0x000fe200078e0025 */
[----:B------:R-:W-:Y:S04]  /*b7660*/  STL [R1+0x259c], R29 ;  /* 0x00259c1d01007387 */ /* 0x000fe80000100800 */
[----:B------:R1:W-:Y:S01]  /*b7670*/  LDGSTS.E [R48+0x27800], [R4.64], P3 ;  /* 0x2780000004307fae */ /* 0x0003e20009921844 */
[----:B----4-:R-:W-:-:S05]  /*b7680*/  IADD3 R24, P5, R24, R252, RZ ;  /* 0x000000fc18187210 */ /* 0x010fca0007fbe0ff */
[----:B------:R-:W-:Y:S01]  /*b7690*/  STL.64 [R1+0xf0], R40 ;  /* 0x0000f02801007387 */ /* 0x000fe20000100a00 */
[----:B------:R3:W-:Y:S02]  /*b76a0*/  STL.64 [R1+0xf8], R42 ;  /* 0x0000f82a01007387 */ /* 0x0007e40000100a00 */
[----:B-1----:R-:W-:Y:S02]  /*b76b0*/  IMAD.MOV.U32 R4, RZ, RZ, R32 ;  /* 0x000000ffff047224 */ /* 0x002fe400078e0020 */
[----:B------:R-:W-:Y:S01]  /*b76c0*/  IMAD.MOV.U32 R5, RZ, RZ, R33 ;  /* 0x000000ffff057224 */ /* 0x000fe200078e0021 */
[----:B------:R-:W-:-:S04]  /*b76d0*/  IADD3.X R25, R25, R0, RZ, P5, !PT ;  /* 0x0000000019197210 */ /* 0x000fc80002ffe4ff */
[----:B------:R1:W-:Y:S01]  /*b76e0*/  LDGSTS.E [R48+0x27a00], [R4.64], P3 ;  /* 0x27a0000004307fae */ /* 0x0003e20009921844 */
[----:B---3--:R-:W-:Y:S01]  /*b76f0*/  HMMA.1688.F32.TF32 R40, R188, R34, R212 ;  /* 0x00000022bc28723c */ /* 0x008fe200000810d4 */
[----:B-1----:R-:W-:Y:S01]  /*b7700*/  MOV R4, R28 ;  /* 0x0000001c00047202 */ /* 0x002fe20000000f00 */
[----:B------:R-:W-:Y:S01]  /*b7710*/  IMAD.MOV.U32 R5, RZ, RZ, R29 ;  /* 0x000000ffff057224 */ /* 0x000fe200078e001d */
[----:B--2---:R-:W-:-:S04]  /*b7720*/  IADD3 R8, P5, R8, R252, RZ ;  /* 0x000000fc08087210 */ /* 0x004fc80007fbe0ff */
[----:B------:R1:W-:Y:S04]  /*b7730*/  LDGSTS.E [R48+0x27c00], [R4.64], P3 ;  /* 0x27c0000004307fae */ /* 0x0003e80009921844 */
[----:B------:R-:W-:Y:S01]  /*b7740*/  STL [R1+0x25a0], R24 ;  /* 0x0025a01801007387 */ /* 0x000fe20000100800 */
[----:B------:R-:W-:Y:S02]  /*b7750*/  STL [R1+0x2534], R25 ;  /* 0x0025341901007387 */ /* 0x000fe40000100800 */
[----:B------:R-:W2:Y:S02]  /*b7760*/  LDL.LU R36, [R1+0x2518] ;  /* 0x0025180001247983 */ /* 0x000ea40000300800 */
[----:B------:R-:W3:Y:S02]  /*b7770*/  LDL.LU R32, [R1+0x24b0] ;  /* 0x0024b00001207983 */ /* 0x000ee40000300800 */
[----:B-1----:R-:W-:Y:S01]  /*b7780*/  IMAD.MOV.U32 R4, RZ, RZ, R24 ;  /* 0x000000ffff047224 */ /* 0x002fe200078e0018 */
[----:B------:R-:W-:Y:S01]  /*b7790*/  MOV R5, R25 ;  /* 0x0000001900057202 */ /* 0x000fe20000000f00 */
[----:B------:R1:W-:Y:S01]  /*b77a0*/  STL [R1+0x2598], R8 ;  /* 0x0025980801007387 */ /* 0x0003e20000100800 */
[----:B------:R-:W3:Y:S03]  /*b77b0*/  LDL.LU R28, [R1+0x24a8] ;  /* 0x0024a800011c7983 */ /* 0x000ee60000300800 */
[----:B------:R1:W-:Y:S02]  /*b77c0*/  LDGSTS.E [R48+0x27e00], [R4.64], P3 ;  /* 0x27e0000004307fae */ /* 0x0003e40009921844 */
[----:B-1----:R-:W-:-:S02]  /*b77d0*/  IMAD.MOV.U32 R4, RZ, RZ, R8 ;  /* 0x000000ffff047224 */ /* 0x002fc400078e0008 */
[----:B-----5:R-:W-:Y:S01]  /*b77e0*/  IMAD.X R21, R21, 0x1, R0, P5 ;  /* 0x0000000115157824 */ /* 0x020fe200028e0600 */
[-C--:B------:R-:W-:Y:S02]  /*b77f0*/  IADD3 R17, P3, R17, R252.reuse, RZ ;  /* 0x000000fc11117210 */ /* 0x080fe40007f7e0ff */
[----:B------:R-:W-:-:S03]  /*b7800*/  IADD3 R9, P5, R9, R252, RZ ;  /* 0x000000fc09097210 */ /* 0x000fc60007fbe0ff */
[----:B------:R1:W-:Y:S01]  /*b7810*/  STL [R1+0x2530], R17 ;  /* 0x0025301101007387 */ /* 0x0003e20000100800 */
[----:B------:R-:W-:Y:S02]  /*b7820*/  IMAD.X R20, R20, 0x1, R0, P3 ;  /* 0x0000000114147824 */ /* 0x000fe400018e0600 */
[----:B------:R-:W-:Y:S02]  /*b7830*/  STL [R1+0x252c], R21 ;  /* 0x00252c1501007387 */ /* 0x000fe40000100800 */
[----:B------:R-:W-:Y:S01]  /*b7840*/  STL.64 [R1+0x90], R40 ;  /* 0x0000902801007387 */ /* 0x000fe20000100a00 */
[----:B------:R-:W-:Y:S01]  /*b7850*/  IADD3 R12, P3, R12, R252, RZ ;  /* 0x000000fc0c0c7210 */ /* 0x000fe20007f7e0ff */
[----:B------:R-:W-:Y:S01]  /*b7860*/  STL.64 [R1+0x98], R42 ;  /* 0x0000982a01007387 */ /* 0x000fe20000100a00 */
[----:B------:R-:W-:Y:S01]  /*b7870*/  IADD3.X R16, R16, R0, RZ, P5, !PT ;  /* 0x0000000010107210 */ /* 0x000fe20002ffe4ff */
[----:B------:R5:W-:Y:S02]  /*b7880*/  STL [R1+0x2528], R9 ;  /* 0x0025280901007387 */ /* 0x000be40000100800 */
[----:B------:R1:W-:Y:S01]  /*b7890*/  STL [R1+0x2524], R20 ;  /* 0x0025241401007387 */ /* 0x0003e20000100800 */
[----:B------:R-:W4:Y:S01]  /*b78a0*/  LDL.LU R34, [R1+0x24ac] ;  /* 0x0024ac0001227983 */ /* 0x000f220000300800 */
[----:B------:R-:W-:Y:S02]  /*b78b0*/  STL [R1+0x2520], R12 ;  /* 0x0025200c01007387 */ /* 0x000fe40000100800 */
[----:B------:R1:W-:Y:S02]  /*b78c0*/  STL [R1+0x251c], R16 ;  /* 0x00251c1001007387 */ /* 0x0003e40000100800 */
[----:B------:R-:W4:Y:S01]  /*b78d0*/  LDL.LU R33, [R1+0x24a4] ;  /* 0x0024a40001217983 */ /* 0x000f220000300800 */
[----:B------:R-:W4:Y:S01]  /*b78e0*/  LDL.LU R29, [R1+0x249c] ;  /* 0x00249c00011d7983 */ /* 0x000f220000300800 */
[----:B------:R-:W-:-:S02]  /*b78f0*/  IMAD.MOV.U32 R5, RZ, RZ, R21 ;  /* 0x000000ffff057224 */ /* 0x000fc400078e0015 */
[----:B------:R-:W4:Y:S03]  /*b7900*/  LDL.LU R8, [R1+0x24a0] ;  /* 0x0024a00001087983 */ /* 0x000f260000300800 */
[----:B------:R1:W-:Y:S02]  /*b7910*/  LDGSTS.E [R48+0x29800], [R4.64], P4 ;  /* 0x2980000004307fae */ /* 0x0003e4000a121844 */
[----:B-1----:R-:W-:Y:S01]  /*b7920*/  MOV R4, R17 ;  /* 0x0000001100047202 */ /* 0x002fe20000000f00 */
[----:B------:R-:W-:Y:S01]  /*b7930*/  IMAD.MOV.U32 R5, RZ, RZ, R20 ;  /* 0x000000ffff057224 */ /* 0x000fe200078e0014 */
[----:B------:R-:W4:Y:S04]  /*b7940*/  LDL.LU R17, [R1+0x1f90] ;  /* 0x001f900001117983 */ /* 0x000f280000300800 */
[----:B------:R1:W-:Y:S02]  /*b7950*/  LDGSTS.E [R48+0x29a00], [R4.64], P4 ;  /* 0x29a0000004307fae */ /* 0x0003e4000a121844 */
[----:B-1----:R-:W-:-:S02]  /*b7960*/  MOV R4, R9 ;  /* 0x0000000900047202 */ /* 0x002fc40000000f00 */
[----:B-----5:R-:W5:Y:S01]  /*b7970*/  LDL.LU R9, [R1+0x1ff8] ;  /* 0x001ff80001097983 */ /* 0x020f620000300800 */
[----:B------:R-:W-:-:S05]  /*b7980*/  IMAD.MOV.U32 R5, RZ, RZ, R16 ;  /* 0x000000ffff057224 */ /* 0x000fca00078e0010 */
[----:B------:R1:W-:Y:S01]  /*b7990*/  LDGSTS.E [R48+0x29c00], [R4.64], P4 ;  /* 0x29c0000004307fae */ /* 0x0003e2000a121844 */
[----:B------:R-:W-:-:S05]  /*b79a0*/  IMAD.X R13, R13, 0x1, R0, P3 ;  /* 0x000000010d0d7824 */ /* 0x000fca00018e0600 */
[----:B------:R2:W-:Y:S01]  /*b79b0*/  STL [R1+0x24b4], R13 ;  /* 0x0024b40d01007387 */ /* 0x0005e20000100800 */
[----:B------:R-:W5:Y:S02]  /*b79c0*/  LDL.LU R25, [R1+0x1ff4] ;  /* 0x001ff40001197983 */ /* 0x000f640000300800 */
[----:B------:R-:W5:Y:S02]  /*b79d0*/  LDL.LU R24, [R1+0x1ffc] ;  /* 0x001ffc0001187983 */ /* 0x000f640000300800 */
[----:B------:R-:W5:Y:S01]  /*b79e0*/  LDL.LU R21, [R1+0x2000] ;  /* 0x0020000001157983 */ /* 0x000f620000300800 */
[----:B------:R-:W5:Y:S01]  /*b79f0*/  LDL.LU R20, [R1+0x2004] ;  /* 0x0020040001147983 */ /* 0x000f620000300800 */
[----:B------:R-:W5:Y:S02]  /*b7a00*/  LDL.LU R16, [R1+0x2008] ;  /* 0x0020080001107983 */ /* 0x000f640000300800 */
[----:B-1----:R-:W-:Y:S02]  /*b7a10*/  IMAD.MOV.U32 R4, RZ, RZ, R12 ;  /* 0x000000ffff047224 */ /* 0x002fe400078e000c */
[----:B------:R-:W5:Y:S01]  /*b7a20*/  LDL.LU R12, [R1+0x2010] ;  /* 0x00201000010c7983 */ /* 0x000f620000300800 */
[----:B------:R-:W-:-:S02]  /*b7a30*/  MOV R5, R13 ;  /* 0x0000000d00057202 */ /* 0x000fc40000000f00 */
[C---:B------:R-:W-:Y:S02]  /*b7a40*/  ISETP.GT.AND P3, PT, R3.reuse, 0x5f, PT ;  /* 0x0000005f0300780c */ /* 0x040fe40003f64270 */
        /* <DEDUP_REMOVED lines=8> */
[----:B---3--:R-:W-:-:S03]  /*b7ad0*/  IADD3 R32, P4, R32, R252, RZ ;  /* 0x000000fc20207210 */ /* 0x008fc60007f9e0ff */
[----:B------:R-:W-:Y:S02]  /*b7ae0*/  STL [R1+0x2518], R36 ;  /* 0x0025182401007387 */ /* 0x000fe40000100800 */
[----:B------:R-:W-:Y:S01]  /*b7af0*/  STL [R1+0x24b0], R32 ;  /* 0x0024b02001007387 */ /* 0x000fe20000100800 */
[----:B------:R-:W-:-:S05]  /*b7b00*/  IADD3 R28, P5, R28, R252, RZ ;  /* 0x000000fc1c1c7210 */ /* 0x000fca0007fbe0ff */
[----:B------:R-:W-:Y:S01]  /*b7b10*/  STL [R1+0x24a8], R28 ;  /* 0x0024a81c01007387 */ /* 0x000fe20000100800 */
[--C-:B----4-:R-:W-:Y:S01]  /*b7b20*/  IMAD.X R34, R34, 0x1, R0.reuse, P3 ;  /* 0x0000000122227824 */ /* 0x110fe200018e0600 */
[----:B------:R-:W-:Y:S01]  /*b7b30*/  ISETP.NE.U32.AND P3, PT, R4, RZ, PT ;  /* 0x000000ff0400720c */ /* 0x000fe20003f65070 */
[----:B------:R-:W-:Y:S01]  /*b7b40*/  IMAD.X R33, R33, 0x1, R0, P4 ;  /* 0x0000000121217824 */ /* 0x000fe200020e0600 */
[----:B------:R-:W-:Y:S01]  /*b7b50*/  ISETP.NE.U32.AND P4, PT, R5, RZ, PT ;  /* 0x000000ff0500720c */ /* 0x000fe20003f85070 */
[----:B------:R-:W-:Y:S02]  /*b7b60*/  IMAD.MOV.U32 R4, RZ, RZ, R36 ;  /* 0x000000ffff047224 */ /* 0x000fe400078e0024 */
[----:B------:R-:W-:Y:S01]  /*b7b70*/  IMAD.MOV.U32 R5, RZ, RZ, R34 ;  /* 0x000000ffff057224 */ /* 0x000fe200078e0022 */
[----:B------:R-:W-:-:S04]  /*b7b80*/  IADD3.X R29, R29, R0, RZ, P5, !PT ;  /* 0x000000001d1d7210 */ /* 0x000fc80002ffe4ff */
[----:B------:R1:W-:Y:S04]  /*b7b90*/  LDGSTS.E [R48+0x2b800], [R4.64], P1 ;  /* 0x2b80000004307fae */ /* 0x0003e80008921844 */
[----:B------:R-:W-:Y:S01]  /*b7ba0*/  STL [R1+0x24ac], R34 ;  /* 0x0024ac2201007387 */ /* 0x000fe20000100800 */
[----:B------:R-:W-:Y:S02]  /*b7bb0*/  STL [R1+0x24a4], R33 ;  /* 0x0024a42101007387 */ /* 0x000fe40000100800 */
[----:B------:R-:W2:Y:S02]  /*b7bc0*/  LDL.LU R13, [R1+0x200c] ;  /* 0x00200c00010d7983 */ /* 0x000ea40000300800 */
[----:B------:R3:W-:Y:S02]  /*b7bd0*/  STL [R1+0x249c], R29 ;  /* 0x00249c1d01007387 */ /* 0x0007e40000100800 */
[----:B-1----:R-:W-:-:S02]  /*b7be0*/  IMAD.MOV.U32 R4, RZ, RZ, R32 ;  /* 0x000000ffff047224 */ /* 0x002fc400078e0020 */
[----:B------:R-:W-:Y:S01]  /*b7bf0*/  IMAD.MOV.U32 R5, RZ, RZ, R33 ;  /* 0x000000ffff057224 */ /* 0x000fe200078e0021 */
[----:B------:R-:W-:-:S04]  /*b7c00*/  IADD3 R8, P5, R8, R252, RZ ;  /* 0x000000fc08087210 */ /* 0x000fc80007fbe0ff */
[----:B------:R1:W-:Y:S01]  /*b7c10*/  LDGSTS.E [R48+0x2ba00], [R4.64], P1 ;  /* 0x2ba0000004307fae */ /* 0x0003e20008921844 */
[----:B------:R-:W-:Y:S02]  /*b7c20*/  IADD3.X R17, R17, R0, RZ, P5, !PT ;  /* 0x0000000011117210 */ /* 0x000fe40002ffe4ff */
[----:B-1----:R-:W-:Y:S01]  /*b7c30*/  MOV R4, R28 ;  /* 0x0000001c00047202 */ /* 0x002fe20000000f00 */
[----:B------:R-:W-:Y:S02]  /*b7c40*/  IMAD.MOV.U32 R5, RZ, RZ, R29 ;  /* 0x000000ffff057224 */ /* 0x000fe400078e001d */
[----:B---3--:R-:W-:Y:S03]  /*b7c50*/  HMMA.1688.F32.TF32 R28, R188, R26, R152 ;  /* 0x0000001abc1c723c */ /* 0x008fe60000081098 */
[----:B------:R1:W-:Y:S01]  /*b7c60*/  LDGSTS.E [R48+0x2bc00], [R4.64], P1 ;  /* 0x2bc0000004307fae */ /* 0x0003e20008921844 */
[----:B-----5:R-:W-:-:S03]  /*b7c70*/  IADD3 R9, P5, R9, R252, RZ ;  /* 0x000000fc09097210 */ /* 0x020fc60007fbe0ff */
[----:B------:R-:W-:Y:S01]  /*b7c80*/  STL.64 [R1+0x80], R40 ;  /* 0x0000802801007387 */ /* 0x000fe20000100a00 */
[----:B------:R-:W-:Y:S02]  /*b7c90*/  STL.64 [R1+0x88], R42 ;  /* 0x0000882a01007387 */ /* 0x000fe40000100a00 */
[----:B------:R-:W-:Y:S02]  /*b7ca0*/  STL [R1+0x24a0], R8 ;  /* 0x0024a00801007387 */ /* 0x000fe40000100800 */
[----:B-1----:R-:W-:Y:S01]  /*b7cb0*/  IMAD.MOV.U32 R4, RZ, RZ, R8 ;  /* 0x000000ffff047224 */ /* 0x002fe200078e0008 */
[----:B------:R-:W-:Y:S01]  /*b7cc0*/  MOV R5, R17 ;  /* 0x0000001100057202 */ /* 0x000fe20000000f00 */
[----:B------:R1:W-:Y:S04]  /*b7cd0*/  STL [R1+0x1f90], R17 ;  /* 0x001f901101007387 */ /* 0x0003e80000100800 */
[----:B------:R3:W-:Y:S01]  /*b7ce0*/  LDGSTS.E [R48+0x2be00], [R4.64], P1 ;  /* 0x2be0000004307fae */ /* 0x0007e20008921844 */
[----:B------:R-:W-:Y:S01]  /*b7cf0*/  IMAD.X R25, R25, 0x1, R0, P5 ;  /* 0x0000000119197824 */ /* 0x000fe200028e0600 */
[----:B------:R-:W-:-:S02]  /*b7d00*/  IADD3 R21, P1, R21, R252, RZ ;  /* 0x000000fc15157210 */ /* 0x000fc40007f3e0ff */
[----:B------:R-:W-:Y:S01]  /*b7d10*/  STL [R1+0x1ff8], R9 ;  /* 0x001ff80901007387 */ /* 0x000fe20000100800 */
[----:B------:R-:W-:-:S03]  /*b7d20*/  IADD3 R16, P5, R16, R252, RZ ;  /* 0x000000fc10107210 */ /* 0x000fc60007fbe0ff */
[----:B------:R-:W-:Y:S01]  /*b7d30*/  STL [R1+0x2000], R21 ;  /* 0x0020001501007387 */ /* 0x000fe20000100800 */
[----:B------:R-:W-:Y:S02]  /*b7d40*/  STL [R1+0x1ff4], R25 ;  /* 0x001ff41901007387 */ /* 0x000fe40000100800 */
[----:B------:R4:W-:Y:S02]  /*b7d50*/  STL.64 [R1+0x60], R28 ;  /* 0x0000601c01007387 */ /* 0x0009e40000100a00 */
[----:B------:R5:W-:Y:S02]  /*b7d60*/  STL.64 [R1+0x68], R30 ;  /* 0x0000681e01007387 */ /* 0x000be40000100a00 */
[----:B------:R-:W-:Y:S01]  /*b7d70*/  IMAD.X R24, R24, 0x1, R0, P1 ;  /* 0x0000000118187824 */ /* 0x000fe200008e0600 */
[----:B-1----:R-:W2:Y:S01]  /*b7d80*/  LDL.LU R17, [R1+0x2078] ;  /* 0x0020780001117983 */ /* 0x002ea20000300800 */
[----:B------:R-:W-:Y:S02]  /*b7d90*/  IADD3 R12, P1, R12, R252, RZ ;  /* 0x000000fc0c0c7210 */ /* 0x000fe40007f3e0ff */
[----:B------:R-:W-:Y:S01]  /*b7da0*/  IADD3.X R20, R20, R0, RZ, P5, !PT ;  /* 0x0000000014147210 */ /* 0x000fe20002ffe4ff */
[----:B---3--:R-:W-:-:S02]  /*b7db0*/  IMAD.MOV.U32 R4, RZ, RZ, R9 ;  /* 0x000000ffff047224 */ /* 0x008fc400078e0009 */
[----:B------:R-:W-:Y:S01]  /*b7dc0*/  IMAD.MOV.U32 R5, RZ, RZ, R25 ;  /* 0x000000ffff057224 */ /* 0x000fe200078e0019 */
[----:B----4-:R-:W3:Y:S01]  /*b7dd0*/  LDL.LU R29, [R1+0x2080] ;  /* 0x00208000011d7983 */ /* 0x010ee20000300800 */
[----:B------:R-:W-:Y:S02]  /*b7de0*/  STL [R1+0x2008], R16 ;  /* 0x0020081001007387 */ /* 0x000fe40000100800 */
[----:B------:R-:W4:Y:S02]  /*b7df0*/  LDL.LU R8, [R1+0x2088] ;  /* 0x0020880001087983 */ /* 0x000f240000300800 */
[----:B------:R-:W-:Y:S01]  /*b7e00*/  STL [R1+0x1ffc], R24 ;  /* 0x001ffc1801007387 */ /* 0x000fe20000100800 */
[----:B-----5:R-:W5:Y:S01]  /*b7e10*/  LDL.LU R31, [R1+0x2074] ;  /* 0x00207400011f7983 */ /* 0x020f620000300800 */
[----:B------:R-:W-:Y:S02]  /*b7e20*/  STL [R1+0x2010], R12 ;  /* 0x0020100c01007387 */ /* 0x000fe40000100800 */
[----:B------:R1:W-:Y:S01]  /*b7e30*/  STL [R1+0x2004], R20 ;  /* 0x0020041401007387 */ /* 0x0003e20000100800 */
[----:B------:R1:W-:Y:S01]  /*b7e40*/  LDGSTS.E [R48+0x2d800], [R4.64], P2 ;  /* 0x2d80000004307fae */ /* 0x0003e20009121844 */
[----:B------:R-:W5:Y:S02]  /*b7e50*/  LDL.LU R9, [R1+0x2090] ;  /* 0x0020900001097983 */ /* 0x000f640000300800 */
[----:B------:R-:W5:Y:S02]  /*b7e60*/  LDL.LU R30, [R1+0x207c] ;  /* 0x00207c00011e7983 */ /* 0x000f640000300800 */
[----:B------:R-:W5:Y:S01]  /*b7e70*/  LDL.LU R28, [R1+0x2084] ;  /* 0x00208400011c7983 */ /* 0x000f620000300800 */
[----:B-1----:R-:W-:Y:S01]  /*b7e80*/  MOV R4, R21 ;  /* 0x0000001500047202 */ /* 0x002fe20000000f00 */
[----:B------:R-:W-:-:S05]  /*b7e90*/  IMAD.MOV.U32 R5, RZ, RZ, R24 ;  /* 0x000000ffff057224 */ /* 0x000fca00078e0018 */
[----:B------:R1:W-:Y:S02]  /*b7ea0*/  LDGSTS.E [R48+0x2da00], [R4.64], P2 ;  /* 0x2da0000004307fae */ /* 0x0003e40009121844 */
[----:B-1----:R-:W-:Y:S02]  /*b7eb0*/  IMAD.MOV.U32 R5, RZ, RZ, R20 ;  /* 0x000000ffff057224 */ /* 0x002fe400078e0014 */
[----:B------:R-:W5:Y:S01]  /*b7ec0*/  LDL.LU R20, [R1+0x208c] ;  /* 0x00208c0001147983 */ /* 0x000f620000300800 */
[----:B------:R-:W5:Y:S01]  /*b7ed0*/  LDL.LU R26, [R1+0x20f8] ;  /* 0x0020f800011a7983 */ /* 0x000f620000300800 */
[----:B------:R-:W-:Y:S02]  /*b7ee0*/  MOV R4, R16 ;  /* 0x0000001000047202 */ /* 0x000fe40000000f00 */
[----:B------:R-:W-:-:S03]  /*b7ef0*/  ISETP.GT.AND P5, PT, R3, 0x6b, PT ;  /* 0x0000006b0300780c */ /* 0x000fc60003fa4270 */
[----:B------:R1:W-:Y:S02]  /*b7f00*/  LDGSTS.E [R48+0x2dc00], [R4.64], P2 ;  /* 0x2dc0000004307fae */ /* 0x0003e40009121844 */
[----:B-1----:R-:W-:Y:S01]  /*b7f10*/  IMAD.MOV.U32 R4, RZ, RZ, R12 ;  /* 0x000000ffff047224 */ /* 0x002fe200078e000c */
[----:B------:R-:W-:Y:S01]  /*b7f20*/  HMMA.1688.F32.TF32 R40, R188, R22, R148 ;  /* 0x00000016bc28723c */ /* 0x000fe20000081094 */
[----:B--2---:R-:W-:Y:S01]  /*b7f30*/  IMAD.X R13, R13, 0x1, R0, P1 ;  /* 0x000000010d0d7824 */ /* 0x004fe200008e0600 */
[----:B------:R-:W-:-:S04]  /*b7f40*/  ISETP.GT.AND P1, PT, R3, 0x67, PT ;  /* 0x000000670300780c */ /* 0x000fc80003f24270 */
[----:B------:R1:W-:Y:S01]  /*b7f50*/  STL [R1+0x200c], R13 ;  /* 0x00200c0d01007387 */ /* 0x0003e20000100800 */
[----:B------:R-:W-:Y:S01]  /*b7f60*/  MOV R5, R13 ;  /* 0x0000000d00057202 */ /* 0x000fe20000000f00 */
[----:B------:R-:W2:Y:S02]  /*b7f70*/  LDL.LU R27, [R1+0x20f4] ;  /* 0x0020f400011b7983 */ /* 0x000ea40000300800 */
[----:B------:R-:W2:Y:S01]  /*b7f80*/  LDL.LU R21, [R1+0x20fc] ;  /* 0x0020fc0001157983 */ /* 0x000ea20000300800 */
[----:B------:R-:W2:Y:S04]  /*b7f90*/  LDL.LU R16, [R1+0x2100] ;  /* 0x0021000001107983 */ /* 0x000ea80000300800 */
[----:B------:R1:W-:Y:S01]  /*b7fa0*/  LDGSTS.E [R48+0x2de00], [R4.64], P2 ;  /* 0x2de0000004307fae */ /* 0x0003e20009121844 */
[----:B------:R-:W2:Y:S02]  /*b7fb0*/  LDL.LU R25, [R1+0x2104] ;  /* 0x0021040001197983 */ /* 0x000ea40000300800 */
[----:B------:R-:W2:Y:S01]  /*b7fc0*/  LDL.LU R12, [R1+0x2108] ;  /* 0x00210800010c7983 */ /* 0x000ea20000300800 */
[----:B-1----:R-:W2:Y:S01]  /*b7fd0*/  LDL.LU R13, [R1+0x2110] ;  /* 0x00211000010d7983 */ /* 0x002ea20000300800 */
[----:B------:R-:W2:Y:S01]  /*b7fe0*/  LDL.LU R24, [R1+0x2178] ;  /* 0x0021780001187983 */ /* 0x000ea20000300800 */
[----:B------:R-:W-:-:S02]  /*b7ff0*/  SEL R5, RZ, 0x4, !P5 ;  /* 0x00000004ff057807 */ /* 0x000fc40006800000 */
[----:B------:R-:W-:-:S04]  /*b8000*/  SEL R4, RZ, 0x4, !P1 ;  /* 0x00000004ff047807 */ /* 0x000fc80004800000 */
[----:B------:R-:W-:Y:S02]  /*b8010*/  SEL R4, R4, RZ, !P0 ;  /* 0x000000ff04047207 */ /* 0x000fe40004000000 */
[-C--:B------:R-:W-:Y:S02]  /*b8020*/  IADD3 R17, P2, R17, R252.reuse, RZ ;  /* 0x000000fc11117210 */ /* 0x080fe40007f5e0ff */
[-C--:B---3--:R-:W-:Y:S02]  /*b8030*/  IADD3 R29, P5, R29, R252.reuse, RZ ;  /* 0x000000fc1d1d7210 */ /* 0x088fe40007fbe0ff */
[----:B----4-:R-:W-:Y:S01]  /*b8040*/  IADD3 R8, P1, R8, R252, RZ ;  /* 0x000000fc08087210 */ /* 0x010fe20007f3e0ff */
[--C-:B-----5:R-:W-:Y:S01]  /*b8050*/  IMAD.X R31, R31, 0x1, R0.reuse, P2 ;  /* 0x000000011f1f7824 */ /* 0x120fe200010e0600 */
[----:B------:R1:W-:Y:S01]  /*b8060*/  STL [R1+0x2078], R17 ;  /* 0x0020781101007387 */ /* 0x0003e20000100800 */
[----:B------:R-:W-:Y:S02]  /*b8070*/  STL [R1+0x2080], R29 ;  /* 0x0020801d01007387 */ /* 0x000fe40000100800 */
[----:B------:R-:W-:Y:S01]  /*b8080*/  IMAD.X R30, R30, 0x1, R0, P5 ;  /* 0x000000011e1e7824 */ /* 0x000fe200028e0600 */
[----:B------:R-:W-:Y:S01]  /*b8090*/  IADD3.X R28, R28, R0, RZ, P1, !PT ;  /* 0x000000001c1c7210 */ /* 0x000fe20000ffe4ff */
[----:B------:R-:W-:Y:S01]  /*b80a0*/  IADD3 R9, P1, R9, R252, RZ ;  /* 0x000000fc09097210 */ /* 0x000fe20007f3e0ff */
[----:B------:R3:W-:Y:S01]  /*b80b0*/  STL [R1+0x2088], R8 ;  /* 0x0020880801007387 */ /* 0x0007e20000100800 */
[----:B------:R-:W-:Y:S02]  /*b80c0*/  STL [R1+0x2074], R31 ;  /* 0x0020741f01007387 */ /* 0x000fe40000100800 */
[----:B------:R-:W-:Y:S02]  /*b80d0*/  STL [R1+0x207c], R30 ;  /* 0x00207c1e01007387 */ /* 0x000fe40000100800 */
[----:B------:R-:W-:Y:S01]  /*b80e0*/  STL [R1+0x2084], R28 ;  /* 0x0020841c01007387 */ /* 0x000fe20000100800 */
[----:B------:R-:W-:Y:S01]  /*b80f0*/  ISETP.NE.U32.AND P2, PT, R4, RZ, PT ;  /* 0x000000ff0400720c */ /* 0x000fe20003f45070 */
[----:B------:R-:W4:Y:S01]  /*b8100*/  LDL.LU R23, [R1+0x210c] ;  /* 0x00210c0001177983 */ /* 0x000f220000300800 */
[----:B------:R-:W-:-:S02]  /*b8110*/  IMAD.MOV.U32 R4, RZ, RZ, R17 ;  /* 0x000000ffff047224 */ /* 0x000fc400078e0011 */
[----:B------:R-:W-:Y:S02]  /*b8120*/  STL [R1+0x2090], R9 ;  /* 0x0020900901007387 */ /* 0x000fe40000100800 */
[----:B-1----:R-:W5:Y:S01]  /*b8130*/  LDL.LU R17, [R1+0x2180] ;  /* 0x0021800001117983 */ /* 0x002f620000300800 */
[----:B------:R-:W-:Y:S01]  /*b8140*/  IADD3.X R20, R20, R0, RZ, P1, !PT ;  /* 0x0000000014147210 */ /* 0x000fe20000ffe4ff */
[----:B------:R-:W-:-:S04]  /*b8150*/  IADD3 R26, P1, R26, R252, RZ ;  /* 0x000000fc1a1a7210 */ /* 0x000fc80007f3e0ff */
[----:B------:R1:W-:Y:S01]  /*b8160*/  STL [R1+0x208c], R20 ;  /* 0x00208c1401007387 */ /* 0x0003e20000100800 */
[----:B------:R1:W-:Y:S02]  /*b8170*/  STL [R1+0x20f8], R26 ;  /* 0x0020f81a01007387 */ /* 0x0003e40000100800 */
[----:B------:R-:W5:Y:S01]  /*b8180*/  LDL.LU R22, [R1+0x2174] ;  /* 0x0021740001167983 */ /* 0x000f620000300800 */
[----:B------:R-:W-:-:S04]  /*b8190*/  SEL R5, R5, RZ, !P0 ;  /* 0x000000ff05057207 */ /* 0x000fc80004000000 */
[----:B------:R-:W-:Y:S01]  /*b81a0*/  ISETP.NE.U32.AND P5, PT, R5, RZ, PT ;  /* 0x000000ff0500720c */ /* 0x000fe20003fa5070 */
[----:B------:R-:W-:-:S05]  /*b81b0*/  IMAD.MOV.U32 R5, RZ, RZ, R31 ;  /* 0x000000ffff057224 */ /* 0x000fca00078e001f */
[----:B------:R1:W-:Y:S02]  /*b81c0*/  LDGSTS.E [R48+0x2f800], [R4.64], P3 ;  /* 0x2f80000004307fae */ /* 0x0003e40009921844 */
[----:B-1----:R-:W-:Y:S02]  /*b81d0*/  IMAD.MOV.U32 R4, RZ, RZ, R29 ;  /* 0x000000ffff047224 */ /* 0x002fe400078e001d */
[----:B------:R-:W-:-:S05]  /*b81e0*/  IMAD.MOV.U32 R5, RZ, RZ, R30 ;  /* 0x000000ffff057224 */ /* 0x000fca00078e001e */
[----:B------:R1:W-:Y:S02]  /*b81f0*/  LDGSTS.E [R48+0x2fa00], [R4.64], P3 ;  /* 0x2fa0000004307fae */ /* 0x0003e40009921844 */
[----:B-1----:R-:W-:Y:S01]  /*b8200*/  MOV R4, R8 ;  /* 0x0000000800047202 */ /* 0x002fe20000000f00 */
[----:B------:R-:W-:Y:S01]  /*b8210*/  IMAD.MOV.U32 R5, RZ, RZ, R28 ;  /* 0x000000ffff057224 */ /* 0x000fe200078e001c */
[----:B---3--:R-:W3:Y:S04]  /*b8220*/  LDL.LU R8, [R1+0x2188] ;  /* 0x0021880001087983 */ /* 0x008ee80000300800 */
[----:B------:R1:W-:Y:S02]  /*b8230*/  LDGSTS.E [R48+0x2fc00], [R4.64], P3 ;  /* 0x2fc0000004307fae */ /* 0x0003e40009921844 */
[----:B-1----:R-:W-:Y:S01]  /*b8240*/  MOV R4, R9 ;  /* 0x0000000900047202 */ /* 0x002fe20000000f00 */
[----:B------:R-:W-:-:S02]  /*b8250*/  IMAD.MOV.U32 R5, RZ, RZ, R20 ;  /* 0x000000ffff057224 */ /* 0x000fc400078e0014 */
[----:B------:R-:W3:Y:S04]  /*b8260*/  LDL.LU R20, [R1+0x217c] ;  /* 0x00217c0001147983 */ /* 0x000ee80000300800 */
[----:B------:R1:W-:Y:S02]  /*b8270*/  LDGSTS.E [R48+0x2fe00], [R4.64], P3 ;  /* 0x2fe0000004307fae */ /* 0x0003e40009921844 */
[----:B-1----:R-:W-:Y:S01]  /*b8280*/  MOV R4, R26 ;  /* 0x0000001a00047202 */ /* 0x002fe20000000f00 */
[----:B--2---:R-:W-:Y:S01]  /*b8290*/  IMAD.X R27, R27, 0x1, R0, P1 ;  /* 0x000000011b1b7824 */ /* 0x004fe200008e0600 */
[----:B------:R-:W-:-:S04]  /*b82a0*/  IADD3 R16, P1, R16, R252, RZ ;  /* 0x000000fc10107210 */ /* 0x000fc80007f3e0ff */
[----:B------:R-:W-:Y:S01]  /*b82b0*/  STL [R1+0x20f4], R27 ;  /* 0x0020f41b01007387 */ /* 0x000fe20000100800 */
[----:B------:R-:W2:Y:S02]  /*b82c0*/  LDL.LU R9, [R1+0x2184] ;  /* 0x0021840001097983 */ /* 0x000ea40000300800 */
[----:B------:R1:W-:Y:S01]  /*b82d0*/  STL [R1+0x2100], R16 ;  /* 0x0021001001007387 */ /* 0x0003e20000100800 */
[-C--:B------:R-:W-:Y:S01]  /*b82e0*/  IADD3 R12, P3, R12, R252.reuse, RZ ;  /* 0x000000fc0c0c7210 */ /* 0x080fe20007f7e0ff */
[----:B------:R-:W2:Y:S01]  /*b82f0*/  LDL.LU R30, [R1+0x2190] ;  /* 0x00219000011e7983 */ /* 0x000ea20000300800 */
[--C-:B------:R-:W-:Y:S02]  /*b8300*/  IMAD.X R21, R21, 0x1, R0.reuse, P1 ;  /* 0x0000000115157824 */ /* 0x100fe400008e0600 */
[----:B------:R-:W-:Y:S02]  /*b8310*/  IMAD.MOV.U32 R5, RZ, RZ, R27 ;  /* 0x000000ffff057224 */ /* 0x000fe400078e001b */
[----:B------:R-:W2:Y:S01]  /*b8320*/  LDL.LU R26, [R1+0x21f8] ;  /* 0x0021f800011a7983 */ /* 0x000ea20000300800 */
[----:B------:R-:W-:Y:S01]  /*b8330*/  STL [R1+0x2108], R12 ;  /* 0x0021080c01007387 */ /* 0x000fe20000100800 */
[----:B------:R1:W-:Y:S01]  /*b8340*/  STL [R1+0x20fc], R21 ;  /* 0x0020fc1501007387 */ /* 0x0003e20000100800 */
[-C--:B------:R-:W-:Y:S01]  /*b8350*/  IADD3 R13, P1, R13, R252.reuse, RZ ;  /* 0x000000fc0d0d7210 */ /* 0x080fe20007f3e0ff */
[----:B------:R-:W-:Y:S01]  /*b8360*/  IMAD.X R25, R25, 0x1, R0, P3 ;  /* 0x0000000119197824 */ /* 0x000fe200018e0600 */
[----:B------:R-:W2:Y:S04]  /*b8370*/  LDL.LU R31, [R1+0x218c] ;  /* 0x00218c00011f7983 */ /* 0x000ea80000300800 */
[----:B------:R1:W-:Y:S01]  /*b8380*/  LDGSTS.E [R48+0x31800], [R4.64], P4 ;  /* 0x3180000004307fae */ /* 0x0003e2000a121844 */
[----:B------:R-:W-:Y:S01]  /*b8390*/  STL [R1+0x2110], R13 ;  /* 0x0021100d01007387 */ /* 0x000fe20000100800 */
[----:B------:R-:W-:Y:S01]  /*b83a0*/  IADD3 R24, P3, R24, R252, RZ ;  /* 0x000000fc18187210 */ /* 0x000fe20007f7e0ff */
[----:B------:R4:W-:Y:S01]  /*b83b0*/  STL [R1+0x2104], R25 ;  /* 0x0021041901007387 */ /* 0x0009e20000100800 */
[----:B-1----:R-:W-:Y:S01]  /*b83c0*/  MOV R4, R16 ;  /* 0x0000001000047202 */ /* 0x002fe20000000f00 */
[----:B------:R-:W-:Y:S01]  /*b83d0*/  IMAD.MOV.U32 R5, RZ, RZ, R21 ;  /* 0x000000ffff057224 */ /* 0x000fe200078e0015 */
[----:B------:R-:W2:Y:S01]  /*b83e0*/  LDL.LU R16, [R1+0x2200] ;  /* 0x0022000001107983 */ /* 0x000ea20000300800 */
[----:B------:R-:W2:Y:S02]  /*b83f0*/  LDL.LU R21, [R1+0x2208] ;  /* 0x0022080001157983 */ /* 0x000ea40000300800 */
[----:B------:R-:W2:Y:S01]  /*b8400*/  LDL.LU R28, [R1+0x21f4] ;  /* 0x0021f400011c7983 */ /* 0x000ea20000300800 */
[----:B------:R1:W-:Y:S01]  /*b8410*/  LDGSTS.E [R48+0x31a00], [R4.64], P4 ;  /* 0x31a0000004307fae */ /* 0x0003e2000a121844 */
[----:B------:R-:W-:Y:S01]  /*b8420*/  STL [R1+0x2178], R24 ;  /* 0x0021781801007387 */ /* 0x000fe20000100800 */
[----:B-1----:R-:W-:Y:S01]  /*b8430*/  MOV R4, R12 ;  /* 0x0000000c00047202 */ /* 0x002fe20000000f00 */
[----:B------:R-:W-:-:S05]  /*b8440*/  IMAD.MOV.U32 R5, RZ, RZ, R25 ;  /* 0x000000ffff057224 */ /* 0x000fca00078e0019 */
[----:B------:R1:W-:Y:S02]  /*b8450*/  LDGSTS.E [R48+0x31c00], [R4.64], P4 ;  /* 0x31c0000004307fae */ /* 0x0003e4000a121844 */
[----:B-1----:R-:W-:Y:S01]  /*b8460*/  MOV R4, R13 ;  /* 0x0000000d00047202 */ /* 0x002fe20000000f00 */
[----:B----4-:R-:W-:Y:S01]  /*b8470*/  IMAD.X R23, R23, 0x1, R0, P1 ;  /* 0x0000000117177824 */ /* 0x010fe200008e0600 */
[----:B-----5:R-:W-:-:S04]  /*b8480*/  IADD3 R17, P1, R17, R252, RZ ;  /* 0x000000fc11117210 */ /* 0x020fc80007f3e0ff */
[----:B------:R1:W-:Y:S01]  /*b8490*/  STL [R1+0x210c], R23 ;  /* 0x00210c1701007387 */ /* 0x0003e20000100800 */
[----:B------:R-:W4:Y:S02]  /*b84a0*/  LDL.LU R12, [R1+0x2210] ;  /* 0x00221000010c7983 */ /* 0x000f240000300800 */
[----:B------:R-:W5:Y:S02]  /*b84b0*/  LDL.LU R25, [R1+0x21fc] ;  /* 0x0021fc0001197983 */ /* 0x000f640000300800 */
[----:B------:R-:W-:Y:S02]  /*b84c0*/  STL [R1+0x2180], R17 ;  /* 0x0021801101007387 */ /* 0x000fe40000100800 */
[----:B------:R-:W-:-:S05]  /*b84d0*/  IMAD.MOV.U32 R5, RZ, RZ, R23 ;  /* 0x000000ffff057224 */ /* 0x000fca00078e0017 */
[----:B------:R1:W-:Y:S01]  /*b84e0*/  LDGSTS.E [R48+0x31e00], [R4.64], P4 ;  /* 0x31e0000004307fae */ /* 0x0003e2000a121844 */
[----:B------:R-:W-:-:S05]  /*b84f0*/  IMAD.X R22, R22, 0x1, R0, P3 ;  /* 0x0000000116167824 */ /* 0x000fca00018e0600 */
[----:B------:R3:W-:Y:S01]  /*b8500*/  STL [R1+0x2174], R22 ;  /* 0x0021741601007387 */ /* 0x0007e20000100800 */
[----:B-1----:R-:W5:Y:S03]  /*b8510*/  LDL.LU R23, [R1+0x2204] ;  /* 0x0022040001177983 */ /* 0x002f660000300800 */
[----:B------:R-:W5:Y:S01]  /*b8520*/  LDL.LU R13, [R1+0x220c] ;  /* 0x00220c00010d7983 */ /* 0x000f620000300800 */
[----:B------:R-:W-:Y:S01]  /*b8530*/  MOV R4, R24 ;  /* 0x0000001800047202 */ /* 0x000fe20000000f00 */
[----:B------:R-:W-:-:S05]  /*b8540*/  IMAD.MOV.U32 R5, RZ, RZ, R22 ;  /* 0x000000ffff057224 */ /* 0x000fca00078e0016 */
[----:B------:R1:W-:Y:S02]  /*b8550*/  LDGSTS.E [R48+0x33800], [R4.64], P2 ;  /* 0x3380000004307fae */ /* 0x0003e40009121844 */
[----:B-1----:R-:W-:Y:S02]  /*b8560*/  MOV R4, R17 ;  /* 0x0000001100047202 */ /* 0x002fe40000000f00 */
[----:B---3--:R-:W-:-:S05]  /*b8570*/  IADD3 R8, P3, R8, R252, RZ ;  /* 0x000000fc08087210 */ /* 0x008fca0007f7e0ff */
[----:B------:R-:W-:Y:S01]  /*b8580*/  STL [R1+0x2188], R8 ;  /* 0x0021880801007387 */ /* 0x000fe20000100800 */
[----:B------:R-:W-:-:S04]  /*b8590*/  IMAD.X R20, R20, 0x1, R0, P1 ;  /* 0x0000000114147824 */ /* 0x000fc800008e0600 */
[----:B------:R-:W-:Y:S01]  /*b85a0*/  IMAD.MOV.U32 R5, RZ, RZ, R20 ;  /* 0x000000ffff057224 */ /* 0x000fe200078e0014 */
[----:B------:R-:W-:Y:S01]  /*b85b0*/  STL [R1+0x217c], R20 ;  /* 0x00217c1401007387 */ /* 0x000fe20000100800 */
[----:B------:R-:W3:Y:S03]  /*b85c0*/  LDL.LU R22, [R1+0x2278] ;  /* 0x0022780001167983 */ /* 0x000ee60000300800 */
[----:B------:R1:W-:Y:S02]  /*b85d0*/  LDGSTS.E [R48+0x33a00], [R4.64], P2 ;  /* 0x33a0000004307fae */ /* 0x0003e40009121844 */
[----:B-1----:R-:W-:Y:S01]  /*b85e0*/  MOV R4, R8 ;  /* 0x0000000800047202 */ /* 0x002fe20000000f00 */
[----:B--2---:R-:W-:Y:S01]  /*b85f0*/  IMAD.X R9, R9, 0x1, R0, P3 ;  /* 0x0000000109097824 */ /* 0x004fe200018e0600 */
[----:B------:R-:W-:-:S03]  /*b8600*/  IADD3 R30, P1, R30, R252, RZ ;  /* 0x000000fc1e1e7210 */ /* 0x000fc60007f3e0ff */
[----:B------:R-:W-:Y:S01]  /*b8610*/  IMAD.MOV.U32 R5, RZ, RZ, R9 ;  /* 0x000000ffff057224 */ /* 0x000fe200078e0009 */
[----:B------:R-:W-:Y:S01]  /*b8620*/  IADD3 R26, P3, R26, R252, RZ ;  /* 0x000000fc1a1a7210 */ /* 0x000fe20007f7e0ff */
[----:B------:R-:W-:Y:S01]  /*b8630*/  STL [R1+0x2190], R30 ;  /* 0x0021901e01007387 */ /* 0x000fe20000100800 */
[----:B------:R1:W-:Y:S02]  /*b8640*/  STL [R1+0x2184], R9 ;  /* 0x0021840901007387 */ /* 0x0003e40000100800 */
[----:B------:R-:W2:Y:S02]  /*b8650*/  LDL.LU R27, [R1+0x2280] ;  /* 0x00228000011b7983 */ /* 0x000ea40000300800 */
[--C-:B------:R-:W-:Y:S01]  /*b8660*/  IMAD.X R31, R31, 0x1, R0.reuse, P1 ;  /* 0x000000011f1f7824 */ /* 0x100fe200008e0600 */
[----:B------:R-:W2:Y:S04]  /*b8670*/  LDL.LU R17, [R1+0x2288] ;  /* 0x0022880001117983 */ /* 0x000ea80000300800 */
[----:B------:R1:W-:Y:S04]  /*b8680*/  LDGSTS.E [R48+0x33c00], [R4.64], P2 ;  /* 0x33c0000004307fae */ /* 0x0003e80009121844 */
[----:B-1----:R-:W2:Y:S01]  /*b8690*/  LDL.LU.64 R8, [R1+0x1bf0] ;  /* 0x001bf00001087983 */ /* 0x002ea20000300a00 */
[----:B------:R-:W-:Y:S02]  /*b86a0*/  STL [R1+0x21f8], R26 ;  /* 0x0021f81a01007387 */ /* 0x000fe40000100800 */
[----:B------:R-:W-:Y:S02]  /*b86b0*/  STL [R1+0x218c], R31 ;  /* 0x00218c1f01007387 */ /* 0x000fe40000100800 */
[----:B------:R-:W2:Y:S01]  /*b86c0*/  LDL.LU R24, [R1+0x2274] ;  /* 0x0022740001187983 */ /* 0x000ea20000300800 */
[----:B------:R-:W2:Y:S01]  /*b86d0*/  LDL.LU R29, [R1+0x227c] ;  /* 0x00227c00011d7983 */ /* 0x000ea20000300800 */
[----:B------:R-:W2:Y:S01]  /*b86e0*/  LDL.LU R20, [R1+0x2284] ;  /* 0x0022840001147983 */ /* 0x000ea20000300800 */
[----:B------:R-:W-:Y:S01]  /*b86f0*/  MOV R4, R30 ;  /* 0x0000001e00047202 */ /* 0x000fe20000000f00 */
[----:B------:R-:W-:Y:S01]  /*b8700*/  IMAD.MOV.U32 R5, RZ, RZ, R31 ;  /* 0x000000ffff057224 */ /* 0x000fe200078e001f */
[-C--:B------:R-:W-:Y:S01]  /*b8710*/  IADD3 R16, P1, R16, R252.reuse, RZ ;  /* 0x000000fc10107210 */ /* 0x080fe20007f3e0ff */
[----:B------:R-:W-:Y:S01]  /*b8720*/  IMAD.X R28, R28, 0x1, R0, P3 ;  /* 0x000000011c1c7824 */ /* 0x000fe200018e0600 */
[----:B------:R-:W-:-:S02]  /*b8730*/  IADD3 R21, P4, R21, R252, RZ ;  /* 0x000000fc15157210 */ /* 0x000fc40007f9e0ff */
[----:B------:R1:W-:Y:S04]  /*b8740*/  LDGSTS.E [R48+0x33e00], [R4.64], P2 ;  /* 0x33e0000004307fae */ /* 0x0003e80009121844 */
[----:B------:R1:W-:Y:S01]  /*b8750*/  STL [R1+0x2200], R16 ;  /* 0x0022001001007387 */ /* 0x0003e20000100800 */
[----:B------:R-:W-:Y:S02]  /*b8760*/  STL [R1+0x21f4], R28 ;  /* 0x0021f41c01007387 */ /* 0x000fe40000100800 */
[----:B------:R-:W-:Y:S02]  /*b8770*/  STL [R1+0x2208], R21 ;  /* 0x0022081501007387 */ /* 0x000fe40000100800 */
[----:B-1----:R-:W-:Y:S02]  /*b8780*/  IMAD.MOV.U32 R4, RZ, RZ, R26 ;  /* 0x000000ffff047224 */ /* 0x002fe400078e001a */
[----:B------:R-:W-:-:S05]  /*b8790*/  IMAD.MOV.U32 R5, RZ, RZ, R28 ;  /* 0x000000ffff057224 */ /* 0x000fca00078e001c */
[----:B------:R1:W-:Y:S02]  /*b87a0*/  LDGSTS.E [R48+0x35800], [R4.64], P5 ;  /* 0x3580000004307fae */ /* 0x0003e4000a921844 */
[----:B-1----:R-:W-:Y:S01]  /*b87b0*/  IMAD.MOV.U32 R4, RZ, RZ, R16 ;  /* 0x000000ffff047224 */ /* 0x002fe200078e0010 */
[----:B----4-:R-:W-:Y:S01]  /*b87c0*/  IADD3 R12, P2, R12, R252, RZ ;  /* 0x000000fc0c0c7210 */ /* 0x010fe20007f5e0ff */
[----:B-----5:R-:W-:-:S04]  /*b87d0*/  IMAD.X R25, R25, 0x1, R0, P1 ;  /* 0x0000000119197824 */ /* 0x020fc800008e0600 */
[----:B------:R-:W-:Y:S01]  /*b87e0*/  STL [R1+0x2210], R12 ;  /* 0x0022100c01007387 */ /* 0x000fe20000100800 */
[----:B------:R1:W-:Y:S02]  /*b87f0*/  STL [R1+0x21fc], R25 ;  /* 0x0021fc1901007387 */ /* 0x0003e40000100800 */
[----:B------:R-:W-:Y:S02]  /*b8800*/  IMAD.MOV.U32 R5, RZ, RZ, R25 ;  /* 0x000000ffff057224 */ /* 0x000fe400078e0019 */
[----:B------:R-:W-:-:S03]  /*b8810*/  IMAD.MOV.U32 R242, RZ, RZ, c[0x0][0x18c] ;  /* 0x00006300fff27624 */ /* 0x000fc600078e00ff */
[----:B------:R4:W-:Y:S01]  /*b8820*/  LDGSTS.E [R48+0x35a00], [R4.64], P5 ;  /* 0x35a0000004307fae */ /* 0x0009e2000a921844 */
[-C--:B------:R-:W-:Y:S02]  /*b8830*/  IADD3.X R23, R23, R0.reuse, RZ, P4, !PT ;  /* 0x0000000017177210 */ /* 0x080fe400027fe4ff */
[----:B------:R-:W-:-:S03]  /*b8840*/  IADD3.X R13, R13, R0, RZ, P2, !PT ;  /* 0x000000000d0d7210 */ /* 0x000fc600017fe4ff */
[----:B------:R-:W-:Y:S01]  /*b8850*/  STL [R1+0x2204], R23 ;  /* 0x0022041701007387 */ /* 0x000fe20000100800 */
[----:B------:R-:W5:Y:S02]  /*b8860*/  LDL.LU R16, [R1+0x2290] ;  /* 0x0022900001107983 */ /* 0x000f640000300800 */
[----:B------:R2:W-:Y:S02]  /*b8870*/  STL [R1+0x220c], R13 ;  /* 0x00220c0d01007387 */ /* 0x0005e40000100800 */
[----:B------:R-:W5:Y:S01]  /*b8880*/  LDL.LU.64 R30, [R1+0x1c00] ;  /* 0x001c0000011e7983 */ /* 0x000f620000300a00 */
[----:B-1----:R-:W5:Y:S01]  /*b8890*/  LDL.LU R25, [R1+0x228c] ;  /* 0x00228c0001197983 */ /* 0x002f620000300800 */
[----:B----4-:R-:W-:Y:S01]  /*b88a0*/  MOV R4, R21 ;  /* 0x0000001500047202 */ /* 0x010fe20000000f00 */
[----:B------:R-:W-:Y:S02]  /*b88b0*/  IMAD.MOV.U32 R5, RZ, RZ, R23 ;  /* 0x000000ffff057224 */ /* 0x000fe400078e0017 */
[----:B------:R-:W-:-:S03]  /*b88c0*/  IMAD.SHL.U32 R242, R242, 0x80, RZ ;  /* 0x00000080f2f27824 */ /* 0x000fc600078e00ff */
[----:B------:R1:W-:Y:S02]  /*b88d0*/  LDGSTS.E [R48+0x35c00], [R4.64], P5 ;  /* 0x35c0000004307fae */ /* 0x0003e4000a921844 */
[----:B------:R-:W-:Y:S02]  /*b88e0*/  SHF.L.U32 R242, R242, 0x2, RZ ;  /* 0x00000002f2f27819 */ /* 0x000fe400000006ff */
[----:B------:R-:W-:Y:S02]  /*b88f0*/  LOP3.LUT R55, R244, 0x7f, RZ, 0xc0, !PT ;  /* 0x0000007ff4377812 */ /* 0x000fe400078ec0ff */
[----:B------:R-:W-:Y:S01]  /*b8900*/  ISETP.GT.AND P6, PT, R3, 0x73, PT ;  /* 0x000000730300780c */ /* 0x000fe20003fc4270 */
[----:B-1----:R-:W-:Y:S01]  /*b8910*/  IMAD.MOV.U32 R4, RZ, RZ, R12 ;  /* 0x000000ffff047224 */ /* 0x002fe200078e000c */
[----:B------:R-:W-:-:S05]  /*b8920*/  MOV R5, R13 ;  /* 0x0000000d00057202 */ /* 0x000fca0000000f00 */
[----:B------:R1:W-:Y:S01]  /*b8930*/  LDGSTS.E [R48+0x35e00], [R4.64], P5 ;  /* 0x35e0000004307fae */ /* 0x0003e2000a921844 */
[----:B------:R-:W-:Y:S02]  /*b8940*/  ISETP.GT.AND P5, PT, R3, 0x7b, PT ;  /* 0x0000007b0300780c */ /* 0x000fe40003fa4270 */
[----:B---3--:R-:W-:-:S05]  /*b8950*/  IADD3 R22, P1, R22, R252, RZ ;  /* 0x000000fc16167210 */ /* 0x008fca0007f3e0ff */
[----:B------:R-:W-:Y:S01]  /*b8960*/  STL [R1+0x2278], R22 ;  /* 0x0022781601007387 */ /* 0x000fe20000100800 */
[C---:B------:R-:W-:Y:S08]  /*b8970*/  HMMA.1688.F32.TF32 R68, R188.reuse, R18, R144 ;  /* 0x00000012bc44723c */ /* 0x040ff00000081090 */
[----:B------:R-:W-:Y:S01]  /*b8980*/  HMMA.1688.F32.TF32 R72, R188, R14, R140 ;  /* 0x0000000ebc48723c */ /* 0x000fe2000008108c */
[----:B--2---:R-:W-:-:S02]  /*b8990*/  IADD3 R27, P2, R27, R252, RZ ;  /* 0x000000fc1b1b7210 */ /* 0x004fc40007f5e0ff */
[----:B------:R-:W-:Y:S01]  /*b89a0*/  IADD3 R17, P4, R17, R252, RZ ;  /* 0x000000fc11117210 */ /* 0x000fe20007f9e0ff */
[--C-:B------:R-:W-:Y:S01]  /*b89b0*/  IMAD.X R24, R24, 0x1, R0.reuse, P1 ;  /* 0x0000000118187824 */ /* 0x100fe200008e0600 */
[----:B------:R-:W-:Y:S02]  /*b89c0*/  ISETP.GT.AND P1, PT, R3, 0x6f, PT ;  /* 0x0000006f0300780c */ /* 0x000fe40003f24270 */
[----:B------:R-:W-:Y:S02]  /*b89d0*/  IADD3 R13, P3, R8, R242, RZ ;  /* 0x000000f2080d7210 */ /* 0x000fe40007f7e0ff */
[----:B-1----:R-:W-:Y:S02]  /*b89e0*/  SEL R4, RZ, 0x4, !P1 ;  /* 0x00000004ff047807 */ /* 0x002fe40004800000 */
[----:B------:R-:W-:Y:S01]  /*b89f0*/  IADD3.X R20, R20, R0, RZ, P4, !PT ;  /* 0x0000000014147210 */ /* 0x000fe200027fe4ff */
[----:B------:R-:W-:Y:S01]  /*b8a00*/  IMAD.X R29, R29, 0x1, R0, P2 ;  /* 0x000000011d1d7824 */ /* 0x000fe200010e0600 */
[----:B------:R-:W-:-:S02]  /*b8a10*/  ISETP.GT.AND P4, PT, R3, 0x77, PT ;  /* 0x000000770300780c */ /* 0x000fc40003f84270 */
[----:B------:R-:W-:Y:S02]  /*b8a20*/  SEL R4, R4, RZ, !P0 ;  /* 0x000000ff04047207 */ /* 0x000fe40004000000 */
[----:B------:R-:W-:Y:S02]  /*b8a30*/  ISETP.GE.AND P2, PT, R55, R3, PT ;  /* 0x000000033700720c */ /* 0x000fe40003f46270 */
[----:B------:R-:W-:Y:S01]  /*b8a40*/  ISETP.GT.AND P1, PT, R3, 0x7f, PT ;  /* 0x0000007f0300780c */ /* 0x000fe20003f24270 */
[----:B------:R-:W-:Y:S01]  /*b8a50*/  IMAD.X R12, R9, 0x1, R2, P3 ;  /* 0x00000001090c7824 */ /* 0x000fe200018e0602 */
[----:B------:R-:W-:Y:S02]  /*b8a60*/  SEL R3, RZ, 0x4, !P6 ;  /* 0x00000004ff037807 */ /* 0x000fe40007000000 */
[----:B------:R-:W-:Y:S01]  /*b8a70*/  ISETP.NE.U32.AND P3, PT, R4, RZ, PT ;  /* 0x000000ff0400720c */ /* 0x000fe20003f65070 */
[----:B------:R-:W-:Y:S01]  /*b8a80*/  SEL R4, RZ, 0x4, !P4 ;  /* 0x00000004ff047807 */ /* 0x000fe20006000000 */
[----:B------:R-:W-:Y:S01]  /*b8a90*/  STL [R1+0x2280], R27 ;  /* 0x0022801b01007387 */ /* 0x000fe20000100800 */
[----:B------:R-:W-:Y:S01]  /*b8aa0*/  SEL R3, R3, RZ, !P0 ;  /* 0x000000ff03037207 */ /* 0x000fe20004000000 */
[----:B------:R-:W-:Y:S01]  /*b8ab0*/  STL [R1+0x2288], R17 ;  /* 0x0022881101007387 */ /* 0x000fe20000100800 */
[----:B------:R-:W-:Y:S01]  /*b8ac0*/  SEL R4, R4, RZ, !P0 ;  /* 0x000000ff04047207 */ /* 0x000fe20004000000 */
[----:B------:R1:W-:Y:S01]  /*b8ad0*/  STL [R1+0x2274], R24 ;  /* 0x0022741801007387 */ /* 0x0003e20000100800 */
[----:B------:R-:W-:Y:S02]  /*b8ae0*/  STL [R1+0x227c], R29 ;  /* 0x00227c1d01007387 */ /* 0x000fe40000100800 */
[----:B------:R2:W-:Y:S02]  /*b8af0*/  STL [R1+0x2284], R20 ;  /* 0x0022841401007387 */ /* 0x0005e40000100800 */
[----:B------:R-:W3:Y:S02]  /*b8b00*/  LDL.LU R26, [R1+0x22f8] ;  /* 0x0022f800011a7983 */ /* 0x000ee40000300800 */
[----:B------:R-:W-:Y:S01]  /*b8b10*/  IMAD.MOV.U32 R5, RZ, RZ, R24 ;  /* 0x000000ffff057224 */ /* 0x000fe200078e0018 */
[----:B-----5:R-:W-:-:S04]  /*b8b20*/  IADD3 R16, P4, R16, R252, RZ ;  /* 0x000000fc10107210 */ /* 0x020fc80007f9e0ff */
[----:B------:R-:W-:Y:S01]  /*b8b30*/  IADD3.X R25, R25, R0, RZ, P4, !PT ;  /* 0x0000000019197210 */ /* 0x000fe200027fe4ff */
[----:B------:R-:W-:Y:S01]  /*b8b40*/  ISETP.NE.U32.AND P4, PT, R3, RZ, PT ;  /* 0x000000ff0300720c */ /* 0x000fe20003f85070 */
[----:B------:R-:W-:Y:S01]  /*b8b50*/  SEL R3, RZ, 0x4, !P5 ;  /* 0x00000004ff037807 */ /* 0x000fe20006800000 */
[----:B------:R-:W-:Y:S01]  /*b8b60*/  ISETP.NE.U32.AND P5, PT, R4, RZ, PT ;  /* 0x000000ff0400720c */ /* 0x000fe20003fa5070 */
[----:B------:R4:W-:Y:S01]  /*b8b70*/  STL [R1+0x2290], R16 ;  /* 0x0022901001007387 */ /* 0x0009e20000100800 */
[----:B------:R-:W-:Y:S02]  /*b8b80*/  IMAD.MOV.U32 R4, RZ, RZ, R22 ;  /* 0x000000ffff047224 */ /* 0x000fe400078e0016 */
[----:B------:R-:W5:Y:S02]  /*b8b90*/  LDL.LU R23, [R1+0x2300] ;  /* 0x0023000001177983 */ /* 0x000f640000300800 */
[----:B------:R-:W5:Y:S01]  /*b8ba0*/  LDL.LU R21, [R1+0x2308] ;  /* 0x0023080001157983 */ /* 0x000f620000300800 */
[----:B------:R2:W-:Y:S01]  /*b8bb0*/  STL [R1+0x228c], R25 ;  /* 0x00228c1901007387 */ /* 0x0005e20000100800 */
[----:B------:R-:W5:Y:S03]  /*b8bc0*/  LDL.LU R28, [R1+0x22f4] ;  /* 0x0022f400011c7983 */ /* 0x000f660000300800 */
[----:B------:R2:W-:Y:S01]  /*b8bd0*/  LDGSTS.E [R48+0x37800], [R4.64], P3 ;  /* 0x3780000004307fae */ /* 0x0005e20009921844 */
[----:B-1----:R-:W5:Y:S02]  /*b8be0*/  LDL.LU R24, [R1+0x22fc] ;  /* 0x0022fc0001187983 */ /* 0x002f640000300800 */
[----:B------:R-:W5:Y:S02]  /*b8bf0*/  LDL.LU R22, [R1+0x2304] ;  /* 0x0023040001167983 */ /* 0x000f640000300800 */
[----:B------:R-:W5:Y:S01]  /*b8c00*/  LDL.LU R19, [R1+0x2310] ;  /* 0x0023100001137983 */ /* 0x000f620000300800 */
[----:B--2---:R-:W-:Y:S01]  /*b8c10*/  MOV R4, R27 ;  /* 0x0000001b00047202 */ /* 0x004fe20000000f00 */
[----:B------:R-:W-:-:S05]  /*b8c20*/  IMAD.MOV.U32 R5, RZ, RZ, R29 ;  /* 0x000000ffff057224 */ /* 0x000fca00078e001d */
[----:B------:R1:W-:Y:S02]  /*b8c30*/  LDGSTS.E [R48+0x37a00], [R4.64], P3 ;  /* 0x37a0000004307fae */ /* 0x0003e40009921844 */
[----:B-1----:R-:W-:Y:S01]  /*b8c40*/  MOV R5, R20 ;  /* 0x0000001400057202 */ /* 0x002fe20000000f00 */
[----:B------:R-:W-:Y:S01]  /*b8c50*/  IMAD.MOV.U32 R4, RZ, RZ, R17 ;  /* 0x000000ffff047224 */ /* 0x000fe200078e0011 */
[----:B------:R-:W2:Y:S01]  /*b8c60*/  LDL.LU R20, [R1+0x230c] ;  /* 0x00230c0001147983 */ /* 0x000ea20000300800 */
[----:B------:R-:W2:Y:S02]  /*b8c70*/  LDL.LU R17, [R1+0x2378] ;  /* 0x0023780001117983 */ /* 0x000ea40000300800 */
[----:B------:R-:W2:Y:S01]  /*b8c80*/  LDL.LU R18, [R1+0x2374] ;  /* 0x0023740001127983 */ /* 0x000ea20000300800 */
[----:B------:R1:W-:Y:S02]  /*b8c90*/  LDGSTS.E [R48+0x37c00], [R4.64], P3 ;  /* 0x37c0000004307fae */ /* 0x0003e40009921844 */
[----:B-1----:R-:W-:-:S02]  /*b8ca0*/  IMAD.MOV.U32 R4, RZ, RZ, R16 ;  /* 0x000000ffff047224 */ /* 0x002fc400078e0010 */
[----:B----4-:R-:W5:Y:S01]  /*b8cb0*/  LDL.LU R16, [R1+0x237c] ;  /* 0x00237c0001107983 */ /* 0x010f620000300800 */
[----:B------:R-:W5:Y:S02]  /*b8cc0*/  LDL.LU R14, [R1+0x2380] ;  /* 0x00238000010e7983 */ /* 0x000f640000300800 */
[----:B------:R-:W5:Y:S02]  /*b8cd0*/  LDL.LU R27, [R1+0x2384] ;  /* 0x00238400011b7983 */ /* 0x000f640000300800 */
[----:B------:R-:W5:Y:S02]  /*b8ce0*/  LDL.LU R15, [R1+0x2388] ;  /* 0x00238800010f7983 */ /* 0x000f640000300800 */
[----:B------:R-:W-:Y:S02]  /*b8cf0*/  IMAD.MOV.U32 R5, RZ, RZ, R25 ;  /* 0x000000ffff057224 */ /* 0x000fe400078e0019 */
[----:B------:R-:W5:Y:S01]  /*b8d00*/  LDL.LU R25, [R1+0x2390] ;  /* 0x0023900001197983 */ /* 0x000f620000300800 */
[----:B------:R-:W-:-:S03]  /*b8d10*/  SEL R3, R3, RZ, !P0 ;  /* 0x000000ff03037207 */ /* 0x000fc60004000000 */
[----:B------:R1:W-:Y:S01]  /*b8d20*/  LDGSTS.E [R48+0x37e00], [R4.64], P3 ;  /* 0x37e0000004307fae */ /* 0x0003e20009921844 */
[----:B------:R-:W-:Y:S01]  /*b8d30*/  ISETP.NE.U32.AND P3, PT, R3, RZ, PT ;  /* 0x000000ff0300720c */ /* 0x000fe20003f65070 */
[----:B------:R-:W-:-:S04]  /*b8d40*/  SEL R3, RZ, 0x4, !P1 ;  /* 0x00000004ff037807 */ /* 0x000fc80004800000 */
[----:B------:R-:W-:Y:S02]  /*b8d50*/  SEL R3, R3, RZ, !P0 ;  /* 0x000000ff03037207 */ /* 0x000fe40004000000 */
[----:B-1----:R-:W-:-:S04]  /*b8d60*/  SEL R4, RZ, 0x4, P2 ;  /* 0x00000004ff047807 */ /* 0x002fc80001000000 */
[----:B------:R-:W-:Y:S01]  /*b8d70*/  SEL R4, R4, RZ, !P0 ;  /* 0x000000ff04047207 */ /* 0x000fe20004000000 */
[C---:B------:R-:W-:Y:S08]  /*b8d80*/  HMMA.1688.F32.TF32 R76, R188.reuse, R10, R136 ;  /* 0x0000000abc4c723c */ /* 0x040ff00000081088 */
[----:B------:R-:W-:Y:S01]  /*b8d90*/  HMMA.1688.F32.TF32 R84, R188, R6, R172 ;  /* 0x00000006bc54723c */ /* 0x000fe200000810ac */
[----:B---3--:R-:W-:-:S05]  /*b8da0*/  IADD3 R26, P2, R26, R252, RZ ;  /* 0x000000fc1a1a7210 */ /* 0x008fca0007f5e0ff */
[----:B------:R1:W-:Y:S01]  /*b8db0*/  STL [R1+0x22f8], R26 ;  /* 0x0022f81a01007387 */ /* 0x0003e20000100800 */
[-C--:B-----5:R-:W-:Y:S02]  /*b8dc0*/  IADD3 R21, P0, R21, R252.reuse, RZ ;  /* 0x000000fc15157210 */ /* 0x0a0fe40007f1e0ff */
[----:B------:R-:W-:Y:S02]  /*b8dd0*/  IADD3 R23, P1, R23, R252, RZ ;  /* 0x000000fc17177210 */ /* 0x000fe40007f3e0ff */
[----:B------:R-:W-:Y:S01]  /*b8de0*/  IADD3.X R28, R28, R0, RZ, P2, !PT ;  /* 0x000000001c1c7210 */ /* 0x000fe200017fe4ff */
[--C-:B------:R-:W-:Y:S01]  /*b8df0*/  IMAD.X R22, R22, 0x1, R0.reuse, P0 ;  /* 0x0000000116167824 */ /* 0x100fe200000e0600 */
[----:B------:R-:W-:Y:S01]  /*b8e00*/  IADD3 R19, P0, R19, R252, RZ ;  /* 0x000000fc13137210 */ /* 0x000fe20007f1e0ff */
[----:B------:R-:W-:Y:S01]  /*b8e10*/  IMAD.X R24, R24, 0x1, R0, P1 ;  /* 0x0000000118187824 */ /* 0x000fe200008e0600 */
[----:B------:R3:W-:Y:S01]  /*b8e20*/  STL [R1+0x2300], R23 ;  /* 0x0023001701007387 */ /* 0x0007e20000100800 */
[----:B------:R5:W-:Y:S01]  /*b8e30*/  STL [R1+0x2308], R21 ;  /* 0x0023081501007387 */ /* 0x000be20000100800 */
[----:B------:R-:W-:Y:S01]  /*b8e40*/  ISETP.NE.U32.AND P1, PT, R4, RZ, PT ;  /* 0x000000ff0400720c */ /* 0x000fe20003f25070 */
[----:B------:R-:W-:Y:S01]  /*b8e50*/  STL [R1+0x22f4], R28 ;  /* 0x0022f41c01007387 */ /* 0x000fe20000100800 */
[----:B------:R-:W-:Y:S01]  /*b8e60*/  MOV R4, R26 ;  /* 0x0000001a00047202 */ /* 0x000fe20000000f00 */
[----:B------:R-:W-:Y:S01]  /*b8e70*/  IMAD.MOV.U32 R5, RZ, RZ, R28 ;  /* 0x000000ffff057224 */ /* 0x000fe200078e001c */
[----:B------:R1:W-:Y:S01]  /*b8e80*/  STL [R1+0x22fc], R24 ;  /* 0x0022fc1801007387 */ /* 0x0003e20000100800 */
[----:B------:R-:W-:Y:S02]  /*b8e90*/  STL [R1+0x2304], R22 ;  /* 0x0023041601007387 */ /* 0x000fe40000100800 */
[----:B------:R-:W4:Y:S02]  /*b8ea0*/  LDL.LU R10, [R1+0x23f8] ;  /* 0x0023f800010a7983 */ /* 0x000f240000300800 */
[----:B------:R1:W-:Y:S01]  /*b8eb0*/  STL [R1+0x2310], R19 ;  /* 0x0023101301007387 */ /* 0x0003e20000100800 */
[----:B------:R1:W-:Y:S01]  /*b8ec0*/  LDGSTS.E [R48+0x39800], [R4.64], P4 ;  /* 0x3980000004307fae */ /* 0x0003e2000a121844 */
[----:B--2---:R-:W-:Y:S01]  /*b8ed0*/  IMAD.X R20, R20, 0x1, R0, P0 ;  /* 0x0000000114147824 */ /* 0x004fe200000e0600 */
[----:B------:R-:W-:-:S02]  /*b8ee0*/  IADD3 R17, P0, R17, R252, RZ ;  /* 0x000000fc11117210 */ /* 0x000fc40007f1e0ff */
[----:B-1----:R-:W-:Y:S01]  /*b8ef0*/  MOV R4, R23 ;  /* 0x0000001700047202 */ /* 0x002fe20000000f00 */
[----:B------:R-:W-:Y:S01]  /*b8f00*/  IMAD.MOV.U32 R5, RZ, RZ, R24 ;  /* 0x000000ffff057224 */ /* 0x000fe200078e0018 */
[----:B------:R1:W-:Y:S01]  /*b8f10*/  STL [R1+0x230c], R20 ;  /* 0x00230c1401007387 */ /* 0x0003e20000100800 */
[----:B------:R2:W-:Y:S02]  /*b8f20*/  STL [R1+0x2378], R17 ;  /* 0x0023781101007387 */ /* 0x0005e40000100800 */
[----:B------:R-:W4:Y:S01]  /*b8f30*/  LDL.LU R26, [R1+0x238c] ;  /* 0x00238c00011a7983 */ /* 0x000f220000300800 */
[----:B------:R1:W-:Y:S01]  /*b8f40*/  LDGSTS.E [R48+0x39a00], [R4.64], P4 ;  /* 0x39a0000004307fae */ /* 0x0003e2000a121844 */
[----:B------:R-:W4:Y:S02]  /*b8f50*/  LDL.LU R11, [R1+0x23f4] ;  /* 0x0023f400010b7983 */ /* 0x000f240000300800 */
[----:B---3--:R-:W3:Y:S02]  /*b8f60*/  LDL.LU R23, [R1+0x2400] ;  /* 0x0024000001177983 */ /* 0x008ee40000300800 */
[----:B------:R-:W-:-:S02]  /*b8f70*/  IMAD.X R18, R18, 0x1, R0, P0 ;  /* 0x0000000112127824 */ /* 0x000fc400000e0600 */
[----:B-1----:R-:W-:Y:S01]  /*b8f80*/  IMAD.MOV.U32 R4, RZ, RZ, R21 ;  /* 0x000000ffff047224 */ /* 0x002fe200078e0015 */
[----:B------:R-:W-:Y:S01]  /*b8f90*/  MOV R5, R22 ;  /* 0x0000001600057202 */ /* 0x000fe20000000f00 */
[----:B-----5:R-:W5:Y:S01]  /*b8fa0*/  LDL.LU R21, [R1+0x2408] ;  /* 0x0024080001157983 */ /* 0x020f620000300800 */
[----:B------:R-:W-:Y:S01]  /*b8fb0*/  IADD3 R14, P0, R14, R252, RZ ;  /* 0x000000fc0e0e7210 */ /* 0x000fe20007f1e0ff */
[----:B------:R-:W5:Y:S02]  /*b8fc0*/  LDL.LU R24, [R1+0x23fc] ;  /* 0x0023fc0001187983 */ /* 0x000f640000300800 */
[----:B------:R1:W-:Y:S01]  /*b8fd0*/  LDGSTS.E [R48+0x39c00], [R4.64], P4 ;  /* 0x39c0000004307fae */ /* 0x0003e2000a121844 */
[----:B------:R1:W-:Y:S02]  /*b8fe0*/  STL [R1+0x2374], R18 ;  /* 0x0023741201007387 */ /* 0x0003e40000100800 */
[----:B------:R-:W-:Y:S02]  /*b8ff0*/  IMAD.X R16, R16, 0x1, R0, P0 ;  /* 0x0000000110107824 */ /* 0x000fe400000e0600 */
[----:B-1----:R-:W-:Y:S01]  /*b9000*/  IMAD.MOV.U32 R4, RZ, RZ, R19 ;  /* 0x000000ffff047224 */ /* 0x002fe200078e0013 */
[----:B------:R-:W-:Y:S01]  /*b9010*/  MOV R5, R20 ;  /* 0x0000001400057202 */ /* 0x000fe20000000f00 */
[----:B------:R-:W5:Y:S01]  /*b9020*/  LDL.LU R19, [R1+0x2410] ;  /* 0x0024100001137983 */ /* 0x000f620000300800 */
[----:B------:R-:W-:Y:S02]  /*b9030*/  STL [R1+0x2380], R14 ;  /* 0x0023800e01007387 */ /* 0x000fe40000100800 */
[----:B------:R-:W5:Y:S01]  /*b9040*/  LDL.LU R22, [R1+0x2404] ;  /* 0x0024040001167983 */ /* 0x000f620000300800 */
[----:B------:R1:W-:Y:S01]  /*b9050*/  LDGSTS.E [R48+0x39e00], [R4.64], P4 ;  /* 0x39e0000004307fae */ /* 0x0003e2000a121844 */
[----:B------:R-:W-:-:S05]  /*b9060*/  IADD3 R15, P4, R15, R252, RZ ;  /* 0x000000fc0f0f7210 */ /* 0x000fca0007f9e0ff */
[----:B------:R-:W-:Y:S01]  /*b9070*/  STL [R1+0x2388], R15 ;  /* 0x0023880f01007387 */ /* 0x000fe20000100800 */
[----:B------:R2:W-:Y:S02]  /*b9080*/  STL [R1+0x237c], R16 ;  /* 0x00237c1001007387 */ /* 0x0005e40000100800 */
[----:B------:R-:W5:Y:S01]  /*b9090*/  LDL.LU R20, [R1+0x240c] ;  /* 0x00240c0001147983 */ /* 0x000f620000300800 */
[----:B------:R-:W-:Y:S01]  /*b90a0*/  IADD3 R25, P0, R25, R252, RZ ;  /* 0x000000fc19197210 */ /* 0x000fe20007f1e0ff */
[----:B------:R-:W-:Y:S02]  /*b90b0*/  IMAD.X R27, R27, 0x1, R0, P4 ;  /* 0x000000011b1b7824 */ /* 0x000fe400020e0600 */
[----:B-1----:R-:W-:Y:S01]  /*b90c0*/  IMAD.MOV.U32 R4, RZ, RZ, R17 ;  /* 0x000000ffff047224 */ /* 0x002fe200078e0011 */
[----:B------:R-:W-:Y:S01]  /*b90d0*/  MOV R5, R18 ;  /* 0x0000001200057202 */ /* 0x000fe20000000f00 */
[----:B--2---:R-:W2:Y:S01]  /*b90e0*/  LDL.LU R17, [R1+0x2478] ;  /* 0x0024780001117983 */ /* 0x004ea20000300800 */
[----:B------:R-:W2:Y:S02]  /*b90f0*/  LDL.LU R7, [R1+0x2480] ;  /* 0x0024800001077983 */ /* 0x000ea40000300800 */
[----:B------:R-:W2:Y:S02]  /*b9100*/  LDL.LU R18, [R1+0x2474] ;  /* 0x0024740001127983 */ /* 0x000ea40000300800 */
[----:B------:R-:W-:Y:S01]  /*b9110*/  STL [R1+0x2390], R25 ;  /* 0x0023901901007387 */ /* 0x000fe20000100800 */
[----:B------:R1:W-:Y:S04]  /*b9120*/  LDGSTS.E [R48+0x3b800], [R4.64], P5 ;  /* 0x3b80000004307fae */ /* 0x0003e8000a921844 */
[----:B------:R-:W-:Y:S01]  /*b9130*/  STL [R1+0x2384], R27 ;  /* 0x0023841b01007387 */ /* 0x000fe20000100800 */
[----:B------:R-:W-:-:S02]  /*b9140*/  ISETP.NE.U32.AND P2, PT, R3, RZ, PT ;  /* 0x000000ff0300720c */ /* 0x000fc40003f45070 */
[----:B-1----:R-:W-:Y:S01]  /*b9150*/  MOV R5, R16 ;  /* 0x0000001000057202 */ /* 0x002fe20000000f00 */
[----:B------:R-:W-:Y:S01]  /*b9160*/  IMAD.MOV.U32 R4, RZ, RZ, R14 ;  /* 0x000000ffff047224 */ /* 0x000fe200078e000e */
[----:B------:R-:W2:Y:S01]  /*b9170*/  LDL.LU R16, [R1+0x247c] ;  /* 0x00247c0001107983 */ /* 0x000ea20000300800 */
[----:B------:R-:W2:Y:S02]  /*b9180*/  LDL.LU R14, [R1+0x2488] ;  /* 0x00248800010e7983 */ /* 0x000ea40000300800 */
[----:B------:R-:W2:Y:S02]  /*b9190*/  LDL.LU R3, [R1+0x2490] ;  /* 0x0024900001037983 */ /* 0x000ea40000300800 */
[----:B------:R-:W2:Y:S01]  /*b91a0*/  LDL.LU R6, [R1+0x2498] ;  /* 0x0024980001067983 */ /* 0x000ea20000300800 */
[----:B------:R1:W-:Y:S02]  /*b91b0*/  LDGSTS.E [R48+0x3ba00], [R4.64], P5 ;  /* 0x3ba0000004307fae */ /* 0x0003e4000a921844 */
[----:B-1----:R-:W-:-:S02]  /*b91c0*/  IMAD.MOV.U32 R4, RZ, RZ, R15 ;  /* 0x000000ffff047224 */ /* 0x002fc400078e000f */
[----:B------:R-:W2:Y:S01]  /*b91d0*/  LDL.LU R15, [R1+0x2484] ;  /* 0x00248400010f7983 */ /* 0x000ea20000300800 */
[----:B------:R-:W-:-:S05]  /*b91e0*/  MOV R5, R27 ;  /* 0x0000001b00057202 */ /* 0x000fca0000000f00 */
[----:B------:R1:W-:Y:S02]  /*b91f0*/  LDGSTS.E [R48+0x3bc00], [R4.64], P5 ;  /* 0x3bc0000004307fae */ /* 0x0003e4000a921844 */
[----:B-1----:R-:W-:Y:S01]  /*b9200*/  IMAD.MOV.U32 R4, RZ, RZ, R25 ;  /* 0x000000ffff047224 */ /* 0x002fe200078e0019 */
[----:B----4-:R-:W-:-:S05]  /*b9210*/  IADD3 R10, P4, R10, R252, RZ ;  /* 0x000000fc0a0a7210 */ /* 0x010fca0007f9e0ff */
[----:B------:R-:W-:Y:S01]  /*b9220*/  STL [R1+0x23f8], R10 ;  /* 0x0023f80a01007387 */ /* 0x000fe20000100800 */
[--C-:B------:R-:W-:Y:S02]  /*b9230*/  IMAD.X R26, R26, 0x1, R0.reuse, P0 ;  /* 0x000000011a1a7824 */ /* 0x100fe400000e0600 */
[--C-:B------:R-:W-:Y:S01]  /*b9240*/  IMAD.X R11, R11, 0x1, R0.reuse, P4 ;  /* 0x000000010b0b7824 */ /* 0x100fe200020e0600 */
[----:B---3--:R-:W-:Y:S02]  /*b9250*/  IADD3 R23, P0, R23, R252, RZ ;  /* 0x000000fc17177210 */ /* 0x008fe40007f1e0ff */
[----:B------:R-:W-:Y:S01]  /*b9260*/  MOV R5, R26 ;  /* 0x0000001a00057202 */ /* 0x000fe20000000f00 */
[----:B------:R-:W-:Y:S04]  /*b9270*/  STL [R1+0x238c], R26 ;  /* 0x00238c1a01007387 */ /* 0x000fe80000100800 */
[----:B------:R1:W-:Y:S01]  /*b9280*/  LDGSTS.E [R48+0x3be00], [R4.64], P5 ;  /* 0x3be0000004307fae */ /* 0x0003e2000a921844 */
[----:B------:R-:W-:Y:S02]  /*b9290*/  STL [R1+0x2400], R23 ;  /* 0x0024001701007387 */ /* 0x000fe40000100800 */
[----:B------:R3:W-:Y:S01]  /*b92a0*/  STL [R1+0x23f4], R11 ;  /* 0x0023f40b01007387 */ /* 0x0007e20000100800 */
[----:B-----5:R-:W-:Y:S01]  /*b92b0*/  IADD3 R21, P4, R21, R252, RZ ;  /* 0x000000fc15157210 */ /* 0x020fe20007f9e0ff */
[----:B------:R-:W-:-:S02]  /*b92c0*/  IMAD.X R24, R24, 0x1, R0, P0 ;  /* 0x0000000118187824 */ /* 0x000fc400000e0600 */
[----:B-1----:R-:W-:Y:S01]  /*b92d0*/  IMAD.MOV.U32 R4, RZ, RZ, R10 ;  /* 0x000000ffff047224 */ /* 0x002fe200078e000a */
[----:B------:R-:W-:Y:S02]  /*b92e0*/  MOV R5, R11 ;  /* 0x0000000b00057202 */ /* 0x000fe40000000f00 */
[----:B---3--:R-:W3:Y:S04]  /*b92f0*/  LDL.LU R11, [R1+0x248c] ;  /* 0x00248c00010b7983 */ /* 0x008ee80000300800 */
[----:B------:R1:W-:Y:S01]  /*b9300*/  LDGSTS.E [R48+0x3d800], [R4.64], P3 ;  /* 0x3d80000004307fae */ /* 0x0003e20009921844 */
[----:B------:R-:W-:Y:S02]  /*b9310*/  STL [R1+0x2408], R21 ;  /* 0x0024081501007387 */ /* 0x000fe40000100800 */
[----:B------:R-:W-:Y:S02]  /*b9320*/  STL [R1+0x23fc], R24 ;  /* 0x0023fc1801007387 */ /* 0x000fe40000100800 */
[----:B------:R-:W4:Y:S01]  /*b9330*/  LDL.LU R10, [R1+0x2494] ;  /* 0x00249400010a7983 */ /* 0x000f220000300800 */
[----:B------:R-:W-:Y:S01]  /*b9340*/  IADD3 R19, P0, R19, R252, RZ ;  /* 0x000000fc13137210 */ /* 0x000fe20007f1e0ff */
[----:B------:R-:W-:-:S02]  /*b9350*/  IMAD.X R22, R22, 0x1, R0, P4 ;  /* 0x0000000116167824 */ /* 0x000fc400020e0600 */
[----:B-1----:R-:W-:Y:S01]  /*b9360*/  IMAD.MOV.U32 R4, RZ, RZ, R23 ;  /* 0x000000ffff047224 */ /* 0x002fe200078e0017 */
[----:B------:R-:W-:-:S05]  /*b9370*/  MOV R5, R24 ;  /* 0x0000001800057202 */ /* 0x000fca0000000f00 */
[----:B------:R1:W-:Y:S01]  /*b9380*/  LDGSTS.E [R48+0x3da00], [R4.64], P3 ;  /* 0x3da0000004307fae */ /* 0x0003e20009921844 */
[----:B------:R-:W-:-:S03]  /*b9390*/  IMAD.X R20, R20, 0x1, R0, P0 ;  /* 0x0000000114147824 */ /* 0x000fc600000e0600 */
[----:B------:R-:W-:Y:S01]  /*b93a0*/  STL [R1+0x2410], R19 ;  /* 0x0024101301007387 */ /* 0x000fe20000100800 */
[----:B--2---:R-:W-:Y:S01]  /*b93b0*/  IADD3 R17, P4, R17, R252, RZ ;  /* 0x000000fc11117210 */ /* 0x004fe20007f9e0ff */
[----:B-1----:R-:W-:Y:S01]  /*b93c0*/  IMAD.MOV.U32 R4, RZ, RZ, R21 ;  /* 0x000000ffff047224 */ /* 0x002fe200078e0015 */
[----:B------:R-:W-:Y:S02]  /*b93d0*/  MOV R5, R22 ;  /* 0x0000001600057202 */ /* 0x000fe40000000f00 */
[----:B------:R-:W-:-:S03]  /*b93e0*/  IADD3 R7, P0, R7, R252, RZ ;  /* 0x000000fc07077210 */ /* 0x000fc60007f1e0ff */
[----:B------:R1:W-:Y:S01]  /*b93f0*/  LDGSTS.E [R48+0x3dc00], [R4.64], P3 ;  /* 0x3dc0000004307fae */ /* 0x0003e20009921844 */
[----:B------:R-:W-:-:S03]  /*b9400*/  IMAD.X R18, R18, 0x1, R0, P4 ;  /* 0x0000000112127824 */ /* 0x000fc600020e0600 */
[----:B------:R-:W-:Y:S01]  /*b9410*/  STL [R1+0x2404], R22 ;  /* 0x0024041601007387 */ /* 0x000fe20000100800 */
[----:B------:R-:W-:Y:S02]  /*b9420*/  STL [R1+0x2478], R17 ;  /* 0x0024781101007387 */ /* 0x000fe40000100800 */
[----:B------:R-:W-:Y:S02]  /*b9430*/  STL [R1+0x240c], R20 ;  /* 0x00240c1401007387 */ /* 0x000fe40000100800 */
[----:B-1----:R-:W-:Y:S01]  /*b9440*/  IMAD.MOV.U32 R4, RZ, RZ, R19 ;  /* 0x000000ffff047224 */ /* 0x002fe200078e0013 */
[----:B------:R-:W-:Y:S01]  /*b9450*/  MOV R5, R20 ;  /* 0x0000001400057202 */ /* 0x000fe20000000f00 */
[--C-:B------:R-:W-:Y:S01]  /*b9460*/  IMAD.X R16, R16, 0x1, R0.reuse, P0 ;  /* 0x0000000110107824 */ /* 0x100fe200000e0600 */
[----:B------:R1:W-:Y:S04]  /*b9470*/  STL [R1+0x2480], R7 ;  /* 0x0024800701007387 */ /* 0x0003e80000100800 */
[----:B------:R2:W-:Y:S01]  /*b9480*/  LDGSTS.E [R48+0x3de00], [R4.64], P3 ;  /* 0x3de0000004307fae */ /* 0x0005e20009921844 */
[-C--:B------:R-:W-:Y:S01]  /*b9490*/  IADD3 R14, P3, R14, R252.reuse, RZ ;  /* 0x000000fc0e0e7210 */ /* 0x080fe20007f7e0ff */
[----:B------:R-:W-:Y:S02]  /*b94a0*/  STL [R1+0x2474], R18 ;  /* 0x0024741201007387 */ /* 0x000fe40000100800 */
[----:B------:R-:W5:Y:S01]  /*b94b0*/  LDL.LU R222, [R1+0x1d4] ;  /* 0x0001d40001de7983 */ /* 0x000f620000300800 */
[----:B------:R-:W-:Y:S01]  /*b94c0*/  IADD3 R3, P0, R3, R252, RZ ;  /* 0x000000fc03037210 */ /* 0x000fe20007f1e0ff */
[----:B------:R-:W-:Y:S01]  /*b94d0*/  STL [R1+0x2488], R14 ;  /* 0x0024880e01007387 */ /* 0x000fe20000100800 */
[----:B------:R-:W-:Y:S02]  /*b94e0*/  STL [R1+0x247c], R16 ;  /* 0x00247c1001007387 */ /* 0x000fe40000100800 */
[----:B------:R-:W5:Y:S02]  /*b94f0*/  LDL.LU R223, [R1+0x1e4] ;  /* 0x0001e40001df7983 */ /* 0x000f640000300800 */
[----:B------:R-:W-:Y:S01]  /*b9500*/  IMAD.X R15, R15, 0x1, R0, P3 ;  /* 0x000000010f0f7824 */ /* 0x000fe200018e0600 */
[----:B------:R-:W-:Y:S01]  /*b9510*/  IADD3 R6, P4, R6, R242, RZ ;  /* 0x000000f206067210 */ /* 0x000fe20007f9e0ff */
[----:B------:R1:W-:Y:S01]  /*b9520*/  STL [R1+0x2490], R3 ;  /* 0x0024900301007387 */ /* 0x0003e20000100800 */
[----:B------:R-:W5:Y:S02]  /*b9530*/  LDL.LU R218, [R1+0x1a4] ;  /* 0x0001a40001da7983 */ /* 0x000f640000300800 */
[----:B------:R-:W-:Y:S01]  /*b9540*/  STL [R1+0x2484], R15 ;  /* 0x0024840f01007387 */ /* 0x000fe20000100800 */
[----:B------:R1:W-:Y:S01]  /*b9550*/  STL [R1+0x2498], R6 ;  /* 0x0024980601007387 */ /* 0x0003e20000100800 */
[----:B------:R-:W5:Y:S02]  /*b9560*/  LDL.LU R219, [R1+0x1b0] ;  /* 0x0001b00001db7983 */ /* 0x000f640000300800 */
[----:B--2---:R-:W-:Y:S01]  /*b9570*/  IMAD.MOV.U32 R4, RZ, RZ, R17 ;  /* 0x000000ffff047224 */ /* 0x004fe200078e0011 */
[----:B------:R-:W-:Y:S01]  /*b9580*/  MOV R5, R18 ;  /* 0x0000001200057202 */ /* 0x000fe20000000f00 */
[----:B------:R-:W2:Y:S01]  /*b9590*/  LDL.LU R240, [R1+0x160] ;  /* 0x0001600001f07983 */ /* 0x000ea20000300800 */
[----:B------:R-:W2:Y:S03]  /*b95a0*/  LDL.LU R248, [R1+0x190] ;  /* 0x0001900001f87983 */ /* 0x000ea60000300800 */
[----:B------:R1:W-:Y:S01]  /*b95b0*/  LDGSTS.E [R48+0x3f800], [R4.64], P2 ;  /* 0x3f80000004307fae */ /* 0x0003e20009121844 */
[----:B------:R-:W-:-:S02]  /*b95c0*/  IMAD.SHL.U32 R241, R55, 0x4, RZ ;  /* 0x0000000437f17824 */ /* 0x000fc400078e00ff */
[----:B-1----:R-:W-:Y:S01]  /*b95d0*/  IMAD.MOV.U32 R4, RZ, RZ, R7 ;  /* 0x000000ffff047224 */ /* 0x002fe200078e0007 */
[----:B------:R-:W-:-:S05]  /*b95e0*/  MOV R5, R16 ;  /* 0x0000001000057202 */ /* 0x000fca0000000f00 */
[----:B------:R1:W-:Y:S01]  /*b95f0*/  LDGSTS.E [R48+0x3fa00], [R4.64], P2 ;  /* 0x3fa0000004307fae */ /* 0x0003e20009121844 */
[----:B------:R-:W-:Y:S02]  /*b9600*/  IMAD R7, R243, 0x20000, R241 ;  /* 0x00020000f3077824 */ /* 0x000fe400078e02f1 */
[----:B-1----:R-:W-:Y:S01]  /*b9610*/  IMAD.MOV.U32 R4, RZ, RZ, R14 ;  /* 0x000000ffff047224 */ /* 0x002fe200078e000e */
[----:B------:R-:W-:-:S05]  /*b9620*/  MOV R5, R15 ;  /* 0x0000000f00057202 */ /* 0x000fca0000000f00 */
[----:B------:R1:W-:Y:S02]  /*b9630*/  LDGSTS.E [R48+0x3fc00], [R4.64], P2 ;  /* 0x3fc0000004307fae */ /* 0x0003e40009121844 */
[----:B-1----:R-:W-:Y:S01]  /*b9640*/  IMAD.MOV.U32 R4, RZ, RZ, R3 ;  /* 0x000000ffff047224 */ /* 0x002fe200078e0003 */
[----:B------:R-:W-:Y:S01]  /*b9650*/  IADD3 R3, R7, 0x100000, RZ ;  /* 0x0010000007037810 */ /* 0x000fe20007ffe0ff */
[----:B---3--:R-:W-:Y:S01]  /*b9660*/  IMAD.X R11, R11, 0x1, R0, P0 ;  /* 0x000000010b0b7824 */ /* 0x008fe200000e0600 */
[----:B----4-:R-:W-:-:S04]  /*b9670*/  IADD3.X R10, R10, R2, RZ, P4, !PT ;  /* 0x000000020a0a7210 */ /* 0x010fc800027fe4ff */
[----:B------:R5:W-:Y:S01]  /*b9680*/  STL [R1+0x248c], R11 ;  /* 0x00248c0b01007387 */ /* 0x000be20000100800 */
[----:B------:R-:W3:Y:S03]  /*b9690*/  LDL.LU R249, [R1+0x144] ;  /* 0x0001440001f97983 */ /* 0x000ee60000300800 */
[----:B------:R1:W-:Y:S01]  /*b96a0*/  STL [R1+0x2494], R10 ;  /* 0x0024940a01007387 */ /* 0x0003e20000100800 */
        /* <DEDUP_REMOVED lines=8> */
[----:B------:R1:W-:Y:S01]  /*b9730*/  LDGSTS.E [R48+0x3fe00], [R4.64], P2 ;  /* 0x3fe0000004307fae */ /* 0x0003e20009121844 */
[----:B------:R-:W0:Y:S01]  /*b9740*/  LDGDEPBAR ;  /* 0x00000000000079af */ /* 0x000e220000000000 */
[----:B-1----:R-:W-:Y:S01]  /*b9750*/  MOV R4, R6 ;  /* 0x0000000600047202 */ /* 0x002fe20000000f00 */
[----:B------:R-:W-:Y:S01]  /*b9760*/  IMAD.MOV.U32 R5, RZ, RZ, R10 ;  /* 0x000000ffff057224 */ /* 0x000fe200078e000a */
[----:B------:R-:W-:-:S04]  /*b9770*/  IADD3 R6, R7, 0x100000, RZ ;  /* 0x0010000007067810 */ /* 0x000fc80007ffe0ff */
[----:B------:R1:W-:Y:S01]  /*b9780*/  LDGSTS.E [R3+-0x80000], [R4.64], P1 ;  /* 0x8000000004037fae */ /* 0x0003e20008921844 */
[----:B-----5:R-:W-:Y:S01]  /*b9790*/  MOV R11, R222 ;  /* 0x000000de000b7202 */ /* 0x020fe20000000f00 */
[----:B------:R-:W-:-:S05]  /*b97a0*/  IMAD.MOV.U32 R10, RZ, RZ, R223 ;  /* 0x000000ffff0a7224 */ /* 0x000fca00078e00df */
[----:B------:R5:W-:Y:S04]  /*b97b0*/  STL.64 [R1+0x1b10], R10 ;  /* 0x001b100a01007387 */ /* 0x000be80000100a00 */
[----:B------:R5:W-:Y:S01]  /*b97c0*/  LDGSTS.E [R6+-0x7f000], [R10.64], P1 ;  /* 0x810000000a067fae */ /* 0x000be20008921844 */
[----:B------:R-:W4:Y:S02]  /*b97d0*/  LDL.LU R220, [R1+0x120] ;  /* 0x0001200001dc7983 */ /* 0x000f240000300800 */
[----:B------:R-:W4:Y:S02]  /*b97e0*/  LDL.LU R221, [R1+0x124] ;  /* 0x0001240001dd7983 */ /* 0x000f240000300800 */
[----:B-----5:R-:W-:Y:S02]  /*b97f0*/  IMAD.MOV.U32 R10, RZ, RZ, R219 ;  /* 0x000000ffff0a7224 */ /* 0x020fe400078e00db */
[----:B------:R-:W-:-:S05]  /*b9800*/  IMAD.MOV.U32 R11, RZ, RZ, R218 ;  /* 0x000000ffff0b7224 */ /* 0x000fca00078e00da */
[----:B------:R2:W-:Y:S01]  /*b9810*/  STL.64 [R1+0x1b18], R10 ;  /* 0x001b180a01007387 */ /* 0x0005e20000100a00 */
[----:B------:R-:W5:Y:S02]  /*b9820*/  LDL.LU R222, [R1+0x118] ;  /* 0x0001180001de7983 */ /* 0x000f640000300800 */
[----:B------:R-:W5:Y:S01]  /*b9830*/  LDL.LU R223, [R1+0x11c] ;  /* 0x00011c0001df7983 */ /* 0x000f620000300800 */
[----:B------:R2:W-:Y:S01]  /*b9840*/  LDGSTS.E [R3+-0x7e000], [R10.64], P1 ;  /* 0x820000000a037fae */ /* 0x0005e20008921844 */
[----:B-1----:R-:W-:Y:S02]  /*b9850*/  IADD3 R4, R7, 0x100000, RZ ;  /* 0x0010000007047810 */ /* 0x002fe40007ffe0ff */
[----:B--2---:R-:W-:Y:S01]  /*b9860*/  MOV R10, R248 ;  /* 0x000000f8000a7202 */ /* 0x004fe20000000f00 */
[----:B------:R-:W-:-:S05]  /*b9870*/  IMAD.MOV.U32 R11, RZ, RZ, R240 ;  /* 0x000000ffff0b7224 */ /* 0x000fca00078e00f0 */
[----:B------:R3:W-:Y:S04]  /*b9880*/  STL.64 [R1+0x1b20], R10 ;  /* 0x001b200a01007387 */ /* 0x0007e80000100a00 */
[----:B------:R3:W-:Y:S01]  /*b9890*/  LDGSTS.E [R4+-0x7d000], [R10.64], P1 ;  /* 0x830000000a047fae */ /* 0x0007e20008921844 */
[----:B------:R-:W2:Y:S02]  /*b98a0*/  LDL.LU R218, [R1+0x110] ;  /* 0x0001100001da7983 */ /* 0x000ea40000300800 */
[----:B------:R-:W2:Y:S02]  /*b98b0*/  LDL.LU R219, [R1+0x114] ;  /* 0x0001140001db7983 */ /* 0x000ea40000300800 */
[----:B------:R-:W2:Y:S01]  /*b98c0*/  LDL.LU R240, [R1+0x108] ;  /* 0x0001080001f07983 */ /* 0x000ea20000300800 */
[----:B------:R-:W2:Y:S01]  /*b98d0*/  LDL.LU R248, [R1+0x10c] ;  /* 0x00010c0001f87983 */ /* 0x000ea20000300800 */
[----:B---3--:R-:W-:Y:S01]  /*b98e0*/  MOV R11, R249 ;  /* 0x000000f9000b7202 */ /* 0x008fe20000000f00 */
[----:B----4-:R-:W-:-:S05]  /*b98f0*/  IMAD.MOV.U32 R10, RZ, RZ, R250 ;  /* 0x000000ffff0a7224 */ /* 0x010fca00078e00fa */
[----:B------:R1:W-:Y:S04]  /*b9900*/  STL.64 [R1+0x1b28], R10 ;  /* 0x001b280a01007387 */ /* 0x0003e80000100a00 */
[----:B------:R1:W-:Y:S01]  /*b9910*/  LDGSTS.E [R3+-0x7c000], [R10.64], P1 ;  /* 0x840000000a037fae */ /* 0x0003e20008921844 */
[----:B------:R-:W3:Y:S02]  /*b9920*/  LDL.LU R249, [R1+0x100] ;  /* 0x0001000001f97983 */ /* 0x000ee40000300800 */
[----:B------:R-:W4:Y:S02]  /*b9930*/  LDL.LU R250, [R1+0x104] ;  /* 0x0001040001fa7983 */ /* 0x000f240000300800 */
[----:B-1----:R-:W-:Y:S02]  /*b9940*/  IMAD.MOV.U32 R10, RZ, RZ, R225 ;  /* 0x000000ffff0a7224 */ /* 0x002fe400078e00e1 */
[----:B------:R-:W-:-:S05]  /*b9950*/  IMAD.MOV.U32 R11, RZ, RZ, R224 ;  /* 0x000000ffff0b7224 */ /* 0x000fca00078e00e0 */
[----:B------:R1:W-:Y:S04]  /*b9960*/  STL.64 [R1+0x1b30], R10 ;  /* 0x001b300a01007387 */ /* 0x0003e80000100a00 */
[----:B------:R1:W-:Y:S02]  /*b9970*/  LDGSTS.E [R4+-0x7b000], [R10.64], P1 ;  /* 0x850000000a047fae */ /* 0x0003e40008921844 */
[----:B-1----:R-:W-:Y:S01]  /*b9980*/  MOV R10, R244 ;  /* 0x000000f4000a7202 */ /* 0x002fe20000000f00 */
[----:B------:R-:W-:-:S05]  /*b9990*/  IMAD.MOV.U32 R11, RZ, RZ, R251 ;  /* 0x000000ffff0b7224 */ /* 0x000fca00078e00fb */
[----:B------:R1:W-:Y:S04]  /*b99a0*/  STL.64 [R1+0x1b38], R10 ;  /* 0x001b380a01007387 */ /* 0x0003e80000100a00 */
[----:B------:R1:W-:Y:S01]  /*b99b0*/  LDGSTS.E [R3+-0x7a000], [R10.64], P1 ;  /* 0x860000000a037fae */ /* 0x0003e20008921844 */
[----:B------:R-:W4:Y:S02]  /*b99c0*/  LDL.LU R251, [R1+0xe8] ;  /* 0x0000e80001fb7983 */ /* 0x000f240000300800 */
[----:B------:R-:W4:Y:S02]  /*b99d0*/  LDL.LU R244, [R1+0xec] ;  /* 0x0000ec0001f47983 */ /* 0x000f240000300800 */
[----:B-1----:R-:W-:Y:S01]  /*b99e0*/  IMAD.MOV.U32 R10, RZ, RZ, R227 ;  /* 0x000000ffff0a7224 */ /* 0x002fe200078e00e3 */
[----:B------:R-:W-:-:S05]  /*b99f0*/  MOV R11, R226 ;  /* 0x000000e2000b7202 */ /* 0x000fca0000000f00 */
[----:B------:R1:W-:Y:S04]  /*b9a00*/  STL.64 [R1+0x1b40], R10 ;  /* 0x001b400a01007387 */ /* 0x0003e80000100a00 */
[----:B------:R1:W-:Y:S01]  /*b9a10*/  LDGSTS.E [R4+-0x79000], [R10.64], P1 ;  /* 0x870000000a047fae */ /* 0x0003e20008921844 */
[----:B------:R-:W4:Y:S02]  /*b9a20*/  LDL.LU R226, [R1+0xe0] ;  /* 0x0000e00001e27983 */ /* 0x000f240000300800 */
[----:B------:R-:W4:Y:S02]  /*b9a30*/  LDL.LU R227, [R1+0xe4] ;  /* 0x0000e40001e37983 */ /* 0x000f240000300800 */
[----:B-1----:R-:W-:Y:S02]  /*b9a40*/  IMAD.MOV.U32 R10, RZ, RZ, R221 ;  /* 0x000000ffff0a7224 */ /* 0x002fe400078e00dd */
[----:B------:R-:W-:-:S02]  /*b9a50*/  IMAD.MOV.U32 R11, RZ, RZ, R220 ;  /* 0x000000ffff0b7224 */ /* 0x000fc400078e00dc */
[----:B------:R-:W4:Y:S01]  /*b9a60*/  LDL.LU R220, [R1+0xd8] ;  /* 0x0000d80001dc7983 */ /* 0x000f220000300800 */
[----:B------:R-:W4:Y:S02]  /*b9a70*/  LDL.LU R221, [R1+0xdc] ;  /* 0x0000dc0001dd7983 */ /* 0x000f240000300800 */
[----:B------:R5:W-:Y:S01]  /*b9a80*/  STL.64 [R1+0x1b48], R10 ;  /* 0x001b480a01007387 */ /* 0x000be20000100a00 */
[----:B------:R5:W-:Y:S02]  /*b9a90*/  LDGSTS.E [R3+-0x78000], [R10.64], P1 ;  /* 0x880000000a037fae */ /* 0x000be40008921844 */
[----:B-----5:R-:W-:Y:S01]  /*b9aa0*/  MOV R10, R223 ;  /* 0x000000df000a7202 */ /* 0x020fe20000000f00 */
[----:B------:R-:W-:-:S05]  /*b9ab0*/  IMAD.MOV.U32 R11, RZ, RZ, R222 ;  /* 0x000000ffff0b7224 */ /* 0x000fca00078e00de */
[----:B------:R2:W-:Y:S01]  /*b9ac0*/  STL.64 [R1+0x1b50], R10 ;  /* 0x001b500a01007387 */ /* 0x0005e20000100a00 */
[----:B------:R-:W5:Y:S02]  /*b9ad0*/  LDL.LU R222, [R1+0xc0] ;  /* 0x0000c00001de7983 */ /* 0x000f640000300800 */
[----:B------:R-:W5:Y:S01]  /*b9ae0*/  LDL.LU R223, [R1+0xd4] ;  /* 0x0000d40001df7983 */ /* 0x000f620000300800 */
[----:B------:R2:W-:Y:S02]  /*b9af0*/  LDGSTS.E [R4+-0x77000], [R10.64], P1 ;  /* 0x890000000a047fae */ /* 0x0005e40008921844 */
[----:B--2---:R-:W-:Y:S01]  /*b9b00*/  IMAD.MOV.U32 R10, RZ, RZ, R219 ;  /* 0x000000ffff0a7224 */ /* 0x004fe200078e00db */
[----:B------:R-:W-:-:S05]  /*b9b10*/  MOV R11, R218 ;  /* 0x000000da000b7202 */ /* 0x000fca0000000f00 */
[----:B------:R1:W-:Y:S04]  /*b9b20*/  STL.64 [R1+0x1b58], R10 ;  /* 0x001b580a01007387 */ /* 0x0003e80000100a00 */
[----:B------:R1:W-:Y:S02]  /*b9b30*/  LDGSTS.E [R3+-0x76000], [R10.64], P1 ;  /* 0x8a0000000a037fae */ /* 0x0003e40008921844 */
[----:B-1----:R-:W-:Y:S02]  /*b9b40*/  IMAD.MOV.U32 R10, RZ, RZ, R248 ;  /* 0x000000ffff0a7224 */ /* 0x002fe400078e00f8 */
[----:B------:R-:W-:-:S05]  /*b9b50*/  IMAD.MOV.U32 R11, RZ, RZ, R240 ;  /* 0x000000ffff0b7224 */ /* 0x000fca00078e00f0 */
[----:B------:R3:W-:Y:S04]  /*b9b60*/  STL.64 [R1+0x1b60], R10 ;  /* 0x001b600a01007387 */ /* 0x0007e80000100a00 */
[----:B------:R3:W-:Y:S01]  /*b9b70*/  LDGSTS.E [R4+-0x75000], [R10.64], P1 ;  /* 0x8b0000000a047fae */ /* 0x0007e20008921844 */
[----:B------:R-:W2:Y:S02]  /*b9b80*/  LDL.LU R218, [R1+0xb4] ;  /* 0x0000b40001da7983 */ /* 0x000ea40000300800 */
[----:B------:R-:W2:Y:S01]  /*b9b90*/  LDL.LU R219, [R1+0xc8] ;  /* 0x0000c80001db7983 */ /* 0x000ea20000300800 */
[----:B------:R-:W-:-:S05]  /*b9ba0*/  IADD3 R9, P6, R30, R242, RZ ;  /* 0x000000f21e097210 */ /* 0x000fca0007fde0ff */
[----:B------:R-:W-:Y:S02]  /*b9bb0*/  IMAD.X R8, R31, 0x1, R2, P6 ;  /* 0x000000011f087824 */ /* 0x000fe400030e0602 */
[----:B---3--:R-:W-:Y:S01]  /*b9bc0*/  IMAD.MOV.U32 R11, RZ, RZ, R249 ;  /* 0x000000ffff0b7224 */ /* 0x008fe200078e00f9 */
[----:B----4-:R-:W-:-:S05]  /*b9bd0*/  MOV R10, R250 ;  /* 0x000000fa000a7202 */ /* 0x010fca0000000f00 */
[----:B------:R1:W-:Y:S04]  /*b9be0*/  STL.64 [R1+0x1b68], R10 ;  /* 0x001b680a01007387 */ /* 0x0003e80000100a00 */
[----:B------:R1:W-:Y:S01]  /*b9bf0*/  LDGSTS.E [R3+-0x74000], [R10.64], P1 ;  /* 0x8c0000000a037fae */ /* 0x0003e20008921844 */
[----:B------:R-:W3:Y:S02]  /*b9c00*/  LDL.LU R240, [R1+0xb8] ;  /* 0x0000b80001f07983 */ /* 0x000ee40000300800 */
[----:B------:R-:W4:Y:S02]  /*b9c10*/  LDL.LU R248, [R1+0xcc] ;  /* 0x0000cc0001f87983 */ /* 0x000f240000300800 */
[----:B------:R-:W4:Y:S01]  /*b9c20*/  LDL.LU R249, [R1+0xbc] ;  /* 0x0000bc0001f97983 */ /* 0x000f220000300800 */
[----:B------:R-:W4:Y:S01]  /*b9c30*/  LDL.LU R250, [R1+0xd0] ;  /* 0x0000d00001fa7983 */ /* 0x000f220000300800 */
[----:B-1----:R-:W-:Y:S01]  /*b9c40*/  MOV R11, R251 ;  /* 0x000000fb000b7202 */ /* 0x002fe20000000f00 */
[----:B------:R-:W-:-:S02]  /*b9c50*/  IMAD.MOV.U32 R10, RZ, RZ, R244 ;  /* 0x000000ffff0a7224 */ /* 0x000fc400078e00f4 */
[----:B------:R-:W4:Y:S01]  /*b9c60*/  LDL.LU R251, [R1+0xb0] ;  /* 0x0000b00001fb7983 */ /* 0x000f220000300800 */
[----:B------:R-:W4:Y:S03]  /*b9c70*/  LDL.LU R244, [R1+0xc4] ;  /* 0x0000c40001f47983 */ /* 0x000f260000300800 */
[----:B------:R1:W-:Y:S04]  /*b9c80*/  STL.64 [R1+0x1b70], R10 ;  /* 0x001b700a01007387 */ /* 0x0003e80000100a00 */
[----:B------:R1:W-:Y:S02]  /*b9c90*/  LDGSTS.E [R4+-0x73000], [R10.64], P1 ;  /* 0x8d0000000a047fae */ /* 0x0003e40008921844 */
[----:B-1----:R-:W-:-:S02]  /*b9ca0*/  IMAD.MOV.U32 R11, RZ, RZ, R226 ;  /* 0x000000ffff0b7224 */ /* 0x002fc400078e00e2 */
[----:B------:R-:W-:-:S05]  /*b9cb0*/  IMAD.MOV.U32 R10, RZ, RZ, R227 ;  /* 0x000000ffff0a7224 */ /* 0x000fca00078e00e3 */
[----:B------:R1:W-:Y:S04]  /*b9cc0*/  STL.64 [R1+0x1b78], R10 ;  /* 0x001b780a01007387 */ /* 0x0003e80000100a00 */
[----:B------:R1:W-:Y:S02]  /*b9cd0*/  LDGSTS.E [R3+-0x72000], [R10.64], P1 ;  /* 0x8e0000000a037fae */ /* 0x0003e40008921844 */
[----:B-1----:R-:W-:Y:S01]  /*b9ce0*/  MOV R10, R221 ;  /* 0x000000dd000a7202 */ /* 0x002fe20000000f00 */
[----:B------:R-:W-:-:S05]  /*b9cf0*/  IMAD.MOV.U32 R11, RZ, RZ, R220 ;  /* 0x000000ffff0b7224 */ /* 0x000fca00078e00dc */
[----:B------:R5:W-:Y:S04]  /*b9d00*/  STL.64 [R1+0x1b80], R10 ;  /* 0x001b800a01007387 */ /* 0x000be80000100a00 */
[----:B------:R5:W-:Y:S01]  /*b9d10*/  LDGSTS.E [R4+-0x71000], [R10.64], P1 ;  /* 0x8f0000000a047fae */ /* 0x000be20008921844 */
[----:B------:R-:W4:Y:S02]  /*b9d20*/  LDL.LU.64 R30, [R1+0x1bb0] ;  /* 0x001bb000011e7983 */ /* 0x000f240000300a00 */
[----:B------:R-:W4:Y:S02]  /*b9d30*/  LDL.LU.64 R28, [R1+0x1c10] ;  /* 0x001c1000011c7983 */ /* 0x000f240000300a00 */
[----:B------:R-:W4:Y:S01]  /*b9d40*/  LDL.LU.64 R26, [R1+0x1be0] ;  /* 0x001be000011a7983 */ /* 0x000f220000300a00 */
[----:B------:R-:W4:Y:S01]  /*b9d50*/  LDL.LU.64 R24, [R1+0x1bd8] ;  /* 0x001bd80001187983 */ /* 0x000f220000300a00 */
[----:B-----5:R-:W-:Y:S01]  /*b9d60*/  IMAD.MOV.U32 R10, RZ, RZ, R223 ;  /* 0x000000ffff0a7224 */ /* 0x020fe200078e00df */
[----:B------:R-:W-:-:S05]  /*b9d70*/  MOV R11, R222 ;  /* 0x000000de000b7202 */ /* 0x000fca0000000f00 */
[----:B------:R1:W-:Y:S01]  /*b9d80*/  STL.64 [R1+0x1b90], R10 ;  /* 0x001b900a01007387 */ /* 0x0003e20000100a00 */
[----:B------:R-:W5:Y:S02]  /*b9d90*/  LDL.LU.64 R22, [R1+0x1bd0] ;  /* 0x001bd00001167983 */ /* 0x000f640000300a00 */
[----:B------:R-:W5:Y:S02]  /*b9da0*/  LDL.LU.64 R20, [R1+0x1bc8] ;  /* 0x001bc80001147983 */ /* 0x000f640000300a00 */
[----:B------:R-:W5:Y:S01]  /*b9db0*/  LDL.LU.64 R18, [R1+0x1bc0] ;  /* 0x001bc00001127983 */ /* 0x000f620000300a00 */
[----:B------:R-:W5:Y:S01]  /*b9dc0*/  LDL.LU.64 R16, [R1+0x1bb8] ;  /* 0x001bb80001107983 */ /* 0x000f620000300a00 */
[----:B------:R-:W5:Y:S01]  /*b9dd0*/  LDL.LU.64 R14, [R1+0x1c08] ;  /* 0x001c0800010e7983 */ /* 0x000f620000300a00 */
[----:B------:R-:W-:Y:S02]  /*b9de0*/  IADD3 R5, R7, 0x100000, RZ ;  /* 0x0010000007057810 */ /* 0x000fe40007ffe0ff */
[----:B------:R1:W-:Y:S01]  /*b9df0*/  LDGSTS.E [R3+-0x70000], [R10.64], P1 ;  /* 0x900000000a037fae */ /* 0x0003e20008921844 */
[----:B------:R-:W-:-:S02]  /*b9e00*/  LOP3.LUT R13, R13, R12, RZ, 0x3c, !PT ;  /* 0x0000000c0d0d7212 */ /* 0x000fc400078e3cff */
[----:B------:R-:W-:Y:S01]  /*b9e10*/  LOP3.LUT R9, R9, R8, RZ, 0x3c, !PT ;  /* 0x0000000809097212 */ /* 0x000fe200078e3cff */
[----:B-1----:R-:W5:Y:S01]  /*b9e20*/  LDL.LU.64 R10, [R1+0x1f88] ;  /* 0x001f8800010a7983 */ /* 0x002f620000300a00 */
[----:B--2---:R-:W-:Y:S02]  /*b9e30*/  IMAD.MOV.U32 R33, RZ, RZ, R218 ;  /* 0x000000ffff217224 */ /* 0x004fe400078e00da */
[----:B------:R-:W-:-:S05]  /*b9e40*/  IMAD.MOV.U32 R32, RZ, RZ, R219 ;  /* 0x000000ffff207224 */ /* 0x000fca00078e00db */
[----:B------:R3:W-:Y:S04]  /*b9e50*/  STL.64 [R1+0x1ba0], R32 ;  /* 0x001ba02001007387 */ /* 0x0007e80000100a00 */
[----:B------:R3:W-:Y:S01]  /*b9e60*/  LDGSTS.E [R5+-0x6f000], [R32.64], P1 ;  /* 0x9100000020057fae */ /* 0x0007e20008921844 */
[----:B------:R-:W-:Y:S02]  /*b9e70*/  LOP3.LUT R12, R13, R12, RZ, 0x3c, !PT ;  /* 0x0000000c0d0c7212 */ /* 0x000fe400078e3cff */
[----:B------:R-:W-:Y:S02]  /*b9e80*/  LOP3.LUT R8, R9, R8, RZ, 0x3c, !PT ;  /* 0x0000000809087212 */ /* 0x000fe400078e3cff */
[----:B------:R-:W-:Y:S02]  /*b9e90*/  LOP3.LUT R13, R13, R12, RZ, 0x3c, !PT ;  /* 0x0000000c0d0d7212 */ /* 0x000fe400078e3cff */
[----:B------:R-:W-:Y:S01]  /*b9ea0*/  LOP3.LUT R9, R9, R8, RZ, 0x3c, !PT ;  /* 0x0000000809097212 */ /* 0x000fe200078e3cff */
[----:B---3--:R-:W-:Y:S01]  /*b9eb0*/  IMAD.MOV.U32 R33, RZ, RZ, R240 ;  /* 0x000000ffff217224 */ /* 0x008fe200078e00f0 */
[----:B----4-:R-:W-:-:S05]  /*b9ec0*/  MOV R32, R248 ;  /* 0x000000f800207202 */ /* 0x010fca0000000f00 */
[----:B------:R1:W-:Y:S04]  /*b9ed0*/  STL.64 [R1+0x1b98], R32 ;  /* 0x001b982001007387 */ /* 0x0003e80000100a00 */
[----:B------:R1:W-:Y:S02]  /*b9ee0*/  LDGSTS.E [R4+-0x6e000], [R32.64], P1 ;  /* 0x9200000020047fae */ /* 0x0003e40008921844 */
[----:B-1----:R-:W-:Y:S01]  /*b9ef0*/  IMAD.MOV.U32 R32, RZ, RZ, R250 ;  /* 0x000000ffff207224 */ /* 0x002fe200078e00fa */
[----:B------:R-:W-:-:S05]  /*b9f00*/  MOV R33, R249 ;  /* 0x000000f900217202 */ /* 0x000fca0000000f00 */
[----:B------:R1:W-:Y:S04]  /*b9f10*/  STL.64 [R1+0x1b88], R32 ;  /* 0x001b882001007387 */ /* 0x0003e80000100a00 */
[----:B------:R1:W-:Y:S02]  /*b9f20*/  LDGSTS.E [R3+-0x6d000], [R32.64], P1 ;  /* 0x9300000020037fae */ /* 0x0003e40008921844 */
[----:B-1----:R-:W-:Y:S02]  /*b9f30*/  IMAD.MOV.U32 R32, RZ, RZ, R244 ;  /* 0x000000ffff207224 */ /* 0x002fe400078e00f4 */
[----:B------:R-:W-:-:S05]  /*b9f40*/  IMAD.MOV.U32 R33, RZ, RZ, R251 ;  /* 0x000000ffff217224 */ /* 0x000fca00078e00fb */
[----:B------:R-:W-:Y:S04]  /*b9f50*/  STL.64 [R1+0x1ba8], R32 ;  /* 0x001ba82001007387 */ /* 0x000fe80000100a00 */
[----:B------:R5:W-:Y:S01]  /*b9f60*/  LDGSTS.E [R5+-0x6c000], [R32.64], P1 ;  /* 0x9400000020057fae */ /* 0x000be20008921844 */
[----:B------:R1:W-:Y:S02]  /*b9f70*/  STL.64 [R1+0x1bf0], R12 ;  /* 0x001bf00c01007387 */ /* 0x0003e40000100a00 */
[----:B------:R1:W-:Y:S02]  /*b9f80*/  LDGSTS.E [R4+-0x6b000], [R12.64], P1 ;  /* 0x950000000c047fae */ /* 0x0003e40008921844 */
[----:B------:R2:W-:Y:S01]  /*b9f90*/  STL.64 [R1+0x1c00], R8 ;  /* 0x001c000801007387 */ /* 0x0005e20000100a00 */
[----:B------:R3:W-:Y:S04]  /*b9fa0*/  LDGSTS.E [R3+-0x6a000], [R8.64], P1 ;  /* 0x9600000008037fae */ /* 0x0007e80008921844 */
[----:B-1----:R-:W4:Y:S01]  /*b9fb0*/  LDL.LU.64 R12, [R1+0x1f80] ;  /* 0x001f8000010c7983 */ /* 0x002f220000300a00 */
[----:B------:R-:W-:-:S02]  /*b9fc0*/  IADD3 R39, P4, R24, R242, RZ ;  /* 0x000000f218277210 */ /* 0x000fc40007f9e0ff */
[----:B------:R-:W-:Y:S02]  /*b9fd0*/  IADD3 R37, P3, R26, R242, RZ ;  /* 0x000000f21a257210 */ /* 0x000fe40007f7e0ff */
[----:B------:R-:W-:Y:S02]  /*b9fe0*/  IADD3.X R38, R25, R2, RZ, P4, !PT ;  /* 0x0000000219267210 */ /* 0x000fe400027fe4ff */
[-C--:B---3--:R-:W-:Y:S01]  /*b9ff0*/  IADD3 R3, P2, R28, R242.reuse, RZ ;  /* 0x000000f21c037210 */ /* 0x088fe20007f5e0ff */
[----:B------:R-:W-:Y:S01]  /*ba000*/  IMAD.X R36, R27, 0x1, R2, P3 ;  /* 0x000000011b247824 */ /* 0x000fe200018e0602 */
[-C--:B-----5:R-:W-:Y:S02]  /*ba010*/  IADD3 R5, P5, R14, R242.reuse, RZ ;  /* 0x000000f20e057210 */ /* 0x0a0fe40007fbe0ff */
[----:B------:R-:W-:-:S03]  /*ba020*/  IADD3 R54, P4, R16, R242, RZ ;  /* 0x000000f210367210 */ /* 0x000fc60007f9e0ff */
[--C-:B------:R-:W-:Y:S02]  /*ba030*/  IMAD.X R6, R15, 0x1, R2.reuse, P5 ;  /* 0x000000010f067824 */ /* 0x100fe400028e0602 */
[----:B------:R-:W3:Y:S01]  /*ba040*/  LDL.LU.64 R14, [R1+0x1f78] ;  /* 0x001f7800010e7983 */ /* 0x000ee20000300a00 */
[--C-:B------:R-:W-:Y:S01]  /*ba050*/  IMAD.X R53, R17, 0x1, R2.reuse, P4 ;  /* 0x0000000111357824 */ /* 0x100fe200020e0602 */
[-C--:B------:R-:W-:Y:S01]  /*ba060*/  IADD3 R49, P3, R18, R242.reuse, RZ ;  /* 0x000000f212317210 */ /* 0x080fe20007f7e0ff */
[----:B------:R-:W5:Y:S02]  /*ba070*/  LDL.LU.64 R16, [R1+0x1f70] ;  /* 0x001f700001107983 */ /* 0x000f640000300a00 */
[----:B------:R-:W-:Y:S01]  /*ba080*/  IMAD.X R4, R29, 0x1, R2, P2 ;  /* 0x000000011d047824 */ /* 0x000fe200010e0602 */
[----:B------:R-:W-:Y:S02]  /*ba090*/  IADD3 R47, P2, R20, R242, RZ ;  /* 0x000000f2142f7210 */ /* 0x000fe40007f5e0ff */
[----:B------:R-:W-:-:S02]  /*ba0a0*/  IADD3.X R48, R19, R2, RZ, P3, !PT ;  /* 0x0000000213307210 */ /* 0x000fc40001ffe4ff */
[----:B------:R-:W-:Y:S01]  /*ba0b0*/  IADD3 R52, P0, R30, R242, RZ ;  /* 0x000000f21e347210 */ /* 0x000fe20007f1e0ff */
[----:B------:R-:W5:Y:S01]  /*ba0c0*/  LDL.LU.64 R18, [R1+0x1f68] ;  /* 0x001f680001127983 */ /* 0x000f620000300a00 */
[--C-:B------:R-:W-:Y:S02]  /*ba0d0*/  IMAD.X R46, R21, 0x1, R2.reuse, P2 ;  /* 0x00000001152e7824 */ /* 0x100fe400010e0602 */
[----:B------:R-:W-:Y:S01]  /*ba0e0*/  IADD3.X R51, R31, R2, RZ, P0, !PT ;  /* 0x000000021f337210 */ /* 0x000fe200007fe4ff */
[----:B------:R-:W-:Y:S01]  /*ba0f0*/  IADD3 R45, P0, R22, R242, RZ ;  /* 0x000000f2162d7210 */ /* 0x000fe20007f1e0ff */
[----:B------:R-:W5:Y:S04]  /*ba100*/  LDL.LU.64 R20, [R1+0x1f60] ;  /* 0x001f600001147983 */ /* 0x000f680000300a00 */
[----:B------:R-:W-:-:S02]  /*ba110*/  IMAD.X R44, R23, 0x1, R2, P0 ;  /* 0x00000001172c7824 */ /* 0x000fc400000e0602 */
[----:B------:R-:W5:Y:S01]  /*ba120*/  LDL.LU.64 R22, [R1+0x1f58] ;  /* 0x001f580001167983 */ /* 0x000f620000300a00 */
[----:B------:R-:W5:Y:S02]  /*ba130*/  LDL.LU.64 R24, [R1+0x1f50] ;  /* 0x001f500001187983 */ /* 0x000f640000300a00 */
[----:B------:R-:W5:Y:S01]  /*ba140*/  LDL.LU.64 R26, [R1+0x1f48] ;  /* 0x001f4800011a7983 */ /* 0x000f620000300a00 */
[----:B--2---:R-:W-:-:S04]  /*ba150*/  IADD3 R8, P6, R10, R242, RZ ;  /* 0x000000f20a087210 */ /* 0x004fc80007fde0ff */
[----:B------:R-:W-:-:S05]  /*ba160*/  IADD3.X R9, R11, R2, RZ, P6, !PT ;  /* 0x000000020b097210 */ /* 0x000fca00037fe4ff */
[----:B------:R1:W-:Y:S01]  /*ba170*/  STL.64 [R1+0x1f88], R8 ;  /* 0x001f880801007387 */ /* 0x0003e20000100a00 */
[----:B----4-:R-:W-:-:S05]  /*ba180*/  IADD3 R10, P0, R12, R242, RZ ;  /* 0x000000f20c0a7210 */ /* 0x010fca0007f1e0ff */
[----:B------:R-:W-:-:S05]  /*ba190*/  IMAD.X R11, R13, 0x1, R2, P0 ;  /* 0x000000010d0b7824 */ /* 0x000fca00000e0602 */
[----:B------:R2:W-:Y:S01]  /*ba1a0*/  STL.64 [R1+0x1f80], R10 ;  /* 0x001f800a01007387 */ /* 0x0005e20000100a00 */
[----:B------:R-:W4:Y:S01]  /*ba1b0*/  LDL.LU.64 R28, [R1+0x1f10] ;  /* 0x001f1000011c7983 */ /* 0x000f220000300a00 */
[----:B---3--:R-:W-:-:S05]  /*ba1c0*/  IADD3 R12, P0, R14, R242, RZ ;  /* 0x000000f20e0c7210 */ /* 0x008fca0007f1e0ff */
[----:B------:R-:W-:Y:S01]  /*ba1d0*/  IMAD.X R13, R15, 0x1, R2, P0 ;  /* 0x000000010f0d7824 */ /* 0x000fe200000e0602 */
[----:B-----5:R-:W-:-:S04]  /*ba1e0*/  IADD3 R14, P0, R16, R242, RZ ;  /* 0x000000f2100e7210 */ /* 0x020fc80007f1e0ff */
[----:B------:R-:W-:Y:S01]  /*ba1f0*/  IADD3.X R15, R17, R2, RZ, P0, !PT ;  /* 0x00000002110f7210 */ /* 0x000fe200007fe4ff */
[----:B------:R-:W-:-:S05]  /*ba200*/  IADD3 R16, P0, R18, R242, RZ ;  /* 0x000000f212107210 */ /* 0x000fca0007f1e0ff */
[----:B------:R-:W-:Y:S01]  /*ba210*/  IMAD.X R17, R19, 0x1, R2, P0 ;  /* 0x0000000113117824 */ /* 0x000fe200000e0602 */
[----:B------:R-:W-:-:S05]  /*ba220*/  IADD3 R18, P0, R20, R242, RZ ;  /* 0x000000f214127210 */ /* 0x000fca0007f1e0ff */
[----:B------:R-:W-:Y:S01]  /*ba230*/  IMAD.X R19, R21, 0x1, R2, P0 ;  /* 0x0000000115137824 */ /* 0x000fe200000e0602 */
[----:B------:R-:W-:-:S04]  /*ba240*/  IADD3 R20, P0, R22, R242, RZ ;  /* 0x000000f216147210 */ /* 0x000fc80007f1e0ff */
[----:B------:R-:W-:Y:S01]  /*ba250*/  IADD3.X R21, R23, R2, RZ, P0, !PT ;  /* 0x0000000217157210 */ /* 0x000fe200007fe4ff */
[----:B------:R-:W-:-:S05]  /*ba260*/  IADD3 R22, P0, R24, R242, RZ ;  /* 0x000000f218167210 */ /* 0x000fca0007f1e0ff */
[----:B------:R-:W-:Y:S01]  /*ba270*/  IMAD.X R23, R25, 0x1, R2, P0 ;  /* 0x0000000119177824 */ /* 0x000fe200000e0602 */
[----:B------:R-:W-:Y:S01]  /*ba280*/  IADD3 R24, P0, R26, R242, RZ ;  /* 0x000000f21a187210 */ /* 0x000fe20007f1e0ff */
[----:B------:R-:W-:-:S05]  /*ba290*/  IADD3 R26, R7, 0x100000, RZ ;  /* 0x00100000071a7810 */ /* 0x000fca0007ffe0ff */
[----:B------:R1:W-:Y:S02]  /*ba2a0*/  LDGSTS.E [R26+-0x69000], [R8.64], P1 ;  /* 0x97000000081a7fae */ /* 0x0003e40008921844 */
[----:B-1----:R-:W-:-:S05]  /*ba2b0*/  IADD3 R8, R7, 0x100000, RZ ;  /* 0x0010000007087810 */ /* 0x002fca0007ffe0ff */
[----:B------:R2:W-:Y:S02]  /*ba2c0*/  LDGSTS.E [R8+-0x68000], [R10.64], P1 ;  /* 0x980000000a087fae */ /* 0x0005e40008921844 */
[----:B--2---:R-:W-:Y:S01]  /*ba2d0*/  MOV R10, R12 ;  /* 0x0000000c000a7202 */ /* 0x004fe20000000f00 */
[----:B------:R-:W-:Y:S02]  /*ba2e0*/  IMAD.MOV.U32 R11, RZ, RZ, R13 ;  /* 0x000000ffff0b7224 */ /* 0x000fe400078e000d */
[----:B------:R-:W-:Y:S01]  /*ba2f0*/  IMAD.MOV.U32 R12, RZ, RZ, R14 ;  /* 0x000000ffff0c7224 */ /* 0x000fe200078e000e */
[----:B------:R-:W-:Y:S02]  /*ba300*/  MOV R13, R15 ;  /* 0x0000000f000d7202 */ /* 0x000fe40000000f00 */
[----:B------:R1:W-:Y:S04]  /*ba310*/  STL.64 [R1+0x1f78], R10 ;  /* 0x001f780a01007387 */ /* 0x0003e80000100a00 */
[----:B------:R1:W-:Y:S01]  /*ba320*/  LDGSTS.E [R8+-0x67000], [R10.64], P1 ;  /* 0x990000000a087fae */ /* 0x0003e20008921844 */
[----:B------:R2:W-:Y:S02]  /*ba330*/  LDGSTS.E [R8+-0x66000], [R12.64], P1 ;  /* 0x9a0000000c087fae */ /* 0x0005e40008921844 */
[----:B------:R3:W-:Y:S01]  /*ba340*/  LDGSTS.E [R8+-0x65000], [R16.64], P1 ;  /* 0x9b00000010087fae */ /* 0x0007e20008921844 */
[----:B-1----:R-:W5:Y:S01]  /*ba350*/  LDL.LU.64 R10, [R1+0x1be8] ;  /* 0x001be800010a7983 */ /* 0x002f620000300a00 */
[----:B------:R2:W-:Y:S03]  /*ba360*/  STL.64 [R1+0x1f70], R12 ;  /* 0x001f700c01007387 */ /* 0x0005e60000100a00 */
[----:B--2---:R-:W2:Y:S01]  /*ba370*/  LDL.LU.64 R12, [R1+0x1ed8] ;  /* 0x001ed800010c7983 */ /* 0x004ea20000300a00 */
[----:B------:R-:W2:Y:S02]  /*ba380*/  LDL.LU.64 R14, [R1+0x1ea0] ;  /* 0x001ea000010e7983 */ /* 0x000ea40000300a00 */
[----:B------:R3:W-:Y:S02]  /*ba390*/  STL.64 [R1+0x1f68], R16 ;  /* 0x001f681001007387 */ /* 0x0007e40000100a00 */
[----:B---3--:R-:W-:-:S02]  /*ba3a0*/  IMAD.MOV.U32 R16, RZ, RZ, R18 ;  /* 0x000000ffff107224 */ /* 0x008fc400078e0012 */
[----:B------:R-:W-:-:S05]  /*ba3b0*/  IMAD.MOV.U32 R17, RZ, RZ, R19 ;  /* 0x000000ffff117224 */ /* 0x000fca00078e0013 */
[----:B------:R1:W-:Y:S04]  /*ba3c0*/  STL.64 [R1+0x1f60], R16 ;  /* 0x001f601001007387 */ /* 0x0003e80000100a00 */
[----:B------:R1:W-:Y:S01]  /*ba3d0*/  LDGSTS.E [R8+-0x64000], [R16.64], P1 ;  /* 0x9c00000010087fae */ /* 0x0003e20008921844 */
[----:B------:R3:W-:Y:S02]  /*ba3e0*/  LDGSTS.E [R8+-0x63000], [R20.64], P1 ;  /* 0x9d00000014087fae */ /* 0x0007e40008921844 */
[----:B------:R-:W-:Y:S02]  /*ba3f0*/  IMAD.X R25, R27, 0x1, R2, P0 ;  /* 0x000000011b197824 */ /* 0x000fe400000e0602 */
[----:B------:R3:W-:Y:S01]  /*ba400*/  LDGSTS.E [R8+-0x62000], [R22.64], P1 ;  /* 0x9e00000016087fae */ /* 0x0007e20008921844 */
[----:B-1----:R-:W2:Y:S01]  /*ba410*/  LDL.LU.64 R16, [R1+0x1e68] ;  /* 0x001e680001107983 */ /* 0x002ea20000300a00 */
[----:B------:R-:W2:Y:S02]  /*ba420*/  LDL.LU.64 R18, [R1+0x1e30] ;  /* 0x001e300001127983 */ /* 0x000ea40000300a00 */
[----:B------:R3:W-:Y:S02]  /*ba430*/  STL.64 [R1+0x1f58], R20 ;  /* 0x001f581401007387 */ /* 0x0007e40000100a00 */
[----:B---3--:R-:W3:Y:S01]  /*ba440*/  LDL.LU.64 R20, [R1+0x1df8] ;  /* 0x001df80001147983 */ /* 0x008ee20000300a00 */
[----:B------:R-:W3:Y:S02]  /*ba450*/  LDL.LU.64 R60, [R1+0x1dc0] ;  /* 0x001dc000013c7983 */ /* 0x000ee40000300a00 */
[----:B------:R1:W-:Y:S02]  /*ba460*/  STL.64 [R1+0x1f50], R22 ;  /* 0x001f501601007387 */ /* 0x0003e40000100a00 */
[----:B------:R-:W3:Y:S01]  /*ba470*/  LDL.LU.64 R34, [R1+0x1d88] ;  /* 0x001d880001227983 */ /* 0x000ee20000300a00 */
[----:B------:R-:W-:Y:S01]  /*ba480*/  IADD3 R7, R7, 0x100000, RZ ;  /* 0x0010000007077810 */ /* 0x000fe20007ffe0ff */
[----:B------:R-:W3:Y:S01]  /*ba490*/  LDL.LU.64 R26, [R1+0x1d50] ;  /* 0x001d5000011a7983 */ /* 0x000ee20000300a00 */
[----:B-1----:R-:W-:Y:S01]  /*ba4a0*/  MOV R22, R24 ;  /* 0x0000001800167202 */ /* 0x002fe20000000f00 */
[----:B------:R-:W-:-:S05]  /*ba4b0*/  IMAD.MOV.U32 R23, RZ, RZ, R25 ;  /* 0x000000ffff177224 */ /* 0x000fca00078e0019 */
[----:B------:R4:W-:Y:S04]  /*ba4c0*/  LDGSTS.E [R7+-0x61000], [R22.64], P1 ;  /* 0x9f00000016077fae */ /* 0x0009e80008921844 */
[----:B------:R1:W-:Y:S01]  /*ba4d0*/  STL.64 [R1+0x1f48], R22 ;  /* 0x001f481601007387 */ /* 0x0003e20000100a00 */
[----:B------:R-:W-:Y:S01]  /*ba4e0*/  IMAD.SHL.U32 R245, R245, 0x4, RZ ;  /* 0x00000004f5f57824 */ /* 0x000fe200078e00ff */
[----:B----4-:R-:W-:-:S05]  /*ba4f0*/  IADD3 R7, P0, R28, R242, RZ ;  /* 0x000000f21c077210 */ /* 0x010fca0007f1e0ff */
[----:B------:R-:W-:Y:S02]  /*ba500*/  IMAD.X R8, R29, 0x1, R2, P0 ;  /* 0x000000011d087824 */ /* 0x000fe400000e0602 */
[----:B------:R-:W4:Y:S01]  /*ba510*/  LDL.LU.64 R28, [R1+0x1d18] ;  /* 0x001d1800011c7983 */ /* 0x000f220000300a00 */
[----:B------:R-:W4:Y:S02]  /*ba520*/  LDL.LU.64 R30, [R1+0x1ce0] ;  /* 0x001ce000011e7983 */ /* 0x000f240000300a00 */
[----:B------:R-:W4:Y:S02]  /*ba530*/  LDL.LU.64 R32, [R1+0x1ca8] ;  /* 0x001ca80001207983 */ /* 0x000f240000300a00 */
[----:B------:R-:W4:Y:S01]  /*ba540*/  LDL.LU.64 R58, [R1+0x1c70] ;  /* 0x001c7000013a7983 */ /* 0x000f220000300a00 */
        /* <DEDUP_REMOVED lines=9> */
[----:B-----5:R-:W-:-:S04]  /*ba5e0*/  IADD3 R9, P0, R10, R242, RZ ;  /* 0x000000f20a097210 */ /* 0x020fc80007f1e0ff */
[----:B------:R-:W-:Y:S02]  /*ba5f0*/  IADD3.X R10, R11, R2, RZ, P0, !PT ;  /* 0x000000020b0a7210 */ /* 0x000fe400007fe4ff */
[----:B--2---:R-:W-:-:S05]  /*ba600*/  IADD3 R11, P0, R12, R242, RZ ;  /* 0x000000f20c0b7210 */ /* 0x004fca0007f1e0ff */
[----:B------:R-:W-:Y:S01]  /*ba610*/  IMAD.X R12, R13, 0x1, R2, P0 ;  /* 0x000000010d0c7824 */ /* 0x000fe200000e0602 */
[----:B------:R-:W-:-:S05]  /*ba620*/  IADD3 R13, P0, R14, R242, RZ ;  /* 0x000000f20e0d7210 */ /* 0x000fca0007f1e0ff */
[----:B------:R-:W-:Y:S01]  /*ba630*/  IMAD.X R14, R15, 0x1, R2, P0 ;  /* 0x000000010f0e7824 */ /* 0x000fe200000e0602 */
[----:B------:R-:W-:-:S04]  /*ba640*/  IADD3 R15, P0, R16, R242, RZ ;  /* 0x000000f2100f7210 */ /* 0x000fc80007f1e0ff */
[----:B------:R-:W-:Y:S01]  /*ba650*/  IADD3.X R16, R17, R2, RZ, P0, !PT ;  /* 0x0000000211107210 */ /* 0x000fe200007fe4ff */
[----:B------:R-:W-:-:S05]  /*ba660*/  IADD3 R17, P0, R18, R242, RZ ;  /* 0x000000f212117210 */ /* 0x000fca0007f1e0ff */
[----:B------:R-:W-:Y:S01]  /*ba670*/  IMAD.X R18, R19, 0x1, R2, P0 ;  /* 0x0000000113127824 */ /* 0x000fe200000e0602 */
[----:B---3--:R-:W-:-:S05]  /*ba680*/  IADD3 R19, P0, R20, R242, RZ ;  /* 0x000000f214137210 */ /* 0x008fca0007f1e0ff */
[----:B------:R-:W-:Y:S01]  /*ba690*/  IMAD.X R20, R21, 0x1, R2, P0 ;  /* 0x0000000115147824 */ /* 0x000fe200000e0602 */
[----:B------:R-:W-:-:S04]  /*ba6a0*/  IADD3 R21, P0, R60, R242, RZ ;  /* 0x000000f23c157210 */ /* 0x000fc80007f1e0ff */
[----:B-1----:R-:W-:Y:S01]  /*ba6b0*/  IADD3.X R22, R61, R2, RZ, P0, !PT ;  /* 0x000000023d167210 */ /* 0x002fe200007fe4ff */
[----:B------:R-:W-:-:S05]  /*ba6c0*/  IADD3 R23, P0, R34, R242, RZ ;  /* 0x000000f222177210 */ /* 0x000fca0007f1e0ff */
[----:B------:R-:W-:Y:S01]  /*ba6d0*/  IMAD.X R24, R35, 0x1, R2, P0 ;  /* 0x0000000123187824 */ /* 0x000fe200000e0602 */
[----:B------:R-:W-:Y:S02]  /*ba6e0*/  LOP3.LUT R35, R245, 0x10, RZ, 0x3c, !PT ;  /* 0x00000010f5237812 */ /* 0x000fe400078e3cff */
[----:B------:R-:W2:Y:S01]  /*ba6f0*/  LDL.LU R245, [R1+0x244] ;  /* 0x0002440001f57983 */ /* 0x000ea20000300800 */
[----:B------:R-:W-:-:S05]  /*ba700*/  IADD3 R25, P0, R26, R242, RZ ;  /* 0x000000f21a197210 */ /* 0x000fca0007f1e0ff */
[----:B------:R-:W-:Y:S02]  /*ba710*/  IMAD.X R26, R27, 0x1, R2, P0 ;  /* 0x000000011b1a7824 */ /* 0x000fe400000e0602 */
[----:B------:R-:W-:-:S05]  /*ba720*/  IMAD R35, R243, 0x20000, R35 ;  /* 0x00020000f3237824 */ /* 0x000fca00078e0223 */
[----:B------:R-:W-:Y:S02]  /*ba730*/  IADD3 R50, R35, 0x100000, RZ ;  /* 0x0010000023327810 */ /* 0x000fe40007ffe0ff */
[----:B----4-:R-:W-:-:S04]  /*ba740*/  IADD3 R27, P0, R28, R242, RZ ;  /* 0x000000f21c1b7210 */ /* 0x010fc80007f1e0ff */
[----:B------:R-:W-:Y:S01]  /*ba750*/  IADD3.X R28, R29, R2, RZ, P0, !PT ;  /* 0x000000021d1c7210 */ /* 0x000fe200007fe4ff */
[----:B------:R-:W-:-:S05]  /*ba760*/  IADD3 R29, P0, R30, R242, RZ ;  /* 0x000000f21e1d7210 */ /* 0x000fca0007f1e0ff */
[----:B------:R-:W-:Y:S01]  /*ba770*/  IMAD.X R30, R31, 0x1, R2, P0 ;  /* 0x000000011f1e7824 */ /* 0x000fe200000e0602 */
[----:B------:R-:W-:-:S04]  /*ba780*/  IADD3 R31, P0, R32, R242, RZ ;  /* 0x000000f2201f7210 */ /* 0x000fc80007f1e0ff */
[----:B------:R-:W-:Y:S01]  /*ba790*/  IADD3.X R32, R33, R2, RZ, P0, !PT ;  /* 0x0000000221207210 */ /* 0x000fe200007fe4ff */
[----:B------:R-:W-:Y:S01]  /*ba7a0*/  IADD3 R33, P0, R58, R242, RZ ;  /* 0x000000f23a217210 */ /* 0x000fe20007f1e0ff */
[----:B------:R-:W-:-:S04]  /*ba7b0*/  MOV R58, R218 ;  /* 0x000000da003a7202 */ /* 0x000fc80000000f00 */
[----:B------:R-:W-:Y:S02]  /*ba7c0*/  IMAD.X R34, R59, 0x1, R2, P0 ;  /* 0x000000013b227824 */ /* 0x000fe400000e0602 */
[----:B------:R-:W-:-:S05]  /*ba7d0*/  IMAD.MOV.U32 R59, RZ, RZ, R223 ;  /* 0x000000ffff3b7224 */ /* 0x000fca00078e00df */
[----:B------:R1:W-:Y:S04]  /*ba7e0*/  STL.64 [R1+0x1a70], R58 ;  /* 0x001a703a01007387 */ /* 0x0003e80000100a00 */
[----:B------:R1:W-:Y:S02]  /*ba7f0*/  LDGSTS.E [R50+-0x7fe00], [R58.64], P1 ;  /* 0x802000003a327fae */ /* 0x0003e40008921844 */
[----:B-1----:R-:W-:Y:S01]  /*ba800*/  IMAD.MOV.U32 R58, RZ, RZ, R240 ;  /* 0x000000ffff3a7224 */ /* 0x002fe200078e00f0 */
[----:B------:R-:W-:-:S05]  /*ba810*/  MOV R59, R219 ;  /* 0x000000db003b7202 */ /* 0x000fca0000000f00 */
[----:B------:R1:W-:Y:S01]  /*ba820*/  STL.64 [R1+0x1a80], R58 ;  /* 0x001a803a01007387 */ /* 0x0003e20000100a00 */
[----:B------:R-:W3:Y:S02]  /*ba830*/  LDL.LU R235, [R1+0x22c] ;  /* 0x00022c0001eb7983 */ /* 0x000ee40000300800 */
[----:B------:R-:W4:Y:S02]  /*ba840*/  LDL.LU R228, [R1+0x234] ;  /* 0x0002340001e47983 */ /* 0x000f240000300800 */
[----:B------:R-:W5:Y:S01]  /*ba850*/  LDL.LU R229, [R1+0x218] ;  /* 0x0002180001e57983 */ /* 0x000f620000300800 */
[----:B------:R-:W5:Y:S04]  /*ba860*/  LDL.LU R230, [R1+0x220] ;  /* 0x0002200001e67983 */ /* 0x000f680000300800 */
[----:B------:R1:W-:Y:S01]  /*ba870*/  LDGSTS.E [R50+-0x7ee00], [R58.64], P1 ;  /* 0x812000003a327fae */ /* 0x0003e20008921844 */
[----:B------:R-:W5:Y:S02]  /*ba880*/  LDL.LU R231, [R1+0x20c] ;  /* 0x00020c0001e77983 */ /* 0x000f640000300800 */
[----:B------:R-:W5:Y:S02]  /*ba890*/  LDL.LU R224, [R1+0x214] ;  /* 0x0002140001e07983 */ /* 0x000f640000300800 */
[----:B-1----:R-:W-:-:S02]  /*ba8a0*/  IMAD.MOV.U32 R58, RZ, RZ, R249 ;  /* 0x000000ffff3a7224 */ /* 0x002fc400078e00f9 */
[----:B------:R-:W-:-:S05]  /*ba8b0*/  IMAD.MOV.U32 R59, RZ, RZ, R248 ;  /* 0x000000ffff3b7224 */ /* 0x000fca00078e00f8 */
[----:B------:R1:W-:Y:S01]  /*ba8c0*/  STL.64 [R1+0x1a90], R58 ;  /* 0x001a903a01007387 */ /* 0x0003e20000100a00 */
[----:B------:R-:W5:Y:S02]  /*ba8d0*/  LDL.LU R225, [R1+0x1fc] ;  /* 0x0001fc0001e17983 */ /* 0x000f640000300800 */
[----:B------:R-:W5:Y:S02]  /*ba8e0*/  LDL.LU R226, [R1+0x204] ;  /* 0x0002040001e27983 */ /* 0x000f640000300800 */
[----:B------:R-:W5:Y:S01]  /*ba8f0*/  LDL.LU R227, [R1+0x1f0] ;  /* 0x0001f00001e37983 */ /* 0x000f620000300800 */
[----:B------:R-:W5:Y:S04]  /*ba900*/  LDL.LU R220, [R1+0x1f4] ;  /* 0x0001f40001dc7983 */ /* 0x000f680000300800 */
[----:B------:R1:W-:Y:S01]  /*ba910*/  LDGSTS.E [R50+-0x7de00], [R58.64], P1 ;  /* 0x822000003a327fae */ /* 0x0003e20008921844 */
[----:B------:R-:W5:Y:S02]  /*ba920*/  LDL.LU R221, [R1+0x1e8] ;  /* 0x0001e80001dd7983 */ /* 0x000f640000300800 */
[----:B------:R-:W5:Y:S01]  /*ba930*/  LDL.LU R222, [R1+0x1ec] ;  /* 0x0001ec0001de7983 */ /* 0x000f620000300800 */
[----:B-1----:R-:W-:Y:S01]  /*ba940*/  MOV R58, R251 ;  /* 0x000000fb003a7202 */ /* 0x002fe20000000f00 */
        /* <DEDUP_REMOVED lines=10> */
[----:B--2---:R-:W-:-:S05]  /*ba9f0*/  IMAD.MOV.U32 R58, RZ, RZ, R245 ;  /* 0x000000ffff3a7224 */ /* 0x004fca00078e00f5 */
[----:B------:R3:W-:Y:S01]  /*baa00*/  STL.64 [R1+0x1ab0], R58 ;  /* 0x001ab03a01007387 */ /* 0x0007e20000100a00 */
[----:B------:R-:W2:Y:S02]  /*baa10*/  LDL.LU R250, [R1+0x150] ;  /* 0x0001500001fa7983 */ /* 0x000ea40000300800 */
[----:B------:R-:W2:Y:S02]  /*baa20*/  LDL.LU R251, [R1+0x154] ;  /* 0x0001540001fb7983 */ /* 0x000ea40000300800 */
[----:B------:R-:W2:Y:S01]  /*baa30*/  LDL.LU R244, [R1+0x140] ;  /* 0x0001400001f47983 */ /* 0x000ea20000300800 */
[----:B------:R-:W2:Y:S04]  /*baa40*/  LDL.LU R245, [R1+0x148] ;  /* 0x0001480001f57983 */ /* 0x000ea80000300800 */
[----:B------:R3:W-:Y:S02]  /*baa50*/  LDGSTS.E [R50+-0x7be00], [R58.64], P1 ;  /* 0x842000003a327fae */ /* 0x0007e40008921844 */
[----:B---3--:R-:W-:-:S02]  /*baa60*/  IMAD.MOV.U32 R59, RZ, RZ, R235 ;  /* 0x000000ffff3b7224 */ /* 0x008fc400078e00eb */
[----:B----4-:R-:W-:-:S05]  /*baa70*/  IMAD.MOV.U32 R58, RZ, RZ, R228 ;  /* 0x000000ffff3a7224 */ /* 0x010fca00078e00e4 */
[----:B------:R5:W-:Y:S04]  /*baa80*/  STL.64 [R1+0x1ab8], R58 ;  /* 0x001ab83a01007387 */ /* 0x000be80000100a00 */
[----:B------:R5:W-:Y:S02]  /*baa90*/  LDGSTS.E [R50+-0x7ae00], [R58.64], P1 ;  /* 0x852000003a327fae */ /* 0x000be40008921844 */
[----:B-----5:R-:W-:Y:S01]  /*baaa0*/  MOV R58, R230 ;  /* 0x000000e6003a7202 */ /* 0x020fe20000000f00 */
[----:B------:R-:W-:-:S05]  /*baab0*/  IMAD.MOV.U32 R59, RZ, RZ, R229 ;  /* 0x000000ffff3b7224 */ /* 0x000fca00078e00e5 */
        /* <DEDUP_REMOVED lines=8> */
[----:B------:R1:W-:Y:S04]  /*bab40*/  STL.64 [R1+0x1ad0], R58 ;  /* 0x001ad03a01007387 */ /* 0x0003e80000100a00 */
[----:B------:R1:W-:Y:S02]  /*bab50*/  LDGSTS.E [R50+-0x77e00], [R58.64], P1 ;  /* 0x882000003a327fae */ /* 0x0003e40008921844 */
[----:B-1----:R-:W-:Y:S01]  /*bab60*/  MOV R58, R220 ;  /* 0x000000dc003a7202 */ /* 0x002fe20000000f00 */
        /* <DEDUP_REMOVED lines=19> */
[----:B--2---:R-:W-:Y:S02]  /*baca0*/  IMAD.MOV.U32 R58, RZ, RZ, R251 ;  /* 0x000000ffff3a7224 */ /* 0x004fe400078e00fb */
[----:B------:R-:W-:-:S05]  /*bacb0*/  IMAD.MOV.U32 R59, RZ, RZ, R250 ;  /* 0x000000ffff3b7224 */ /* 0x000fca00078e00fa */
[----:B------:R1:W-:Y:S04]  /*bacc0*/  STL.64 [R1+0x1b00], R58 ;  /* 0x001b003a01007387 */ /* 0x0003e80000100a00 */
[----:B------:R1:W-:Y:S02]  /*bacd0*/  LDGSTS.E [R50+-0x71e00], [R58.64], P1 ;  /* 0x8e2000003a327fae */ /* 0x0003e40008921844 */
[----:B-1----:R-:W-:Y:S01]  /*bace0*/  MOV R58, R245 ;  /* 0x000000f5003a7202 */ /* 0x002fe20000000f00 */
[----:B------:R-:W-:-:S05]  /*bacf0*/  IMAD.MOV.U32 R59, RZ, RZ, R244 ;  /* 0x000000ffff3b7224 */ /* 0x000fca00078e00f4 */
[----:B------:R1:W-:Y:S04]  /*bad00*/  STL.64 [R1+0x1b08], R58 ;  /* 0x001b083a01007387 */ /* 0x0003e80000100a00 */
[----:B------:R1:W-:Y:S02]  /*bad10*/  LDGSTS.E [R50+-0x70e00], [R58.64], P1 ;  /* 0x8f2000003a327fae */ /* 0x0003e40008921844 */
[----:B-1----:R-:W-:Y:S01]  /*bad20*/  MOV R59, R4 ;  /* 0x00000004003b7202 */ /* 0x002fe20000000f00 */
[----:B------:R-:W-:Y:S02]  /*bad30*/  IMAD.MOV.U32 R58, RZ, RZ, R3 ;  /* 0x000000ffff3a7224 */ /* 0x000fe400078e0003 */
[----:B------:R-:W-:Y:S01]  /*bad40*/  IMAD.MOV.U32 R4, RZ, RZ, R5 ;  /* 0x000000ffff047224 */ /* 0x000fe200078e0005 */
[----:B------:R-:W-:Y:S01]  /*bad50*/  IADD3 R3, R35, 0x100000, RZ ;  /* 0x0010000023037810 */ /* 0x000fe20007ffe0ff */
[----:B------:R-:W-:Y:S01]  /*bad60*/  IMAD.MOV.U32 R5, RZ, RZ, R6 ;  /* 0x000000ffff057224 */ /* 0x000fe200078e0006 */
[----:B------:R-:W-:Y:S04]  /*bad70*/  STL.64 [R1+0x1c10], R58 ;  /* 0x001c103a01007387 */ /* 0x000fe80000100a00 */
[----:B------:R1:W-:Y:S01]  /*bad80*/  LDGSTS.E [R50+-0x6fe00], [R58.64], P1 ;  /* 0x902000003a327fae */ /* 0x0003e20008921844 */
[----:B------:R2:W-:Y:S02]  /*bad90*/  STL.64 [R1+0x1c08], R4 ;  /* 0x001c080401007387 */ /* 0x0005e40000100a00 */
[----:B------:R2:W-:Y:S02]  /*bada0*/  LDGSTS.E [R3+-0x6ee00], [R4.64], P1 ;  /* 0x9120000004037fae */ /* 0x0005e40008921844 */
[----:B--2---:R-:W-:Y:S01]  /*badb0*/  MOV R4, R7 ;  /* 0x0000000700047202 */ /* 0x004fe20000000f00 */
[----:B------:R-:W-:-:S05]  /*badc0*/  IMAD.MOV.U32 R5, RZ, RZ, R8 ;  /* 0x000000ffff057224 */ /* 0x000fca00078e0008 */
[----:B------:R2:W-:Y:S04]  /*badd0*/  STL.64 [R1+0x1f10], R4 ;  /* 0x001f100401007387 */ /* 0x0005e80000100a00 */
[----:B------:R2:W-:Y:S02]  /*bade0*/  LDGSTS.E [R3+-0x6de00], [R4.64], P1 ;  /* 0x9220000004037fae */ /* 0x0005e40008921844 */
[----:B--2---:R-:W-:Y:S01]  /*badf0*/  IMAD.MOV.U32 R4, RZ, RZ, R11 ;  /* 0x000000ffff047224 */ /* 0x004fe200078e000b */
[----:B------:R-:W-:-:S05]  /*bae00*/  MOV R5, R12 ;  /* 0x0000000c00057202 */ /* 0x000fca0000000f00 */
[----:B------:R2:W-:Y:S04]  /*bae10*/  STL.64 [R1+0x1ed8], R4 ;  /* 0x001ed80401007387 */ /* 0x0005e80000100a00 */
[----:B------:R2:W-:Y:S02]  /*bae20*/  LDGSTS.E [R3+-0x6ce00], [R4.64], P1 ;  /* 0x9320000004037fae */ /* 0x0005e40008921844 */
[----:B--2---:R-:W-:Y:S02]  /*bae30*/  IMAD.MOV.U32 R4, RZ, RZ, R13 ;  /* 0x000000ffff047224 */ /* 0x004fe400078e000d */
[----:B------:R-:W-:-:S05]  /*bae40*/  IMAD.MOV.U32 R5, RZ, RZ, R14 ;  /* 0x000000ffff057224 */ /* 0x000fca00078e000e */
[----:B------:R2:W-:Y:S04]  /*bae50*/  STL.64 [R1+0x1ea0], R4 ;  /* 0x001ea00401007387 */ /* 0x0005e80000100a00 */
        /* <DEDUP_REMOVED lines=12> */
[----:B------:R2:W-:Y:S01]  /*baf20*/  LDGSTS.E [R3+-0x68e00], [R4.64], P1 ;  /* 0x9720000004037fae */ /* 0x0005e20008921844 */
[----:B------:R-:W-:Y:S01]  /*baf30*/  IMAD.MOV.U32 R6, RZ, RZ, R23 ;  /* 0x000000ffff067224 */ /* 0x000fe200078e0017 */
[----:B------:R-:W-:Y:S02]  /*baf40*/  MOV R7, R24 ;  /* 0x0000001800077202 */ /* 0x000fe40000000f00 */
[----:B--2---:R-:W-:Y:S01]  /*baf50*/  MOV R4, R21 ;  /* 0x0000001500047202 */ /* 0x004fe20000000f00 */
[----:B------:R-:W-:-:S05]  /*baf60*/  IMAD.MOV.U32 R5, RZ, RZ, R22 ;  /* 0x000000ffff057224 */ /* 0x000fca00078e0016 */
[----:B------:R2:W-:Y:S04]  /*baf70*/  STL.64 [R1+0x1dc0], R4 ;  /* 0x001dc00401007387 */ /* 0x0005e80000100a00 */
[----:B------:R2:W-:Y:S01]  /*baf80*/  LDGSTS.E [R3+-0x67e00], [R4.64], P1 ;  /* 0x9820000004037fae */ /* 0x0005e20008921844 */
[----:B------:R3:W-:Y:S02]  /*baf90*/  LDGSTS.E [R3+-0x66e00], [R6.64], P1 ;  /* 0x9920000006037fae */ /* 0x0007e40008921844 */
[----:B------:R-:W-:Y:S02]  /*bafa0*/  IMAD.MOV.U32 R12, RZ, RZ, R25 ;  /* 0x000000ffff0c7224 */ /* 0x000fe400078e0019 */
[----:B------:R-:W-:-:S05]  /*bafb0*/  IMAD.MOV.U32 R13, RZ, RZ, R26 ;  /* 0x000000ffff0d7224 */ /* 0x000fca00078e001a */
[----:B------:R4:W-:Y:S04]  /*bafc0*/  LDGSTS.E [R3+-0x65e00], [R12.64], P1 ;  /* 0x9a2000000c037fae */ /* 0x0009e80008921844 */
[----:B--2---:R-:W2:Y:S01]  /*bafd0*/  LDL.LU.64 R4, [R1+0x1f40] ;  /* 0x001f400001047983 */ /* 0x004ea20000300a00 */
[----:B------:R3:W-:Y:S02]  /*bafe0*/  STL.64 [R1+0x1d88], R6 ;  /* 0x001d880601007387 */ /* 0x0007e40000100a00 */
[----:B------:R-:W-:Y:S01]  /*baff0*/  IMAD.MOV.U32 R14, RZ, RZ, R29 ;  /* 0x000000ffff0e7224 */ /* 0x000fe200078e001d */
[----:B---3--:R-:W3:Y:S01]  /*bb000*/  LDL.LU.64 R6, [R1+0x1f08] ;  /* 0x001f080001067983 */ /* 0x008ee20000300a00 */
[----:B------:R4:W-:Y:S02]  /*bb010*/  STL.64 [R1+0x1d50], R12 ;  /* 0x001d500c01007387 */ /* 0x0009e40000100a00 */
[----:B------:R-:W5:Y:S01]  /*bb020*/  LDL.LU.64 R60, [R1+0x1ed0] ;  /* 0x001ed000013c7983 */ /* 0x000f620000300a00 */
[----:B------:R-:W-:-:S02]  /*bb030*/  MOV R15, R30 ;  /* 0x0000001e000f7202 */ /* 0x000fc40000000f00 */
[----:B----4-:R-:W-:Y:S01]  /*bb040*/  MOV R12, R27 ;  /* 0x0000001b000c7202 */ /* 0x010fe20000000f00 */
[----:B------:R-:W-:-:S05]  /*bb050*/  IMAD.MOV.U32 R13, RZ, RZ, R28 ;  /* 0x000000ffff0d7224 */ /* 0x000fca00078e001c */
[----:B------:R4:W-:Y:S01]  /*bb060*/  STL.64 [R1+0x1d18], R12 ;  /* 0x001d180c01007387 */ /* 0x0009e20000100a00 */
[----:B-1----:R-:W5:Y:S03]  /*bb070*/  LDL.LU.64 R58, [R1+0x1e98] ;  /* 0x001e9800013a7983 */ /* 0x002f660000300a00 */
[----:B------:R4:W-:Y:S01]  /*bb080*/  LDGSTS.E [R3+-0x64e00], [R12.64], P1 ;  /* 0x9b2000000c037fae */ /* 0x0009e20008921844 */
[----:B------:R1:W-:Y:S03]  /*bb090*/  LDGSTS.E [R3+-0x63e00], [R14.64], P1 ;  /* 0x9c2000000e037fae */ /* 0x0003e60008921844 */
[----:B----4-:R-:W4:Y:S01]  /*bb0a0*/  LDL.LU.64 R12, [R1+0x1e60] ;  /* 0x001e6000010c7983 */ /* 0x010f220000300a00 */
[----:B------:R1:W-:Y:S02]  /*bb0b0*/  STL.64 [R1+0x1ce0], R14 ;  /* 0x001ce00e01007387 */ /* 0x0003e40000100a00 */
[----:B-1----:R-:W-:-:S02]  /*bb0c0*/  IMAD.MOV.U32 R14, RZ, RZ, R31 ;  /* 0x000000ffff0e7224 */ /* 0x002fc400078e001f */
[----:B------:R-:W-:-:S05]  /*bb0d0*/  IMAD.MOV.U32 R15, RZ, RZ, R32 ;  /* 0x000000ffff0f7224 */ /* 0x000fca00078e0020 */
[----:B------:R1:W-:Y:S04]  /*bb0e0*/  STL.64 [R1+0x1ca8], R14 ;  /* 0x001ca80e01007387 */ /* 0x0003e80000100a00 */
[----:B------:R1:W-:Y:S01]  /*bb0f0*/  LDGSTS.E [R3+-0x62e00], [R14.64], P1 ;  /* 0x9d2000000e037fae */ /* 0x0003e20008921844 */
[----:B------:R-:W-:-:S03]  /*bb100*/  MOV R20, R33 ;  /* 0x0000002100147202 */ /* 0x000fc60000000f00 */
[----:B-1----:R-:W4:Y:S01]  /*bb110*/  LDL.LU.64 R14, [R1+0x1e28] ;  /* 0x001e2800010e7983 */ /* 0x002f220000300a00 */
[----:B------:R-:W4:Y:S02]  /*bb120*/  LDL.LU.64 R16, [R1+0x1df0] ;  /* 0x001df00001107983 */ /* 0x000f240000300a00 */
[----:B------:R-:W4:Y:S02]  /*bb130*/  LDL.LU.64 R18, [R1+0x1db8] ;  /* 0x001db80001127983 */ /* 0x000f240000300a00 */
[----:B------:R-:W-:Y:S02]  /*bb140*/  IMAD.MOV.U32 R21, RZ, RZ, R34 ;  /* 0x000000ffff157224 */ /* 0x000fe400078e0022 */
[----:B------:R-:W-:Y:S01]  /*bb150*/  IMAD.MOV.U32 R8, RZ, RZ, R9 ;  /* 0x000000ffff087224 */ /* 0x000fe200078e0009 */
[----:B------:R-:W-:Y:S02]  /*bb160*/  MOV R9, R10 ;  /* 0x0000000a00097202 */ /* 0x000fe40000000f00 */
[----:B------:R1:W-:Y:S04]  /*bb170*/  STL.64 [R1+0x1c70], R20 ;  /* 0x001c701401007387 */ /* 0x0003e80000100a00 */
[----:B------:R1:W-:Y:S04]  /*bb180*/  LDGSTS.E [R3+-0x61e00], [R20.64], P1 ;  /* 0x9e20000014037fae */ /* 0x0003e80008921844 */
[----:B-1----:R-:W4:Y:S01]  /*bb190*/  LDL.LU.64 R20, [R1+0x1d80] ;  /* 0x001d800001147983 */ /* 0x002f220000300a00 */
[----:B------:R1:W-:Y:S02]  /*bb1a0*/  STL.64 [R1+0x1be8], R8 ;  /* 0x001be80801007387 */ /* 0x0003e40000100a00 */
[----:B------:R-:W4:Y:S02]  /*bb1b0*/  LDL.LU.64 R22, [R1+0x1d48] ;  /* 0x001d480001167983 */ /* 0x000f240000300a00 */
[----:B------:R-:W4:Y:S01]  /*bb1c0*/  LDL.LU.64 R24, [R1+0x1d10] ;  /* 0x001d100001187983 */ /* 0x000f220000300a00 */
        /* <DEDUP_REMOVED lines=12> */
[----:B------:R-:W-:Y:S01]  /*bb290*/  IMAD.SHL.U32 R245, R55, 0x4, RZ ;  /* 0x0000000437f57824 */ /* 0x000fe200078e00ff */
[----:B------:R-:W4:Y:S04]  /*bb2a0*/  LDL.LU R244, [R1+0x2bc] ;  /* 0x0002bc0001f47983 */ /* 0x000f280000300800 */
[----:B------:R-:W-:-:S02]  /*bb2b0*/  LOP3.LUT R222, R245, 0x20, RZ, 0x3c, !PT ;  /* 0x00000020f5de7812 */ /* 0x000fc400078e3cff */
[----:B------:R-:W4:Y:S01]  /*bb2c0*/  LDL.LU R245, [R1+0x2c4] ;  /* 0x0002c40001f57983 */ /* 0x000f220000300800 */
[----:B------:R-:W-:-:S05]  /*bb2d0*/  IADD3 R35, R35, 0x100000, RZ ;  /* 0x0010000023237810 */ /* 0x000fca0007ffe0ff */
[----:B------:R1:W-:Y:S01]  /*bb2e0*/  LDGSTS.E [R35+-0x60e00], [R8.64], P1 ;  /* 0x9f20000008237fae */ /* 0x0003e20008921844 */
[----:B--2---:R-:W-:-:S05]  /*bb2f0*/  IADD3 R3, P0, R4, R242, RZ ;  /* 0x000000f204037210 */ /* 0x004fca0007f1e0ff */
[----:B------:R-:W-:Y:S01]  /*bb300*/  IMAD.X R4, R5, 0x1, R2, P0 ;  /* 0x0000000105047824 */ /* 0x000fe200000e0602 */
[----:B---3--:R-:W-:-:S05]  /*bb310*/  IADD3 R5, P0, R6, R242, RZ ;  /* 0x000000f206057210 */ /* 0x008fca0007f1e0ff */
[----:B------:R-:W-:Y:S01]  /*bb320*/  IMAD.X R6, R7, 0x1, R2, P0 ;  /* 0x0000000107067824 */ /* 0x000fe200000e0602 */
[----:B-----5:R-:W-:-:S04]  /*bb330*/  IADD3 R7, P0, R60, R242, RZ ;  /* 0x000000f23c077210 */ /* 0x020fc80007f1e0ff */
[----:B-1----:R-:W-:Y:S02]  /*bb340*/  IADD3.X R8, R61, R2, RZ, P0, !PT ;  /* 0x000000023d087210 */ /* 0x002fe400007fe4ff */
[----:B------:R-:W-:-:S05]  /*bb350*/  IADD3 R9, P0, R58, R242, RZ ;  /* 0x000000f23a097210 */ /* 0x000fca0007f1e0ff */
[----:B------:R-:W-:Y:S01]  /*bb360*/  IMAD.X R10, R59, 0x1, R2, P0 ;  /* 0x000000013b0a7824 */ /* 0x000fe200000e0602 */
[----:B----4-:R-:W-:-:S05]  /*bb370*/  IADD3 R11, P0, R12, R242, RZ ;  /* 0x000000f20c0b7210 */ /* 0x010fca0007f1e0ff */
[----:B------:R-:W-:Y:S01]  /*bb380*/  IMAD.X R12, R13, 0x1, R2, P0 ;  /* 0x000000010d0c7824 */ /* 0x000fe200000e0602 */
[----:B------:R-:W-:-:S04]  /*bb390*/  IADD3 R13, P0, R14, R242, RZ ;  /* 0x000000f20e0d7210 */ /* 0x000fc80007f1e0ff */
        /* <DEDUP_REMOVED lines=15> */
[----:B------:R-:W-:-:S04]  /*bb490*/  IADD3 R29, P0, R30, R242, RZ ;  /* 0x000000f21e1d7210 */ /* 0x000fc80007f1e0ff */
[----:B------:R-:W-:Y:S01]  /*bb4a0*/  IADD3.X R30, R31, R2, RZ, P0, !PT ;  /* 0x000000021f1e7210 */ /* 0x000fe200007fe4ff */
[----:B------:R-:W-:-:S05]  /*bb4b0*/  IADD3 R31, P0, R32, R242, RZ ;  /* 0x000000f2201f7210 */ /* 0x000fca0007f1e0ff */
[----:B------:R-:W-:Y:S02]  /*bb4c0*/  IMAD.X R32, R33, 0x1, R2, P0 ;  /* 0x0000000121207824 */ /* 0x000fe400000e0602 */
[----:B------:R-:W-:Y:S01]  /*bb4d0*/  IMAD R33, R243, 0x20000, R222 ;  /* 0x00020000f3217824 */ /* 0x000fe200078e02de */
[----:B------:R-:W-:Y:S01]  /*bb4e0*/  MOV R58, R218 ;  /* 0x000000da003a7202 */ /* 0x000fe20000000f00 */
[----:B------:R-:W-:-:S03]  /*bb4f0*/  IMAD.MOV.U32 R59, RZ, RZ, R223 ;  /* 0x000000ffff3b7224 */ /* 0x000fc600078e00df */
[----:B------:R-:W-:Y:S02]  /*bb500*/  IADD3 R34, R33, 0x100000, RZ ;  /* 0x0010000021227810 */ /* 0x000fe40007ffe0ff */
[----:B------:R1:W-:Y:S04]  /*bb510*/  STL.64 [R1+0x19e0], R58 ;  /* 0x0019e03a01007387 */ /* 0x0003e80000100a00 */
[----:B------:R1:W-:Y:S02]  /*bb520*/  LDGSTS.E [R34+-0x7fc00], [R58.64], P1 ;  /* 0x804000003a227fae */ /* 0x0003e40008921844 */
[----:B-1----:R-:W-:Y:S01]  /*bb530*/  IMAD.MOV.U32 R58, RZ, RZ, R240 ;  /* 0x000000ffff3a7224 */ /* 0x002fe200078e00f0 */
[----:B------:R-:W-:-:S05]  /*bb540*/  MOV R59, R219 ;  /* 0x000000db003b7202 */ /* 0x000fca0000000f00 */
[----:B------:R1:W-:Y:S01]  /*bb550*/  STL.64 [R1+0x19f0], R58 ;  /* 0x0019f03a01007387 */ /* 0x0003e20000100a00 */
[----:B------:R-:W2:Y:S02]  /*bb560*/  LDL.LU R235, [R1+0x2a8] ;  /* 0x0002a80001eb7983 */ /* 0x000ea40000300800 */
[----:B------:R-:W3:Y:S02]  /*bb570*/  LDL.LU R228, [R1+0x2b0] ;  /* 0x0002b00001e47983 */ /* 0x000ee40000300800 */
[----:B------:R-:W4:Y:S01]  /*bb580*/  LDL.LU R229, [R1+0x29c] ;  /* 0x00029c0001e57983 */ /* 0x000f220000300800 */
[----:B------:R-:W5:Y:S04]  /*bb590*/  LDL.LU R230, [R1+0x2a4] ;  /* 0x0002a40001e67983 */ /* 0x000f680000300800 */
[----:B------:R1:W-:Y:S01]  /*bb5a0*/  LDGSTS.E [R34+-0x7ec00], [R58.64], P1 ;  /* 0x814000003a227fae */ /* 0x0003e20008921844 */
[----:B------:R-:W4:Y:S02]  /*bb5b0*/  LDL.LU R231, [R1+0x284] ;  /* 0x0002840001e77983 */ /* 0x000f240000300800 */
[----:B------:R-:W4:Y:S02]  /*bb5c0*/  LDL.LU R224, [R1+0x290] ;  /* 0x0002900001e07983 */ /* 0x000f240000300800 */
[----:B-1----:R-:W-:-:S02]  /*bb5d0*/  IMAD.MOV.U32 R58, RZ, RZ, R249 ;  /* 0x000000ffff3a7224 */ /* 0x002fc400078e00f9 */
[----:B------:R-:W-:-:S05]  /*bb5e0*/  IMAD.MOV.U32 R59, RZ, RZ, R248 ;  /* 0x000000ffff3b7224 */ /* 0x000fca00078e00f8 */
[----:B------:R1:W-:Y:S01]  /*bb5f0*/  STL.64 [R1+0x1a00], R58 ;  /* 0x001a003a01007387 */ /* 0x0003e20000100a00 */
[----:B------:R-:W4:Y:S02]  /*bb600*/  LDL.LU R225, [R1+0x26c] ;  /* 0x00026c0001e17983 */ /* 0x000f240000300800 */
[----:B------:R-:W4:Y:S02]  /*bb610*/  LDL.LU R226, [R1+0x270] ;  /* 0x0002700001e27983 */ /* 0x000f240000300800 */
[----:B------:R-:W4:Y:S01]  /*bb620*/  LDL.LU R227, [R1+0x258] ;  /* 0x0002580001e37983 */ /* 0x000f220000300800 */
[----:B------:R-:W4:Y:S04]  /*bb630*/  LDL.LU R220, [R1+0x25c] ;  /* 0x00025c0001dc7983 */ /* 0x000f280000300800 */
[----:B------:R1:W-:Y:S01]  /*bb640*/  LDGSTS.E [R34+-0x7dc00], [R58.64], P1 ;  /* 0x824000003a227fae */ /* 0x0003e20008921844 */
[----:B------:R-:W4:Y:S02]  /*bb650*/  LDL.LU R221, [R1+0x248] ;  /* 0x0002480001dd7983 */ /* 0x000f240000300800 */
[----:B------:R-:W4:Y:S01]  /*bb660*/  LDL.LU R222, [R1+0x250] ;  /* 0x0002500001de7983 */ /* 0x000f220000300800 */
[----:B-1----:R-:W-:Y:S01]  /*bb670*/  MOV R58, R251 ;  /* 0x000000fb003a7202 */ /* 0x002fe20000000f00 */
        /* <DEDUP_REMOVED lines=8> */
[----:B------:R-:W4:Y:S02]  /*bb700*/  LDL.LU R249, [R1+0x224] ;  /* 0x0002240001f97983 */ /* 0x000f240000300800 */
[----:B-1----:R-:W-:Y:S01]  /*bb710*/  IMAD.MOV.U32 R58, RZ, RZ, R245 ;  /* 0x000000ffff3a7224 */ /* 0x002fe200078e00f5 */
[----:B------:R-:W-:-:S05]  /*bb720*/  MOV R59, R244 ;  /* 0x000000f4003b7202 */ /* 0x000fca0000000f00 */
[----:B------:R2:W-:Y:S01]  /*bb730*/  STL.64 [R1+0x1a18], R58 ;  /* 0x001a183a01007387 */ /* 0x0005e20000100a00 */
[----:B------:R-:W4:Y:S02]  /*bb740*/  LDL.LU R250, [R1+0x208] ;  /* 0x0002080001fa7983 */ /* 0x000f240000300800 */
[----:B------:R-:W4:Y:S02]  /*bb750*/  LDL.LU R251, [R1+0x210] ;  /* 0x0002100001fb7983 */ /* 0x000f240000300800 */
[----:B------:R-:W4:Y:S01]  /*bb760*/  LDL.LU R244, [R1+0x1f8] ;  /* 0x0001f80001f47983 */ /* 0x000f220000300800 */
[----:B------:R-:W4:Y:S04]  /*bb770*/  LDL.LU R245, [R1+0x200] ;  /* 0x0002000001f57983 */ /* 0x000f280000300800 */
[----:B------:R2:W-:Y:S01]  /*bb780*/  LDGSTS.E [R34+-0x7bc00], [R58.64], P1 ;  /* 0x844000003a227fae */ /* 0x0005e20008921844 */
[----:B------:R-:W-:-:S04]  /*bb790*/  LOP3.LUT R37, R37, R36, RZ, 0x3c, !PT ;  /* 0x0000002425257212 */ /* 0x000fc800078e3cff */
[----:B------:R-:W-:-:S04]  /*bb7a0*/  LOP3.LUT R36, R37, R36, RZ, 0x3c, !PT ;  /* 0x0000002425247212 */ /* 0x000fc800078e3cff */
[----:B------:R-:W-:Y:S01]  /*bb7b0*/  LOP3.LUT R37, R37, R36, RZ, 0x3c, !PT ;  /* 0x0000002425257212 */ /* 0x000fe200078e3cff */
[----:B--2---:R-:W-:Y:S02]  /*bb7c0*/  IMAD.MOV.U32 R59, RZ, RZ, R235 ;  /* 0x000000ffff3b7224 */ /* 0x004fe400078e00eb */
[----:B---3--:R-:W-:-:S05]  /*bb7d0*/  IMAD.MOV.U32 R58, RZ, RZ, R228 ;  /* 0x000000ffff3a7224 */ /* 0x008fca00078e00e4 */
[----:B------:R5:W-:Y:S04]  /*bb7e0*/  STL.64 [R1+0x1a28], R58 ;  /* 0x001a283a01007387 */ /* 0x000be80000100a00 */
[----:B------:R5:W-:Y:S02]  /*bb7f0*/  LDGSTS.E [R34+-0x7ac00], [R58.64], P1 ;  /* 0x854000003a227fae */ /* 0x000be40008921844 */
[----:B-----5:R-:W-:Y:S01]  /*bb800*/  MOV R58, R230 ;  /* 0x000000e6003a7202 */ /* 0x020fe20000000f00 */
[----:B----4-:R-:W-:-:S05]  /*bb810*/  IMAD.MOV.U32 R59, RZ, RZ, R229 ;  /* 0x000000ffff3b7224 */ /* 0x010fca00078e00e5 */
        /* <DEDUP_REMOVED lines=36> */
[----:B------:R-:W-:Y:S04]  /*bba60*/  STL.64 [R1+0x1aa8], R58 ;  /* 0x001aa83a01007387 */ /* 0x000fe80000100a00 */
[----:B------:R1:W-:Y:S01]  /*bba70*/  LDGSTS.E [R34+-0x70c00], [R58.64], P1 ;  /* 0x8f4000003a227fae */ /* 0x0003e20008921844 */
[----:B------:R2:W-:Y:S02]  /*bba80*/  STL.64 [R1+0x1be0], R36 ;  /* 0x001be02401007387 */ /* 0x0005e40000100a00 */
[----:B------:R2:W-:Y:S02]  /*bba90*/  LDGSTS.E [R34+-0x6fc00], [R36.64], P1 ;  /* 0x9040000024227fae */ /* 0x0005e40008921844 */
[----:B--2---:R-:W-:Y:S01]  /*bbaa0*/  MOV R37, R4 ;  /* 0x0000000400257202 */ /* 0x004fe20000000f00 */
[----:B------:R-:W-:-:S02]  /*bbab0*/  IMAD.MOV.U32 R36, RZ, RZ, R3 ;  /* 0x000000ffff247224 */ /* 0x000fc400078e0003 */
        /* <DEDUP_REMOVED lines=26> */
[----:B------:R2:W-:Y:S01]  /*bbc60*/  LDGSTS.E [R3+-0x68c00], [R4.64], P1 ;  /* 0x9740000004037fae */ /* 0x0005e20008921844 */
[----:B------:R-:W-:Y:S01]  /*bbc70*/  MOV R6, R19 ;  /* 0x0000001300067202 */ /* 0x000fe20000000f00 */
[----:B------:R-:W-:Y:S02]  /*bbc80*/  IMAD.MOV.U32 R7, RZ, RZ, R20 ;  /* 0x000000ffff077224 */ /* 0x000fe400078e0014 */
[----:B--2---:R-:W-:Y:S02]  /*bbc90*/  IMAD.MOV.U32 R4, RZ, RZ, R17 ;  /* 0x000000ffff047224 */ /* 0x004fe400078e0011 */
[----:B------:R-:W-:-:S05]  /*bbca0*/  IMAD.MOV.U32 R5, RZ, RZ, R18 ;  /* 0x000000ffff057224 */ /* 0x000fca00078e0012 */
[----:B------:R2:W-:Y:S04]  /*bbcb0*/  STL.64 [R1+0x1db8], R4 ;  /* 0x001db80401007387 */ /* 0x0005e80000100a00 */
[----:B------:R2:W-:Y:S01]  /*bbcc0*/  LDGSTS.E [R3+-0x67c00], [R4.64], P1 ;  /* 0x9840000004037fae */ /* 0x0005e20008921844 */
[----:B------:R3:W-:Y:S02]  /*bbcd0*/  LDGSTS.E [R3+-0x66c00], [R6.64], P1 ;  /* 0x9940000006037fae */ /* 0x0007e40008921844 */
[----:B------:R-:W-:Y:S01]  /*bbce0*/  IMAD.MOV.U32 R8, RZ, RZ, R21 ;  /* 0x000000ffff087224 */ /* 0x000fe200078e0015 */
[----:B------:R-:W-:Y:S01]  /*bbcf0*/  MOV R9, R22 ;  /* 0x0000001600097202 */ /* 0x000fe20000000f00 */
[----:B------:R-:W-:Y:S02]  /*bbd00*/  IMAD.MOV.U32 R10, RZ, RZ, R23 ;  /* 0x000000ffff0a7224 */ /* 0x000fe400078e0017 */
[----:B------:R-:W-:-:S02]  /*bbd10*/  IMAD.MOV.U32 R11, RZ, RZ, R24 ;  /* 0x000000ffff0b7224 */ /* 0x000fc400078e0018 */
[----:B------:R4:W-:Y:S03]  /*bbd20*/  LDGSTS.E [R3+-0x65c00], [R8.64], P1 ;  /* 0x9a40000008037fae */ /* 0x0009e60008921844 */
[----:B------:R5:W-:Y:S01]  /*bbd30*/  LDGSTS.E [R3+-0x64c00], [R10.64], P1 ;  /* 0x9b4000000a037fae */ /* 0x000be20008921844 */
[----:B--2---:R-:W2:Y:S01]  /*bbd40*/  LDL.LU.64 R4, [R1+0x1f38] ;  /* 0x001f380001047983 */ /* 0x004ea20000300a00 */
[----:B------:R3:W-:Y:S01]  /*bbd50*/  STL.64 [R1+0x1d80], R6 ;  /* 0x001d800601007387 */ /* 0x0007e20000100a00 */
[----:B------:R-:W-:Y:S01]  /*bbd60*/  MOV R14, R25 ;  /* 0x00000019000e7202 */ /* 0x000fe20000000f00 */
[----:B------:R-:W-:-:S05]  /*bbd70*/  IMAD.MOV.U32 R15, RZ, RZ, R26 ;  /* 0x000000ffff0f7224 */ /* 0x000fca00078e001a */
[----:B------:R1:W-:Y:S04]  /*bbd80*/  LDGSTS.E [R3+-0x63c00], [R14.64], P1 ;  /* 0x9c4000000e037fae */ /* 0x0003e80008921844 */
[----:B---3--:R-:W3:Y:S01]  /*bbd90*/  LDL.LU.64 R6, [R1+0x1f00] ;  /* 0x001f000001067983 */ /* 0x008ee20000300a00 */
[----:B------:R4:W-:Y:S03]  /*bbda0*/  STL.64 [R1+0x1d48], R8 ;  /* 0x001d480801007387 */ /* 0x0009e60000100a00 */
[----:B----4-:R-:W4:Y:S01]  /*bbdb0*/  LDL.LU.64 R8, [R1+0x1ec8] ;  /* 0x001ec80001087983 */ /* 0x010f220000300a00 */
[----:B------:R5:W-:Y:S03]  /*bbdc0*/  STL.64 [R1+0x1d10], R10 ;  /* 0x001d100a01007387 */ /* 0x000be60000100a00 */
[----:B-----5:R-:W5:Y:S01]  /*bbdd0*/  LDL.LU.64 R10, [R1+0x1e90] ;  /* 0x001e9000010a7983 */ /* 0x020f620000300a00 */
[----:B------:R-:W5:Y:S02]  /*bbde0*/  LDL.LU.64 R12, [R1+0x1e58] ;  /* 0x001e5800010c7983 */ /* 0x000f640000300a00 */
[----:B------:R1:W-:Y:S02]  /*bbdf0*/  STL.64 [R1+0x1cd8], R14 ;  /* 0x001cd80e01007387 */ /* 0x0003e40000100a00 */
[----:B-1----:R-:W-:Y:S01]  /*bbe00*/  IMAD.MOV.U32 R14, RZ, RZ, R27 ;  /* 0x000000ffff0e7224 */ /* 0x002fe200078e001b */
[----:B------:R-:W-:-:S05]  /*bbe10*/  MOV R15, R28 ;  /* 0x0000001c000f7202 */ /* 0x000fca0000000f00 */
[----:B------:R1:W-:Y:S04]  /*bbe20*/  STL.64 [R1+0x1ca0], R14 ;  /* 0x001ca00e01007387 */ /* 0x0003e80000100a00 */
[----:B------:R1:W-:Y:S01]  /*bbe30*/  LDGSTS.E [R3+-0x62c00], [R14.64], P1 ;  /* 0x9d4000000e037fae */ /* 0x0003e20008921844 */
[----:B------:R-:W-:-:S03]  /*bbe40*/  IMAD.MOV.U32 R20, RZ, RZ, R29 ;  /* 0x000000ffff147224 */ /* 0x000fc600078e001d */
[----:B-1----:R-:W5:Y:S01]  /*bbe50*/  LDL.LU.64 R14, [R1+0x1bf8] ;  /* 0x001bf800010e7983 */ /* 0x002f620000300a00 */
[----:B------:R-:W5:Y:S02]  /*bbe60*/  LDL.LU.64 R16, [R1+0x1e20] ;  /* 0x001e200001107983 */ /* 0x000f640000300a00 */
[----:B------:R-:W-:Y:S02]  /*bbe70*/  IMAD.MOV.U32 R21, RZ, RZ, R30 ;  /* 0x000000ffff157224 */ /* 0x000fe400078e001e */
[----:B------:R-:W5:Y:S01]  /*bbe80*/  LDL.LU.64 R18, [R1+0x1de8] ;  /* 0x001de80001127983 */ /* 0x000f620000300a00 */
[----:B------:R-:W-:Y:S02]  /*bbe90*/  IADD3 R33, R33, 0x100000, RZ ;  /* 0x0010000021217810 */ /* 0x000fe40007ffe0ff */
[----:B------:R-:W-:Y:S01]  /*bbea0*/  MOV R22, R31 ;  /* 0x0000001f00167202 */ /* 0x000fe20000000f00 */
[----:B------:R-:W-:Y:S01]  /*bbeb0*/  IMAD.MOV.U32 R23, RZ, RZ, R32 ;  /* 0x000000ffff177224 */ /* 0x000fe200078e0020 */
[----:B------:R1:W-:Y:S04]  /*bbec0*/  STL.64 [R1+0x1c68], R20 ;  /* 0x001c681401007387 */ /* 0x0003e80000100a00 */
[----:B------:R1:W-:Y:S01]  /*bbed0*/  LDGSTS.E [R3+-0x61c00], [R20.64], P1 ;  /* 0x9e40000014037fae */ /* 0x0003e20008921844 */
[----:B------:R1:W-:Y:S03]  /*bbee0*/  LDGSTS.E [R33+-0x60c00], [R22.64], P1 ;  /* 0x9f40000016217fae */ /* 0x0003e60008921844 */
[----:B-1----:R-:W5:Y:S01]  /*bbef0*/  LDL.LU.64 R20, [R1+0x1db0] ;  /* 0x001db00001147983 */ /* 0x002f620000300a00 */
[----:B------:R1:W-:Y:S03]  /*bbf00*/  STL.64 [R1+0x1c38], R22 ;  /* 0x001c381601007387 */ /* 0x0003e60000100a00 */
[----:B-1----:R-:W5:Y:S01]  /*bbf10*/  LDL.LU.64 R22, [R1+0x1d78] ;  /* 0x001d780001167983 */ /* 0x002f620000300a00 */
[----:B------:R-:W5:Y:S02]  /*bbf20*/  LDL.LU.64 R24, [R1+0x1d40] ;  /* 0x001d400001187983 */ /* 0x000f640000300a00 */
[----:B------:R-:W5:Y:S02]  /*bbf30*/  LDL.LU.64 R26, [R1+0x1d08] ;  /* 0x001d0800011a7983 */ /* 0x000f640000300a00 */
[----:B------:R-:W5:Y:S01]  /*bbf40*/  LDL.LU.64 R28, [R1+0x1cd0] ;  /* 0x001cd000011c7983 */ /* 0x000f620000300a00 */
[----:B------:R-:W5:Y:S01]  /*bbf50*/  LDL.LU.64 R30, [R1+0x1c98] ;  /* 0x001c9800011e7983 */ /* 0x000f620000300a00 */
[----:B------:R-:W5:Y:S02]  /*bbf60*/  LDL.LU.64 R34, [R1+0x1c60] ;  /* 0x001c600001227983 */ /* 0x000f640000300a00 */
        /* <DEDUP_REMOVED lines=8> */
[----:B------:R-:W-:Y:S01]  /*bbff0*/  LOP3.LUT R33, R246, 0x30, RZ, 0x3c, !PT ;  /* 0x00000030f6217812 */ /* 0x000fe200078e3cff */
[----:B------:R-:W5:Y:S01]  /*bc000*/  LDL.LU R245, [R1+0x378] ;  /* 0x0003780001f57983 */ /* 0x000f620000300800 */
[----:B------:R-:W5:Y:S03]  /*bc010*/  LDL.LU R246, [R1+0x640] ;  /* 0x0006400001f67983 */ /* 0x000f660000300800 */
[----:B------:R-:W-:Y:S01]  /*bc020*/  IMAD R33, R243, 0x20000, R33 ;  /* 0x00020000f3217824 */ /* 0x000fe200078e0221 */
[----:B--2---:R-:W-:-:S05]  /*bc030*/  IADD3 R3, P0, R4, R242, RZ ;  /* 0x000000f204037210 */ /* 0x004fca0007f1e0ff */
[----:B------:R-:W-:Y:S01]  /*bc040*/  IMAD.X R4, R5, 0x1, R2, P0 ;  /* 0x0000000105047824 */ /* 0x000fe200000e0602 */
[----:B---3--:R-:W-:-:S04]  /*bc050*/  IADD3 R5, P0, R6, R242, RZ ;  /* 0x000000f206057210 */ /* 0x008fc80007f1e0ff */
[----:B------:R-:W-:Y:S02]  /*bc060*/  IADD3.X R6, R7, R2, RZ, P0, !PT ;  /* 0x0000000207067210 */ /* 0x000fe400007fe4ff */
[----:B----4-:R-:W-:-:S05]  /*bc070*/  IADD3 R7, P0, R8, R242, RZ ;  /* 0x000000f208077210 */ /* 0x010fca0007f1e0ff */
[----:B------:R-:W-:Y:S01]  /*bc080*/  IMAD.X R8, R9, 0x1, R2, P0 ;  /* 0x0000000109087824 */ /* 0x000fe200000e0602 */
[----:B-----5:R-:W-:-:S05]  /*bc090*/  IADD3 R9, P0, R10, R242, RZ ;  /* 0x000000f20a097210 */ /* 0x020fca0007f1e0ff */
[----:B------:R-:W-:Y:S01]  /*bc0a0*/  IMAD.X R10, R11, 0x1, R2, P0 ;  /* 0x000000010b0a7824 */ /* 0x000fe200000e0602 */
[----:B------:R-:W-:-:S04]  /*bc0b0*/  IADD3 R11, P0, R12, R242, RZ ;  /* 0x000000f20c0b7210 */ /* 0x000fc80007f1e0ff */
[----:B------:R-:W-:Y:S02]  /*bc0c0*/  IADD3.X R12, R13, R2, RZ, P0, !PT ;  /* 0x000000020d0c7210 */ /* 0x000fe400007fe4ff */
[----:B------:R-:W-:-:S05]  /*bc0d0*/  IADD3 R13, P0, R14, R242, RZ ;  /* 0x000000f20e0d7210 */ /* 0x000fca0007f1e0ff */
[----:B------:R-:W-:Y:S01]  /*bc0e0*/  IMAD.X R14, R15, 0x1, R2, P0 ;  /* 0x000000010f0e7824 */ /* 0x000fe200000e0602 */
[----:B------:R-:W-:-:S05]  /*bc0f0*/  IADD3 R15, P0, R16, R242, RZ ;  /* 0x000000f2100f7210 */ /* 0x000fca0007f1e0ff */
        /* <DEDUP_REMOVED lines=13> */
[----:B------:R-:W-:Y:S02]  /*bc1d0*/  IADD3 R29, P0, R30, R242, RZ ;  /* 0x000000f21e1d7210 */ /* 0x000fe40007f1e0ff */
[----:B------:R-:W-:Y:S01]  /*bc1e0*/  MOV R36, R219 ;  /* 0x000000db00247202 */ /* 0x000fe20000000f00 */
[----:B------:R-:W-:Y:S01]  /*bc1f0*/  IMAD.MOV.U32 R37, RZ, RZ, R218 ;  /* 0x000000ffff257224 */ /* 0x000fe200078e00da */
[----:B------:R-:W-:Y:S01]  /*bc200*/  IADD3.X R30, R31, R2, RZ, P0, !PT ;  /* 0x000000021f1e7210 */ /* 0x000fe200007fe4ff */
[----:B------:R-:W-:Y:S01]  /*bc210*/  IADD3 R31, P0, R34, R242, RZ ;  /* 0x000000f2221f7210 */ /* 0x000fe20007f1e0ff */
        /* <DEDUP_REMOVED lines=41> */
[----:B------:R-:W-:-:S02]  /*bc4b0*/  IMAD.X R32, R35, 0x1, R2, P0 ;  /* 0x0000000123207824 */ /* 0x000fc400000e0602 */
        /* <DEDUP_REMOVED lines=49> */
[----:B------:R-:W-:Y:S01]  /*bc7d0*/  IMAD.MOV.U32 R36, RZ, RZ, R3 ;  /* 0x000000ffff247224 */ /* 0x000fe200078e0003 */
[----:B------:R-:W-:Y:S02]  /*bc7e0*/  MOV R4, R5 ;  /* 0x0000000500047202 */ /* 0x000fe40000000f00 */
[----:B------:R-:W-:Y:S01]  /*bc7f0*/  IADD3 R3, R33, 0x100000, RZ ;  /* 0x0010000021037810 */ /* 0x000fe20007ffe0ff */
[----:B------:R-:W-:Y:S01]  /*bc800*/  IMAD.MOV.U32 R5, RZ, RZ, R6 ;  /* 0x000000ffff057224 */ /* 0x000fe200078e0006 */
[----:B------:R-:W-:Y:S04]  /*bc810*/  STL.64 [R1+0x1f38], R36 ;  /* 0x001f382401007387 */ /* 0x000fe80000100a00 */
[----:B------:R1:W-:Y:S01]  /*bc820*/  LDGSTS.E [R34+-0x6ea00], [R36.64], P1 ;  /* 0x9160000024227fae */ /* 0x0003e20008921844 */
[----:B------:R2:W-:Y:S02]  /*bc830*/  STL.64 [R1+0x1f00], R4 ;  /* 0x001f000401007387 */ /* 0x0005e40000100a00 */
        /* <DEDUP_REMOVED lines=29> */
[----:B------:R-:W-:Y:S01]  /*bca10*/  IMAD.MOV.U32 R9, RZ, RZ, R24 ;  /* 0x000000ffff097224 */ /* 0x000fe200078e0018 */
[----:B------:R-:W-:Y:S01]  /*bca20*/  MOV R10, R25 ;  /* 0x00000019000a7202 */ /* 0x000fe20000000f00 */
[----:B------:R-:W-:-:S03]  /*bca30*/  IMAD.MOV.U32 R11, RZ, RZ, R26 ;  /* 0x000000ffff0b7224 */ /* 0x000fc600078e001a */
[----:B------:R4:W-:Y:S02]  /*bca40*/  LDGSTS.E [R3+-0x65a00], [R8.64], P1 ;  /* 0x9a60000008037fae */ /* 0x0009e40008921844 */
[----:B------:R5:W-:Y:S02]  /*bca50*/  LDGSTS.E [R3+-0x64a00], [R10.64], P1 ;  /* 0x9b6000000a037fae */ /* 0x000be40008921844 */
[----:B--2---:R-:W2:Y:S01]  /*bca60*/  LDL.LU.64 R4, [R1+0x1f30] ;  /* 0x001f300001047983 */ /* 0x004ea20000300a00 */
[----:B------:R3:W-:Y:S02]  /*bca70*/  STL.64 [R1+0x1d78], R6 ;  /* 0x001d780601007387 */ /* 0x0007e40000100a00 */
[----:B------:R-:W-:Y:S01]  /*bca80*/  IMAD.MOV.U32 R16, RZ, RZ, R27 ;  /* 0x000000ffff107224 */ /* 0x000fe200078e001b */
[----:B---3--:R-:W3:Y:S01]  /*bca90*/  LDL.LU.64 R6, [R1+0x1ef8] ;  /* 0x001ef80001067983 */ /* 0x008ee20000300a00 */
[----:B------:R4:W-:Y:S01]  /*bcaa0*/  STL.64 [R1+0x1d40], R8 ;  /* 0x001d400801007387 */ /* 0x0009e20000100a00 */
[----:B------:R-:W-:-:S05]  /*bcab0*/  MOV R17, R28 ;  /* 0x0000001c00117202 */ /* 0x000fca0000000f00 */
[----:B------:R1:W-:Y:S04]  /*bcac0*/  LDGSTS.E [R3+-0x63a00], [R16.64], P1 ;  /* 0x9c60000010037fae */ /* 0x0003e80008921844 */
[----:B----4-:R-:W4:Y:S01]  /*bcad0*/  LDL.LU.64 R8, [R1+0x1ec0] ;  /* 0x001ec00001087983 */ /* 0x010f220000300a00 */
[----:B------:R5:W-:Y:S03]  /*bcae0*/  STL.64 [R1+0x1d08], R10 ;  /* 0x001d080a01007387 */ /* 0x000be60000100a00 */
[----:B-----5:R-:W5:Y:S01]  /*bcaf0*/  LDL.LU.64 R10, [R1+0x1e88] ;  /* 0x001e8800010a7983 */ /* 0x020f620000300a00 */
[----:B-1----:R-:W5:Y:S02]  /*bcb00*/  LDL.LU.64 R36, [R1+0x1e50] ;  /* 0x001e500001247983 */ /* 0x002f640000300a00 */
[----:B------:R1:W-:Y:S02]  /*bcb10*/  STL.64 [R1+0x1cd0], R16 ;  /* 0x001cd01001007387 */ /* 0x0003e40000100a00 */
[----:B-1----:R-:W-:-:S02]  /*bcb20*/  IMAD.MOV.U32 R16, RZ, RZ, R29 ;  /* 0x000000ffff107224 */ /* 0x002fc400078e001d */
[----:B------:R-:W-:-:S05]  /*bcb30*/  IMAD.MOV.U32 R17, RZ, RZ, R30 ;  /* 0x000000ffff117224 */ /* 0x000fca00078e001e */
[----:B------:R1:W-:Y:S01]  /*bcb40*/  STL.64 [R1+0x1c98], R16 ;  /* 0x001c981001007387 */ /* 0x0003e20000100a00 */
[----:B------:R-:W5:Y:S03]  /*bcb50*/  LDL.LU.64 R34, [R1+0x1e18] ;  /* 0x001e180001227983 */ /* 0x000f660000300a00 */
[----:B------:R1:W-:Y:S01]  /*bcb60*/  LDGSTS.E [R3+-0x62a00], [R16.64], P1 ;  /* 0x9d60000010037fae */ /* 0x0003e20008921844 */
[----:B------:R-:W-:Y:S01]  /*bcb70*/  MOV R20, R31 ;  /* 0x0000001f00147202 */ /* 0x000fe20000000f00 */
[----:B------:R-:W-:Y:S02]  /*bcb80*/  IMAD.MOV.U32 R21, RZ, RZ, R32 ;  /* 0x000000ffff157224 */ /* 0x000fe400078e0020 */
[----:B------:R-:W-:Y:S01]  /*bcb90*/  IMAD.MOV.U32 R12, RZ, RZ, R13 ;  /* 0x000000ffff0c7224 */ /* 0x000fe200078e000d */
[----:B-1----:R-:W5:Y:S01]  /*bcba0*/  LDL.LU.64 R16, [R1+0x1de0] ;  /* 0x001de00001107983 */ /* 0x002f620000300a00 */
[----:B------:R-:W5:Y:S02]  /*bcbb0*/  LDL.LU.64 R18, [R1+0x1da8] ;  /* 0x001da80001127983 */ /* 0x000f640000300a00 */
[----:B------:R1:W-:Y:S01]  /*bcbc0*/  STL.64 [R1+0x1c60], R20 ;  /* 0x001c601401007387 */ /* 0x0003e20000100a00 */
[----:B------:R1:W-:Y:S01]  /*bcbd0*/  LDGSTS.E [R3+-0x61a00], [R20.64], P1 ;  /* 0x9e60000014037fae */ /* 0x0003e20008921844 */
[----:B------:R-:W-:-:S03]  /*bcbe0*/  MOV R13, R14 ;  /* 0x0000000e000d7202 */ /* 0x000fc60000000f00 */
[----:B-1----:R-:W5:Y:S02]  /*bcbf0*/  LDL.LU.64 R20, [R1+0x1d70] ;  /* 0x001d700001147983 */ /* 0x002f640000300a00 */
[----:B------:R1:W-:Y:S02]  /*bcc00*/  STL.64 [R1+0x1bf8], R12 ;  /* 0x001bf80c01007387 */ /* 0x0003e40000100a00 */
[----:B------:R-:W5:Y:S02]  /*bcc10*/  LDL.LU.64 R22, [R1+0x1d38] ;  /* 0x001d380001167983 */ /* 0x000f640000300a00 */
[----:B------:R-:W5:Y:S01]  /*bcc20*/  LDL.LU.64 R24, [R1+0x1d00] ;  /* 0x001d000001187983 */ /* 0x000f620000300a00 */
[----:B------:R-:W5:Y:S01]  /*bcc30*/  LDL.LU.64 R26, [R1+0x1cc8] ;  /* 0x001cc800011a7983 */ /* 0x000f620000300a00 */
[----:B------:R-:W5:Y:S01]  /*bcc40*/  LDL.LU.64 R28, [R1+0x1c90] ;  /* 0x001c9000011c7983 */ /* 0x000f620000300a00 */
[----:B------:R-:W-:Y:S01]  /*bcc50*/  IADD3 R33, R33, 0x100000, RZ ;  /* 0x0010000021217810 */ /* 0x000fe20007ffe0ff */
[----:B------:R-:W5:Y:S04]  /*bcc60*/  LDL.LU.64 R30, [R1+0x1c58] ;  /* 0x001c5800011e7983 */ /* 0x000f680000300a00 */
[----:B------:R1:W-:Y:S04]  /*bcc70*/  LDGSTS.E [R33+-0x60a00], [R12.64], P1 ;  /* 0x9f6000000c217fae */ /* 0x0003e80008921844 */
[----:B-1----:R-:W5:Y:S01]  /*bcc80*/  LDL.LU.64 R32, [R1+0x1c30] ;  /* 0x001c300001207983 */ /* 0x002f620000300a00 */
        /* <DEDUP_REMOVED lines=10> */
[----:B--2---:R-:W-:-:S05]  /*bcd30*/  IADD3 R3, P0, R4, R242, RZ ;  /* 0x000000f204037210 */ /* 0x004fca0007f1e0ff */
[----:B------:R-:W-:Y:S01]  /*bcd40*/  IMAD.X R4, R5, 0x1, R2, P0 ;  /* 0x0000000105047824 */ /* 0x000fe200000e0602 */
[----:B---3--:R-:W-:-:S05]  /*bcd50*/  IADD3 R5, P0, R6, R242, RZ ;  /* 0x000000f206057210 */ /* 0x008fca0007f1e0ff */
[----:B------:R-:W-:Y:S01]  /*bcd60*/  IMAD.X R6, R7, 0x1, R2, P0 ;  /* 0x0000000107067824 */ /* 0x000fe200000e0602 */
[----:B----4-:R-:W-:-:S04]  /*bcd70*/  IADD3 R7, P0, R8, R242, RZ ;  /* 0x000000f208077210 */ /* 0x010fc80007f1e0ff */
[----:B------:R-:W-:Y:S02]  /*bcd80*/  IADD3.X R8, R9, R2, RZ, P0, !PT ;  /* 0x0000000209087210 */ /* 0x000fe400007fe4ff */
[----:B-----5:R-:W-:-:S05]  /*bcd90*/  IADD3 R9, P0, R10, R242, RZ ;  /* 0x000000f20a097210 */ /* 0x020fca0007f1e0ff */
        /* <DEDUP_REMOVED lines=23> */
[----:B------:R-:W-:Y:S02]  /*bcf10*/  IMAD R33, R243, 0x20000, R116 ;  /* 0x00020000f3217824 */ /* 0x000fe400078e0274 */
[----:B------:R-:W-:Y:S01]  /*bcf20*/  IMAD.MOV.U32 R36, RZ, RZ, R219 ;  /* 0x000000ffff247224 */ /* 0x000fe200078e00db */
[----:B------:R-:W-:Y:S02]  /*bcf30*/  MOV R37, R218 ;  /* 0x000000da00257202 */ /* 0x000fe40000000f00 */
[----:B------:R-:W-:-:S03]  /*bcf40*/  IADD3 R34, R33, 0x100000, RZ ;  /* 0x0010000021227810 */ /* 0x000fc60007ffe0ff */
[----:B------:R1:W-:Y:S04]  /*bcf50*/  STL.64 [R1+0x18a8], R36 ;  /* 0x0018a82401007387 */ /* 0x0003e80000100a00 */
[----:B------:R1:W-:Y:S02]  /*bcf60*/  LDGSTS.E [R34+-0x7f800], [R36.64], P1 ;  /* 0x8080000024227fae */ /* 0x0003e40008921844 */
[----:B-1----:R-:W-:Y:S02]  /*bcf70*/  IMAD.MOV.U32 R36, RZ, RZ, R248 ;  /* 0x000000ffff247224 */ /* 0x002fe400078e00f8 */
[----:B------:R-:W-:-:S05]  /*bcf80*/  IMAD.MOV.U32 R37, RZ, RZ, R240 ;  /* 0x000000ffff257224 */ /* 0x000fca00078e00f0 */
[----:B------:R1:W-:Y:S01]  /*bcf90*/  STL.64 [R1+0x18c0], R36 ;  /* 0x0018c02401007387 */ /* 0x0003e20000100a00 */
[----:B------:R-:W2:Y:S02]  /*bcfa0*/  LDL.LU R228, [R1+0x7ac] ;  /* 0x0007ac0001e47983 */ /* 0x000ea40000300800 */
[----:B------:R-:W3:Y:S02]  /*bcfb0*/  LDL.LU R229, [R1+0x7b4] ;  /* 0x0007b40001e57983 */ /* 0x000ee40000300800 */
[----:B------:R-:W4:Y:S01]  /*bcfc0*/  LDL.LU R230, [R1+0x79c] ;  /* 0x00079c0001e67983 */ /* 0x000f220000300800 */
[----:B------:R-:W5:Y:S04]  /*bcfd0*/  LDL.LU R231, [R1+0x7a4] ;  /* 0x0007a40001e77983 */ /* 0x000f680000300800 */
        /* <DEDUP_REMOVED lines=30> */
[----:B------:R2:W-:Y:S02]  /*bd1c0*/  LDGSTS.E [R34+-0x7b800], [R36.64], P1 ;  /* 0x8480000024227fae */ /* 0x0005e40008921844 */
[----:B--2---:R-:W-:Y:S01]  /*bd1d0*/  IMAD.MOV.U32 R37, RZ, RZ, R228 ;  /* 0x000000ffff257224 */ /* 0x004fe200078e00e4 */
[----:B---3--:R-:W-:-:S05]  /*bd1e0*/  MOV R36, R229 ;  /* 0x000000e500247202 */ /* 0x008fca0000000f00 */
[----:B------:R5:W-:Y:S04]  /*bd1f0*/  STL.64 [R1+0x1910], R36 ;  /* 0x0019102401007387 */ /* 0x000be80000100a00 */
[----:B------:R5:W-:Y:S02]  /*bd200*/  LDGSTS.E [R34+-0x7a800], [R36.64], P1 ;  /* 0x8580000024227fae */ /* 0x000be40008921844 */
[----:B-----5:R-:W-:Y:S01]  /*bd210*/  IMAD.MOV.U32 R36, RZ, RZ, R231 ;  /* 0x000000ffff247224 */ /* 0x020fe200078e00e7 */
[----:B----4-:R-:W-:-:S05]  /*bd220*/  MOV R37, R230 ;  /* 0x000000e600257202 */ /* 0x010fca0000000f00 */
        /* <DEDUP_REMOVED lines=42> */
[----:B-1----:R-:W-:Y:S01]  /*bd4d0*/  IMAD.MOV.U32 R37, RZ, RZ, R4 ;  /* 0x000000ffff257224 */ /* 0x002fe200078e0004 */
[----:B------:R-:W-:Y:S01]  /*bd4e0*/  MOV R36, R3 ;  /* 0x0000000300247202 */ /* 0x000fe20000000f00 */
[----:B------:R-:W-:Y:S01]  /*bd4f0*/  IMAD.MOV.U32 R4, RZ, RZ, R5 ;  /* 0x000000ffff047224 */ /* 0x000fe200078e0005 */
[----:B------:R-:W-:Y:S02]  /*bd500*/  IADD3 R3, R33, 0x100000, RZ ;  /* 0x0010000021037810 */ /* 0x000fe40007ffe0ff */
[----:B------:R-:W-:Y:S01]  /*bd510*/  MOV R5, R6 ;  /* 0x0000000600057202 */ /* 0x000fe20000000f00 */
[----:B------:R-:W-:Y:S04]  /*bd520*/  STL.64 [R1+0x1f30], R36 ;  /* 0x001f302401007387 */ /* 0x000fe80000100a00 */
[----:B------:R1:W-:Y:S01]  /*bd530*/  LDGSTS.E [R34+-0x6e800], [R36.64], P1 ;  /* 0x9180000024227fae */ /* 0x0003e20008921844 */
[----:B------:R2:W-:Y:S02]  /*bd540*/  STL.64 [R1+0x1ef8], R4 ;  /* 0x001ef80401007387 */ /* 0x0005e40000100a00 */
[----:B------:R2:W-:Y:S02]  /*bd550*/  LDGSTS.E [R3+-0x6d800], [R4.64], P1 ;  /* 0x9280000004037fae */ /* 0x0005e40008921844 */
[----:B--2---:R-:W-:-:S02]  /*bd560*/  IMAD.MOV.U32 R4, RZ, RZ, R7 ;  /* 0x000000ffff047224 */ /* 0x004fc400078e0007 */
        /* <DEDUP_REMOVED lines=16> */
[----:B--2---:R-:W-:Y:S01]  /*bd670*/  MOV R4, R15 ;  /* 0x0000000f00047202 */ /* 0x004fe20000000f00 */
[----:B------:R-:W-:-:S05]  /*bd680*/  IMAD.MOV.U32 R5, RZ, RZ, R16 ;  /* 0x000000ffff057224 */ /* 0x000fca00078e0010 */
[----:B------:R2:W-:Y:S04]  /*bd690*/  STL.64 [R1+0x1de0], R4 ;  /* 0x001de00401007387 */ /* 0x0005e80000100a00 */
[----:B------:R2:W-:Y:S01]  /*bd6a0*/  LDGSTS.E [R3+-0x68800], [R4.64], P1 ;  /* 0x9780000004037fae */ /* 0x0005e20008921844 */
[----:B------:R-:W-:Y:S02]  /*bd6b0*/  IMAD.MOV.U32 R7, RZ, RZ, R20 ;  /* 0x000000ffff077224 */ /* 0x000fe400078e0014 */
[----:B--2---:R-:W-:Y:S01]  /*bd6c0*/  IMAD.MOV.U32 R4, RZ, RZ, R17 ;  /* 0x000000ffff047224 */ /* 0x004fe200078e0011 */
[----:B------:R-:W-:-:S05]  /*bd6d0*/  MOV R5, R18 ;  /* 0x0000001200057202 */ /* 0x000fca0000000f00 */
[----:B------:R2:W-:Y:S04]  /*bd6e0*/  STL.64 [R1+0x1da8], R4 ;  /* 0x001da80401007387 */ /* 0x0005e80000100a00 */
[----:B------:R2:W-:Y:S01]  /*bd6f0*/  LDGSTS.E [R3+-0x67800], [R4.64], P1 ;  /* 0x9880000004037fae */ /* 0x0005e20008921844 */
[----:B------:R3:W-:Y:S01]  /*bd700*/  LDGSTS.E [R3+-0x66800], [R6.64], P1 ;  /* 0x9980000006037fae */ /* 0x0007e20008921844 */
[----:B------:R-:W-:Y:S01]  /*bd710*/  MOV R8, R21 ;  /* 0x0000001500087202 */ /* 0x000fe20000000f00 */
[----:B------:R-:W-:Y:S02]  /*bd720*/  IMAD.MOV.U32 R9, RZ, RZ, R22 ;  /* 0x000000ffff097224 */ /* 0x000fe400078e0016 */
[----:B------:R-:W-:Y:S01]  /*bd730*/  IMAD.MOV.U32 R10, RZ, RZ, R23 ;  /* 0x000000ffff0a7224 */ /* 0x000fe200078e0017 */
[----:B------:R-:W-:-:S02]  /*bd740*/  MOV R11, R24 ;  /* 0x00000018000b7202 */ /* 0x000fc40000000f00 */
[----:B------:R4:W-:Y:S03]  /*bd750*/  LDGSTS.E [R3+-0x65800], [R8.64], P1 ;  /* 0x9a80000008037fae */ /* 0x0009e60008921844 */
[----:B------:R5:W-:Y:S01]  /*bd760*/  LDGSTS.E [R3+-0x64800], [R10.64], P1 ;  /* 0x9b8000000a037fae */ /* 0x000be20008921844 */
[----:B--2---:R-:W2:Y:S01]  /*bd770*/  LDL.LU.64 R4, [R1+0x1f28] ;  /* 0x001f280001047983 */ /* 0x004ea20000300a00 */
[----:B------:R3:W-:Y:S02]  /*bd780*/  STL.64 [R1+0x1d70], R6 ;  /* 0x001d700601007387 */ /* 0x0007e40000100a00 */
[----:B------:R-:W-:Y:S01]  /*bd790*/  IMAD.MOV.U32 R14, RZ, RZ, R25 ;  /* 0x000000ffff0e7224 */ /* 0x000fe200078e0019 */
[----:B---3--:R-:W3:Y:S01]  /*bd7a0*/  LDL.LU.64 R6, [R1+0x1ef0] ;  /* 0x001ef00001067983 */ /* 0x008ee20000300a00 */
[----:B------:R4:W-:Y:S02]  /*bd7b0*/  STL.64 [R1+0x1d38], R8 ;  /* 0x001d380801007387 */ /* 0x0009e40000100a00 */
[----:B------:R-:W-:-:S05]  /*bd7c0*/  IMAD.MOV.U32 R15, RZ, RZ, R26 ;  /* 0x000000ffff0f7224 */ /* 0x000fca00078e001a */
[----:B------:R1:W-:Y:S04]  /*bd7d0*/  LDGSTS.E [R3+-0x63800], [R14.64], P1 ;  /* 0x9c8000000e037fae */ /* 0x0003e80008921844 */
[----:B----4-:R-:W4:Y:S01]  /*bd7e0*/  LDL.LU.64 R8, [R1+0x1eb8] ;  /* 0x001eb80001087983 */ /* 0x010f220000300a00 */
[----:B------:R5:W-:Y:S03]  /*bd7f0*/  STL.64 [R1+0x1d00], R10 ;  /* 0x001d000a01007387 */ /* 0x000be60000100a00 */
[----:B-----5:R-:W5:Y:S01]  /*bd800*/  LDL.LU.64 R10, [R1+0x1e80] ;  /* 0x001e8000010a7983 */ /* 0x020f620000300a00 */
[----:B------:R-:W5:Y:S02]  /*bd810*/  LDL.LU.64 R12, [R1+0x1e48] ;  /* 0x001e4800010c7983 */ /* 0x000f640000300a00 */
[----:B------:R1:W-:Y:S02]  /*bd820*/  STL.64 [R1+0x1cc8], R14 ;  /* 0x001cc80e01007387 */ /* 0x0003e40000100a00 */
[----:B-1----:R-:W-:Y:S01]  /*bd830*/  MOV R14, R27 ;  /* 0x0000001b000e7202 */ /* 0x002fe20000000f00 */
[----:B------:R-:W-:-:S05]  /*bd840*/  IMAD.MOV.U32 R15, RZ, RZ, R28 ;  /* 0x000000ffff0f7224 */ /* 0x000fca00078e001c */
[----:B------:R1:W-:Y:S04]  /*bd850*/  STL.64 [R1+0x1c90], R14 ;  /* 0x001c900e01007387 */ /* 0x0003e80000100a00 */
[----:B------:R1:W-:Y:S01]  /*bd860*/  LDGSTS.E [R3+-0x62800], [R14.64], P1 ;  /* 0x9d8000000e037fae */ /* 0x0003e20008921844 */
[----:B------:R-:W-:-:S03]  /*bd870*/  IMAD.MOV.U32 R20, RZ, RZ, R29 ;  /* 0x000000ffff147224 */ /* 0x000fc600078e001d */
[----:B-1----:R-:W5:Y:S01]  /*bd880*/  LDL.LU.64 R14, [R1+0x1e10] ;  /* 0x001e1000010e7983 */ /* 0x002f620000300a00 */
[----:B------:R-:W5:Y:S02]  /*bd890*/  LDL.LU.64 R16, [R1+0x1dd8] ;  /* 0x001dd80001107983 */ /* 0x000f640000300a00 */
[----:B------:R-:W5:Y:S01]  /*bd8a0*/  LDL.LU.64 R18, [R1+0x1da0] ;  /* 0x001da00001127983 */ /* 0x000f620000300a00 */
[----:B------:R-:W-:Y:S02]  /*bd8b0*/  MOV R21, R30 ;  /* 0x0000001e00157202 */ /* 0x000fe40000000f00 */
[----:B------:R-:W-:Y:S01]  /*bd8c0*/  IADD3 R33, R33, 0x100000, RZ ;  /* 0x0010000021217810 */ /* 0x000fe20007ffe0ff */
[----:B------:R-:W-:Y:S02]  /*bd8d0*/  IMAD.MOV.U32 R22, RZ, RZ, R31 ;  /* 0x000000ffff167224 */ /* 0x000fe400078e001f */
        /* <DEDUP_REMOVED lines=22> */
[----:B------:R-:W5:Y:S02]  /*bda40*/  LDL.LU R247, [R1+0x864] ;  /* 0x0008640001f77983 */ /* 0x000f640000300800 */
[----:B------:R-:W-:-:S02]  /*bda50*/  LEA R33, R243, R33, 0x11 ;  /* 0x00000021f3217211 */ /* 0x000fc400078e88ff */
[----:B--2---:R-:W-:-:S04]  /*bda60*/  IADD3 R3, P0, R4, R242, RZ ;  /* 0x000000f204037210 */ /* 0x004fc80007f1e0ff */
[----:B------:R-:W-:Y:S02]  /*bda70*/  IADD3.X R4, R5, R2, RZ, P0, !PT ;  /* 0x0000000205047210 */ /* 0x000fe400007fe4ff */
[----:B---3--:R-:W-:-:S05]  /*bda80*/  IADD3 R5, P0, R6, R242, RZ ;  /* 0x000000f206057210 */ /* 0x008fca0007f1e0ff */
[----:B------:R-:W-:Y:S01]  /*bda90*/  IMAD.X R6, R7, 0x1, R2, P0 ;  /* 0x0000000107067824 */ /* 0x000fe200000e0602 */
[----:B----4-:R-:W-:-:S05]  /*bdaa0*/  IADD3 R7, P0, R8, R242, RZ ;  /* 0x000000f208077210 */ /* 0x010fca0007f1e0ff */
        /* <DEDUP_REMOVED lines=21> */
[-C--:B------:R-:W-:Y:S02]  /*bdc00*/  IADD3 R29, P0, R30, R242.reuse, RZ ;  /* 0x000000f21e1d7210 */ /* 0x080fe40007f1e0ff */
[----:B------:R-:W-:Y:S02]  /*bdc10*/  IMAD.MOV.U32 R36, RZ, RZ, R240 ;  /* 0x000000ffff247224 */ /* 0x000fe400078e00f0 */
[----:B------:R-:W-:Y:S02]  /*bdc20*/  IMAD.MOV.U32 R37, RZ, RZ, R219 ;  /* 0x000000ffff257224 */ /* 0x000fe400078e00db */
[----:B------:R-:W-:Y:S01]  /*bdc30*/  IMAD.X R30, R31, 0x1, R2, P0 ;  /* 0x000000011f1e7824 */ /* 0x000fe200000e0602 */
[----:B------:R-:W-:Y:S01]  /*bdc40*/  IADD3 R31, P0, R34, R242, RZ ;  /* 0x000000f2221f7210 */ /* 0x000fe20007f1e0ff */
[----:B------:R-:W-:Y:S01]  /*bdc50*/  IADD3 R34, R33, 0x100000, RZ ;  /* 0x0010000021227810 */ /* 0x000fe20007ffe0ff */
[----:B------:R1:W-:Y:S04]  /*bdc60*/  STL.64 [R1+0x1820], R36 ;  /* 0x0018202401007387 */ /* 0x0003e80000100a00 */
[----:B------:R1:W-:Y:S02]  /*bdc70*/  LDGSTS.E [R34+-0x7f600], [R36.64], P1 ;  /* 0x80a0000024227fae */ /* 0x0003e40008921844 */
[----:B-1----:R-:W-:Y:S01]  /*bdc80*/  MOV R36, R249 ;  /* 0x000000f900247202 */ /* 0x002fe20000000f00 */
        /* <DEDUP_REMOVED lines=37> */
[----:B------:R-:W-:Y:S01]  /*bdee0*/  IMAD.X R32, R35, 0x1, R2, P0 ;  /* 0x0000000123207824 */ /* 0x000fe200000e0602 */
[----:B--2---:R-:W-:Y:S01]  /*bdef0*/  MOV R37, R229 ;  /* 0x000000e500257202 */ /* 0x004fe20000000f00 */
[----:B---3--:R-:W-:-:S05]  /*bdf00*/  IMAD.MOV.U32 R36, RZ, RZ, R230 ;  /* 0x000000ffff247224 */ /* 0x008fca00078e00e6 */
[----:B------:R5:W-:Y:S04]  /*bdf10*/  STL.64 [R1+0x1890], R36 ;  /* 0x0018902401007387 */ /* 0x000be80000100a00 */
[----:B------:R5:W-:Y:S02]  /*bdf20*/  LDGSTS.E [R34+-0x7a600], [R36.64], P1 ;  /* 0x85a0000024227fae */ /* 0x000be40008921844 */
[----:B-----5:R-:W-:Y:S02]  /*bdf30*/  IMAD.MOV.U32 R36, RZ, RZ, R224 ;  /* 0x000000ffff247224 */ /* 0x020fe400078e00e0 */
[----:B----4-:R-:W-:-:S05]  /*bdf40*/  IMAD.MOV.U32 R37, RZ, RZ, R231 ;  /* 0x000000ffff257224 */ /* 0x010fca00078e00e7 */
        /* <DEDUP_REMOVED lines=105> */
[----:B------:R-:W-:Y:S01]  /*be5e0*/  MOV R20, R21 ;  /* 0x0000001500147202 */ /* 0x000fe20000000f00 */
[----:B------:R-:W-:Y:S01]  /*be5f0*/  IMAD.MOV.U32 R21, RZ, RZ, R22 ;  /* 0x000000ffff157224 */ /* 0x000fe200078e0016 */
[----:B------:R1:W-:Y:S01]  /*be600*/  STL.64 [R1+0x1c50], R24 ;  /* 0x001c501801007387 */ /* 0x0003e20000100a00 */
[----:B------:R-:W5:Y:S03]  /*be610*/  LDL.LU.64 R34, [R1+0x1d60] ;  /* 0x001d600001227983 */ /* 0x000f660000300a00 */
[----:B------:R1:W-:Y:S02]  /*be620*/  STL.64 [R1+0x1c18], R20 ;  /* 0x001c181401007387 */ /* 0x0003e40000100a00 */
[----:B------:R-:W5:Y:S01]  /*be630*/  LDL.LU.64 R22, [R1+0x1d28] ;  /* 0x001d280001167983 */ /* 0x000f620000300a00 */
[----:B------:R1:W-:Y:S04]  /*be640*/  LDGSTS.E [R3+-0x61600], [R24.64], P1 ;  /* 0x9ea0000018037fae */ /* 0x0003e80008921844 */
[----:B-1----:R-:W5:Y:S01]  /*be650*/  LDL.LU.64 R24, [R1+0x1cf0] ;  /* 0x001cf00001187983 */ /* 0x002f620000300a00 */
[----:B------:R-:W5:Y:S02]  /*be660*/  LDL.LU.64 R26, [R1+0x1cb8] ;  /* 0x001cb800011a7983 */ /* 0x000f640000300a00 */
        /* <DEDUP_REMOVED lines=88> */
[----:B------:R2:W-:Y:S02]  /*bebf0*/  LDGSTS.E [R34+-0x7b400], [R36.64], P1 ;  /* 0x84c0000024227fae */ /* 0x0005e40008921844 */
[----:B--2---:R-:W-:-:S02]  /*bec00*/  IMAD.MOV.U32 R37, RZ, RZ, R229 ;  /* 0x000000ffff257224 */ /* 0x004fc400078e00e5 */
        /* <DEDUP_REMOVED lines=90> */
[----:B------:R3:W-:Y:S03]  /*bf1b0*/  STL.64 [R1+0x1d60], R6 ;  /* 0x001d600601007387 */ /* 0x0007e60000100a00 */
[----:B---3--:R-:W3:Y:S01]  /*bf1c0*/  LDL.LU.64 R6, [R1+0x1ee0] ;  /* 0x001ee00001067983 */ /* 0x008ee20000300a00 */
[----:B------:R4:W-:Y:S03]  /*bf1d0*/  STL.64 [R1+0x1d28], R8 ;  /* 0x001d280801007387 */ /* 0x0009e60000100a00 */
[----:B----4-:R-:W4:Y:S01]  /*bf1e0*/  LDL.LU.64 R8, [R1+0x1ea8] ;  /* 0x001ea80001087983 */ /* 0x010f220000300a00 */
[----:B------:R-:W4:Y:S02]  /*bf1f0*/  LDL.LU.64 R10, [R1+0x1e70] ;  /* 0x001e7000010a7983 */ /* 0x000f240000300a00 */
[----:B------:R5:W-:Y:S02]  /*bf200*/  STL.64 [R1+0x1cf0], R12 ;  /* 0x001cf00c01007387 */ /* 0x000be40000100a00 */
[----:B------:R-:W-:-:S02]  /*bf210*/  IMAD.MOV.U32 R16, RZ, RZ, R27 ;  /* 0x000000ffff107224 */ /* 0x000fc400078e001b */
[----:B-----5:R-:W-:Y:S01]  /*bf220*/  IMAD.MOV.U32 R12, RZ, RZ, R25 ;  /* 0x000000ffff0c7224 */ /* 0x020fe200078e0019 */
[----:B------:R-:W-:-:S05]  /*bf230*/  MOV R13, R26 ;  /* 0x0000001a000d7202 */ /* 0x000fca0000000f00 */
[----:B------:R5:W-:Y:S04]  /*bf240*/  STL.64 [R1+0x1cb8], R12 ;  /* 0x001cb80c01007387 */ /* 0x000be80000100a00 */
[----:B------:R5:W-:Y:S01]  /*bf250*/  LDGSTS.E [R3+-0x63400], [R12.64], P1 ;  /* 0x9cc000000c037fae */ /* 0x000be20008921844 */
[----:B------:R-:W-:-:S05]  /*bf260*/  IMAD.MOV.U32 R17, RZ, RZ, R28 ;  /* 0x000000ffff117224 */ /* 0x000fca00078e001c */
[----:B------:R1:W-:Y:S04]  /*bf270*/  LDGSTS.E [R3+-0x62400], [R16.64], P1 ;  /* 0x9dc0000010037fae */ /* 0x0003e80008921844 */
[----:B-----5:R-:W5:Y:S01]  /*bf280*/  LDL.LU.64 R12, [R1+0x1e38] ;  /* 0x001e3800010c7983 */ /* 0x020f620000300a00 */
[----:B------:R-:W5:Y:S02]  /*bf290*/  LDL.LU.64 R14, [R1+0x1e00] ;  /* 0x001e0000010e7983 */ /* 0x000f640000300a00 */
[----:B------:R1:W-:Y:S01]  /*bf2a0*/  STL.64 [R1+0x1c80], R16 ;  /* 0x001c801001007387 */ /* 0x0003e20000100a00 */
[----:B------:R-:W-:Y:S01]  /*bf2b0*/  MOV R22, R29 ;  /* 0x0000001d00167202 */ /* 0x000fe20000000f00 */
[----:B-1----:R-:W5:Y:S01]  /*bf2c0*/  LDL.LU.64 R16, [R1+0x1dc8] ;  /* 0x001dc80001107983 */ /* 0x002f620000300a00 */
[----:B------:R-:W5:Y:S02]  /*bf2d0*/  LDL.LU.64 R18, [R1+0x1d90] ;  /* 0x001d900001127983 */ /* 0x000f640000300a00 */
[----:B------:R-:W-:-:S02]  /*bf2e0*/  IMAD.MOV.U32 R23, RZ, RZ, R30 ;  /* 0x000000ffff177224 */ /* 0x000fc400078e001e */
[----:B------:R-:W5:Y:S01]  /*bf2f0*/  LDL.LU.64 R20, [R1+0x1d58] ;  /* 0x001d580001147983 */ /* 0x000f620000300a00 */
[----:B------:R-:W-:Y:S01]  /*bf300*/  IADD3 R33, R33, 0x100000, RZ ;  /* 0x0010000021217810 */ /* 0x000fe20007ffe0ff */
[----:B------:R-:W-:Y:S01]  /*bf310*/  IMAD.MOV.U32 R24, RZ, RZ, R31 ;  /* 0x000000ffff187224 */ /* 0x000fe200078e001f */
[----:B------:R-:W-:Y:S01]  /*bf320*/  MOV R25, R32 ;  /* 0x0000002000197202 */ /* 0x000fe20000000f00 */
        /* <DEDUP_REMOVED lines=28> */
[----:B------:R-:W-:Y:S01]  /*bf4f0*/  LOP3.LUT R33, R241, 0x70, RZ, 0x3c, !PT ;  /* 0x00000070f1217812 */ /* 0x000fe200078e3cff */
[----:B------:R-:W5:Y:S01]  /*bf500*/  LDL.LU R240, [R1+0x910] ;  /* 0x0009100001f07983 */ /* 0x000f620000300800 */
[----:B------:R-:W5:Y:S03]  /*bf510*/  LDL.LU R241, [R1+0x918] ;  /* 0x0009180001f17983 */ /* 0x000f660000300800 */
[----:B------:R-:W-:Y:S01]  /*bf520*/  IMAD R33, R243, 0x20000, R33 ;  /* 0x00020000f3217824 */ /* 0x000fe200078e0221 */
[----:B--2---:R-:W-:-:S05]  /*bf530*/  IADD3 R3, P0, R4, R242, RZ ;  /* 0x000000f204037210 */ /* 0x004fca0007f1e0ff */
[----:B------:R-:W-:Y:S01]  /*bf540*/  IMAD.X R4, R5, 0x1, R2, P0 ;  /* 0x0000000105047824 */ /* 0x000fe200000e0602 */
[----:B---3--:R-:W-:-:S05]  /*bf550*/  IADD3 R5, P0, R6, R242, RZ ;  /* 0x000000f206057210 */ /* 0x008fca0007f1e0ff */
[----:B------:R-:W-:Y:S01]  /*bf560*/  IMAD.X R6, R7, 0x1, R2, P0 ;  /* 0x0000000107067824 */ /* 0x000fe200000e0602 */
[----:B----4-:R-:W-:-:S04]  /*bf570*/  IADD3 R7, P0, R8, R242, RZ ;  /* 0x000000f208077210 */ /* 0x010fc80007f1e0ff */
[----:B------:R-:W-:Y:S01]  /*bf580*/  IADD3.X R8, R9, R2, RZ, P0, !PT ;  /* 0x0000000209087210 */ /* 0x000fe200007fe4ff */
[----:B------:R-:W-:-:S05]  /*bf590*/  IADD3 R9, P0, R10, R242, RZ ;  /* 0x000000f20a097210 */ /* 0x000fca0007f1e0ff */
        /* <DEDUP_REMOVED lines=17> */
[----:B------:R-:W-:Y:S01]  /*bf6b0*/  IADD3 R27, P0, R28, R242, RZ ;  /* 0x000000f21c1b7210 */ /* 0x000fe20007f1e0ff */
[----:B------:R-:W-:Y:S01]  /*bf6c0*/  MOV R36, R245 ;  /* 0x000000f500247202 */ /* 0x000fe20000000f00 */
[----:B------:R-:W-:-:S03]  /*bf6d0*/  IMAD.MOV.U32 R37, RZ, RZ, R244 ;  /* 0x000000ffff257224 */ /* 0x000fc600078e00f4 */
[--C-:B------:R-:W-:Y:S01]  /*bf6e0*/  IMAD.X R28, R29, 0x1, R2.reuse, P0 ;  /* 0x000000011d1c7824 */ /* 0x100fe200000e0602 */
[-C--:B------:R-:W-:Y:S01]  /*bf6f0*/  IADD3 R29, P0, R30, R242.reuse, RZ ;  /* 0x000000f21e1d7210 */ /* 0x080fe20007f1e0ff */
[----:B------:R1:W-:Y:S04]  /*bf700*/  STL.64 [R1+0x17a8], R36 ;  /* 0x0017a82401007387 */ /* 0x0003e80000100a00 */
[----:B------:R-:W-:Y:S01]  /*bf710*/  IMAD.X R30, R31, 0x1, R2, P0 ;  /* 0x000000011f1e7824 */ /* 0x000fe200000e0602 */
[----:B------:R-:W-:Y:S02]  /*bf720*/  IADD3 R31, P0, R34, R242, RZ ;  /* 0x000000f2221f7210 */ /* 0x000fe40007f1e0ff */
[----:B------:R-:W2:Y:S01]  /*bf730*/  LDL.LU R242, [R1+0x900] ;  /* 0x0009000001f27983 */ /* 0x000ea20000300800 */
[----:B------:R-:W3:Y:S01]  /*bf740*/  LDL.LU R243, [R1+0x908] ;  /* 0x0009080001f37983 */ /* 0x000ee20000300800 */
[----:B------:R-:W-:Y:S01]  /*bf750*/  IADD3 R34, R33, 0x100000, RZ ;  /* 0x0010000021227810 */ /* 0x000fe20007ffe0ff */
[----:B------:R-:W-:Y:S01]  /*bf760*/  IMAD.MOV.U32 R162, RZ, RZ, R249 ;  /* 0x000000ffffa27224 */ /* 0x000fe200078e00f9 */
[----:B------:R-:W-:Y:S01]  /*bf770*/  MOV R163, R248 ;  /* 0x000000f800a37202 */ /* 0x000fe20000000f00 */
[----:B------:R-:W-:-:S02]  /*bf780*/  IMAD.MOV.U32 R190, RZ, RZ, R251 ;  /* 0x000000ffffbe7224 */ /* 0x000fc400078e00fb */
[----:B------:R-:W-:Y:S01]  /*bf790*/  IMAD.MOV.U32 R191, RZ, RZ, R250 ;  /* 0x000000ffffbf7224 */ /* 0x000fe200078e00fa */
[----:B------:R-:W4:Y:S01]  /*bf7a0*/  LDL.LU R248, [R1+0x8f0] ;  /* 0x0008f00001f87983 */ /* 0x000f220000300800 */
[----:B------:R-:W5:Y:S03]  /*bf7b0*/  LDL.LU R249, [R1+0x8f8] ;  /* 0x0008f80001f97983 */ /* 0x000f660000300800 */
[----:B------:R1:W-:Y:S01]  /*bf7c0*/  LDGSTS.E [R34+-0x7f200], [R162.64], P1 ;  /* 0x80e00000a2227fae */ /* 0x0003e20008921844 */
[----:B------:R1:W-:Y:S02]  /*bf7d0*/  LDGSTS.E [R34+-0x7e200], [R190.64], P1 ;  /* 0x81e00000be227fae */ /* 0x0003e40008921844 */
[----:B------:R1:W-:Y:S02]  /*bf7e0*/  LDGSTS.E [R34+-0x7d200], [R36.64], P1 ;  /* 0x82e0000024227fae */ /* 0x0003e40008921844 */
[----:B------:R-:W4:Y:S01]  /*bf7f0*/  LDL.LU R250, [R1+0x8d0] ;  /* 0x0008d00001fa7983 */ /* 0x000f220000300800 */
[----:B------:R-:W4:Y:S01]  /*bf800*/  LDL.LU R251, [R1+0x8d8] ;  /* 0x0008d80001fb7983 */ /* 0x000f220000300800 */
        /* <DEDUP_REMOVED lines=79> */
[----:B------:R2:W-:Y:S01]  /*bfd00*/  STL.64 [R1+0x1e38], R4 ;  /* 0x001e380401007387 */ /* 0x0005e20000100a00 */
[----:B------:R-:W3:Y:S03]  /*bfd10*/  LDL.LU R247, [R1+0x17a4] ;  /* 0x0017a40001f77983 */ /* 0x000ee60000300800 */
        /* <DEDUP_REMOVED lines=29> */
[----:B------:R-:W-:Y:S01]  /*bfef0*/  IADD3.X R32, R35, R2, RZ, P0, !PT ;  /* 0x0000000223207210 */ /* 0x000fe200007fe4ff */
[----:B------:R-:W-:Y:S01]  /*bff00*/  IMAD.MOV.U32 R246, RZ, RZ, c[0x0][0x180] ;  /* 0x00006000fff67624 */ /* 0x000fe200078e00ff */
[----:B--2---:R-:W-:Y:S01]  /*bff10*/  MOV R4, R27 ;  /* 0x0000001b00047202 */ /* 0x004fe20000000f00 */
[----:B------:R-:W-:-:S05]  /*bff20*/  IMAD.MOV.U32 R5, RZ, RZ, R28 ;  /* 0x000000ffff057224 */ /* 0x000fca00078e001c */
[----:B------:R2:W-:Y:S04]  /*bff30*/  STL.64 [R1+0x1c78], R4 ;  /* 0x001c780401007387 */ /* 0x0005e80000100a00 */
[----:B------:R2:W-:Y:S01]  /*bff40*/  LDGSTS.E [R3+-0x62200], [R4.64], P1 ;  /* 0x9de0000004037fae */ /* 0x0005e20008921844 */
[----:B------:R-:W-:Y:S02]  /*bff50*/  IADD3 R33, R33, 0x100000, RZ ;  /* 0x0010000021217810 */ /* 0x000fe40007ffe0ff */
[----:B------:R-:W-:Y:S02]  /*bff60*/  IADD3 R246, R246, 0x7f, RZ ;  /* 0x0000007ff6f67810 */ /* 0x000fe40007ffe0ff */
        /* <DEDUP_REMOVED lines=8> */
[----:B------:R-:W0:Y:S01]  /*bfff0*/  LDGDEPBAR ;  /* 0x00000000000079af */ /* 0x000e220000000000 */
[----:B--2---:R-:W-:-:S04]  /*c0000*/  SHF.R.S32.HI R4, RZ, 0x1f, R246 ;  /* 0x0000001fff047819 */ /* 0x004fc800000114f6 */
[----:B------:R-:W-:-:S04]  /*c0010*/  LEA.HI R4, R4, R246, RZ, 0x7 ;  /* 0x000000f604047211 */ /* 0x000fc800078f38ff */
[----:B------:R-:W-:Y:S02]  /*c0020*/  SHF.R.S32.HI R4, RZ, 0x7, R4 ;  /* 0x00000007ff047819 */ /* 0x000fe40000011404 */
[----:B---3--:R-:W-:-:S05]  /*c0030*/  IADD3 R247, R247, 0x1, RZ ;  /* 0x00000001f7f77810 */ /* 0x008fca0007ffe0ff */
[----:B------:R1:W-:Y:S01]  /*c0040*/  STL [R1+0x17a4], R247 ;  /* 0x0017a4f701007387 */ /* 0x0003e20000100800 */
[----:B------:R-:W-:Y:S11]  /*c0050*/  ISETP.NE.U32.AND P0, PT, R247, R4, PT ;  /* 0x00000004f700720c */ /* 0x000ff60003f05070 */
[----:B------:R-:W-:Y:S02]  /*c0060*/  @!UPT UIADD3 URZ, URZ, URZ, URZ ;  /* 0x0000003f3f3ff290 */ /* 0x000fe4000fffe03f */
[----:B-1----:R-:W-:Y:S01]  /*c0070*/  @!P0 CALL.REL.NOINC `(.L_x_0) ;  /* 0x0000001000008944 */ /* 0x002fe20003c00000 */
[----:B------:R-:W-:Y:S05]  /*c0080*/  BRA `(.L_x_1) ;  /* 0xfff7b43000007947 */ /* 0x000fea000383ffff */
.L_x_0:
[----:B----4-:R-:W2:Y:S01]  /*c0090*/  LDL.LU R8, [R1+0x3200] ;  /* 0x0032000001087983 */ /* 0x010ea20000300800 */
[----:B------:R-:W-:-:S04]  /*c00a0*/  DEPBAR.LE SB0, 0x0 ;  /* 0x000080000000791a */ /* 0x000fc80000000000 */
[----:B------:R-:W3:Y:S04]  /*c00b0*/  LDL.LU R7, [R1+0x31fc] ;  /* 0x0031fc0001077983 */ /* 0x000ee80000300800 */
[----:B------:R-:W1:Y:S04]  /*c00c0*/  S2R R6, SR_TID.X ;  /* 0x0000000000067919 */ /* 0x000e680000002100 */
[----:B------:R-:W4:Y:S04]  /*c00d0*/  LDL.LU R12, [R1+0x16b0] ;  /* 0x0016b000010c7983 */ /* 0x000f280000300800 */
[----:B------:R-:W4:Y:S04]  /*c00e0*/  LDL.LU R13, [R1+0x16b4] ;  /* 0x0016b400010d7983 */ /* 0x000f280000300800 */
[----:B------:R-:W4:Y:S04]  /*c00f0*/  LDL.LU R14, [R1+0x16a0] ;  /* 0x0016a000010e7983 */ /* 0x000f280000300800 */
[----:B------:R-:W4:Y:S01]  /*c0100*/  LDL.LU R15, [R1+0x16a4] ;  /* 0x0016a400010f7983 */ /* 0x000f220000300800 */
[----:B-1----:R-:W-:-:S02]  /*c0110*/  IMAD.SHL.U32 R0, R6, 0x200, RZ ;  /* 0x0000020006007824 */ /* 0x002fc400078e00ff */
[C---:B------:R-:W-:Y:S02]  /*c0120*/  IMAD.SHL.U32 R2, R6.reuse, 0x20, RZ ;  /* 0x0000002006027824 */ /* 0x040fe400078e00ff */
[----:B------:R-:W-:Y:S01]  /*c0130*/  IMAD.SHL.U32 R5, R6, 0x800, RZ ;  /* 0x0000080006057824 */ /* 0x000fe200078e00ff */
[----:B------:R-:W-:Y:S01]  /*c0140*/  LOP3.LUT R0, R0, 0x3000, RZ, 0xc0, !PT ;  /* 0x0000300000007812 */ /* 0x000fe200078ec0ff */
[C---:B------:R-:W-:Y:S01]  /*c0150*/  IMAD.SHL.U32 R4, R6.reuse, 0x4, RZ ;  /* 0x0000000406047824 */ /* 0x040fe200078e00ff */
[----:B------:R-:W-:Y:S02]  /*c0160*/  SHF.L.U32 R3, R6, 0x6, RZ ;  /* 0x0000000606037819 */ /* 0x000fe400000006ff */
[----:B------:R-:W-:Y:S02]  /*c0170*/  LOP3.LUT R0, R0, 0x60, R2, 0xf8, !PT ;  /* 0x0000006000007812 */ /* 0x000fe400078ef802 */
[----:B------:R-:W-:Y:S02]  /*c0180*/  LOP3.LUT R6, R6, 0x7f, RZ, 0xc0, !PT ;  /* 0x0000007f06067812 */ /* 0x000fe400078ec0ff */
[----:B------:R-:W-:-:S02]  /*c0190*/  LOP3.LUT R2, R5, 0x3000, RZ, 0xc0, !PT ;  /* 0x0000300005027812 */ /* 0x000fc400078ec0ff */
[----:B------:R-:W-:Y:S02]  /*c01a0*/  LOP3.LUT R0, R0, 0x170, R4, 0x78, !PT ;  /* 0x0000017000007812 */ /* 0x000fe400078e7804 */
[----:B------:R-:W-:Y:S01]  /*c01b0*/  LEA R2, R6, R2, 0x4 ;  /* 0x0000000206027211 */ /* 0x000fe200078e20ff */
[----:B------:R-:W-:Y:S01]  /*c01c0*/  BAR.SYNC.DEFER_BLOCKING 0x0 ;  /* 0x0000000000007b1d */ /* 0x000fe20000010000 */
[----:B--2---:R-:W-:-:S05]  /*c01d0*/  ISETP.GE.AND P0, PT, R8, c[0x0][0x17c], PT ;  /* 0x00005f0008007a0c */ /* 0x004fca0003f06270 */
[----:B------:R-:W2:Y:S04]  /*c01e0*/  LDL.LU R8, [R1+0x16b8] ;  /* 0x0016b80001087983 */ /* 0x000ea80000300800 */
[----:B------:R-:W2:Y:S04]  /*c01f0*/  LDL.LU R9, [R1+0x16bc] ;  /* 0x0016bc0001097983 */ /* 0x000ea80000300800 */
[----:B------:R-:W2:Y:S01]  /*c0200*/  LDL.LU R10, [R1+0x16a8] ;  /* 0x0016a800010a7983 */ /* 0x000ea20000300800 */
[----:B---3--:R-:W-:-:S03]  /*c0210*/  ISETP.GE.AND P1, PT, R7, c[0x0][0x17c], PT ;  /* 0x00005f0007007a0c */ /* 0x008fc60003f26270 */
[----:B------:R-:W2:Y:S04]  /*c0220*/  LDL.LU R11, [R1+0x16ac] ;  /* 0x0016ac00010b7983 */ /* 0x000ea80000300800 */
[----:B------:R-:W3:Y:S04]  /*c0230*/  LDL.LU R4, [R1+0x1560] ;  /* 0x0015600001047983 */ /* 0x000ee80000300800 */
[----:B------:R-:W3:Y:S04]  /*c0240*/  LDL.LU R5, [R1+0x1564] ;  /* 0x0015640001057983 */ /* 0x000ee80000300800 */
[----:B------:R-:W3:Y:S04]  /*c0250*/  LDL.LU R6, [R1+0x1550] ;  /* 0x0015500001067983 */ /* 0x000ee80000300800 */
[----:B------:R-:W3:Y:S01]  /*c0260*/  LDL.LU R7, [R1+0x1554] ;  /* 0x0015540001077983 */ /* 0x000ee20000300800 */
[----:B------:R-:W-:-:S03]  /*c0270*/  LOP3.LUT R3, R3, 0x800, RZ, 0xc0, !PT ;  /* 0x0000080003037812 */ /* 0x000fc600078ec0ff */
[----:B------:R-:W3:Y:S02]  /*c0280*/  LDL.LU R20, [R1+0x1568] ;  /* 0x0015680001147983 */ /* 0x000ee40000300800 */
[----:B------:R-:W-:Y:S02]  /*c0290*/  IMAD.IADD R0, R3, 0x1, R0 ;  /* 0x0000000103007824 */ /* 0x000fe400078e0200 */
[----:B------:R-:W3:Y:S04]  /*c02a0*/  LDL.LU R21, [R1+0x156c] ;  /* 0x00156c0001157983 */ /* 0x000ee80000300800 */
[----:B------:R-:W3:Y:S04]  /*c02b0*/  LDL.LU R22, [R1+0x1558] ;  /* 0x0015580001167983 */ /* 0x000ee80000300800 */
[----:B------:R-:W3:Y:S04]  /*c02c0*/  LDL.LU R23, [R1+0x155c] ;  /* 0x00155c0001177983 */ /* 0x000ee80000300800 */
[----:B------:R-:W3:Y:S04]  /*c02d0*/  LDL.LU R16, [R1+0x14b0] ;  /* 0x0014b00001107983 */ /* 0x000ee80000300800 */
[----:B------:R-:W3:Y:S04]  /*c02e0*/  LDL.LU R17, [R1+0x14b4] ;  /* 0x0014b40001117983 */ /* 0x000ee80000300800 */
[----:B------:R-:W3:Y:S04]  /*c02f0*/  LDL.LU R18, [R1+0x14a0] ;  /* 0x0014a00001127983 */ /* 0x000ee80000300800 */
[----:B----4-:R1:W-:Y:S04]  /*c0300*/  STS.128 [R0], R12 ;  /* 0x0000000c00007388 */ /* 0x0103e80000000c00 */
[----:B------:R-:W4:Y:S04]  /*c0310*/  LDL.LU R19, [R1+0x14a4] ;  /* 0x0014a40001137983 */ /* 0x000f280000300800 */
[----:B-1----:R-:W4:Y:S04]  /*c0320*/  LDL.LU R12, [R1+0x14b8] ;  /* 0x0014b800010c7983 */ /* 0x002f280000300800 */
[----:B------:R-:W4:Y:S04]  /*c0330*/  LDL.LU R13, [R1+0x14bc] ;  /* 0x0014bc00010d7983 */ /* 0x000f280000300800 */
[----:B------:R-:W4:Y:S04]  /*c0340*/  LDL.LU R14, [R1+0x14a8] ;  /* 0x0014a800010e7983 */ /* 0x000f280000300800 */
[----:B------:R-:W4:Y:S04]  /*c0350*/  LDL.LU R15, [R1+0x14ac] ;  /* 0x0014ac00010f7983 */ /* 0x000f280000300800 */
[----:B--2---:R1:W-:Y:S04]  /*c0360*/  STS.128 [R0+0x80], R8 ;  /* 0x0000800800007388 */ /* 0x0043e80000000c00 */
[----:B-1----:R-:W2:Y:S04]  /*c0370*/  LDL.LU R8, [R1+0x13b0] ;  /* 0x0013b00001087983 */ /* 0x002ea80000300800 */
[----:B------:R-:W2:Y:S04]  /*c0380*/  LDL.LU R9, [R1+0x13b4] ;  /* 0x0013b40001097983 */ /* 0x000ea80000300800 */
[----:B------:R-:W2:Y:S04]  /*c0390*/  LDL.LU R10, [R1+0x13a0] ;  /* 0x0013a000010a7983 */ /* 0x000ea80000300800 */
[----:B---3--:R1:W-:Y:S04]  /*c03a0*/  STS.128 [R0+0x200], R4 ;  /* 0x0002000400007388 */ /* 0x0083e80000000c00 */
[----:B------:R-:W2:Y:S04]  /*c03b0*/  LDL.LU R11, [R1+0x13a4] ;  /* 0x0013a400010b7983 */ /* 0x000ea80000300800 */
[----:B-1----:R-:W3:Y:S04]  /*c03c0*/  LDL.LU R4, [R1+0x13b8] ;  /* 0x0013b80001047983 */ /* 0x002ee80000300800 */
[----:B------:R-:W3:Y:S04]  /*c03d0*/  LDL.LU R5, [R1+0x13bc] ;  /* 0x0013bc0001057983 */ /* 0x000ee80000300800 */
[----:B------:R-:W3:Y:S04]  /*c03e0*/  LDL.LU R6, [R1+0x13a8] ;  /* 0x0013a80001067983 */ /* 0x000ee80000300800 */
[----:B------:R-:W3:Y:S04]  /*c03f0*/  LDL.LU R7, [R1+0x13ac] ;  /* 0x0013ac0001077983 */ /* 0x000ee80000300800 */
[----:B----4-:R1:W-:Y:S04]  /*c0400*/  STS.128 [R0+0x480], R12 ;  /* 0x0004800c00007388 */ /* 0x0103e80000000c00 */
[----:B-1----:R-:W4:Y:S04]  /*c0410*/  LDL.LU R12, [R1+0x460] ;  /* 0x00046000010c7983 */ /* 0x002f280000300800 */
[----:B------:R-:W4:Y:S04]  /*c0420*/  LDL.LU R13, [R1+0x464] ;  /* 0x00046400010d7983 */ /* 0x000f280000300800 */
[----:B------:R-:W4:Y:S04]  /*c0430*/  LDL.LU R14, [R1+0x450] ;  /* 0x00045000010e7983 */ /* 0x000f280000300800 */
[----:B------:R-:W4:Y:S04]  /*c0440*/  LDL.LU R15, [R1+0x454] ;  /* 0x00045400010f7983 */ /* 0x000f280000300800 */
[----:B------:R-:W-:Y:S04]  /*c0450*/  STS.128 [R0+0x280], R20 ;  /* 0x0002801400007388 */ /* 0x000fe80000000c00 */
[----:B------:R-:W-:Y:S01]  /*c0460*/  STS.128 [R0+0x400], R16 ;  /* 0x0004001000007388 */ /* 0x000fe20000000c00 */
[----:B------:R-:W-:-:S02]  /*c0470*/  LOP3.LUT R208, R2, 0x20, RZ, 0x3c, !PT ;  /* 0x0000002002d07812 */ /* 0x000fc400078e3cff */
[C---:B------:R-:W-:Y:S01]  /*c0480*/  LOP3.LUT R3, R2.reuse, 0x40, RZ, 0x3c, !PT ;  /* 0x0000004002037812 */ /* 0x040fe200078e3cff */
[----:B--2---:R1:W-:Y:S04]  /*c0490*/  STS.128 [R0+0x600], R8 ;  /* 0x0006000800007388 */ /* 0x0043e80000000c00 */
[----:B-1----:R-:W2:Y:S04]  /*c04a0*/  LDL.LU R8, [R1+0x468] ;  /* 0x0004680001087983 */ /* 0x002ea80000300800 */
[----:B------:R-:W2:Y:S04]  /*c04b0*/  LDL.LU R9, [R1+0x46c] ;  /* 0x00046c0001097983 */ /* 0x000ea80000300800 */
[----:B------:R-:W2:Y:S04]  /*c04c0*/  LDL.LU R10, [R1+0x458] ;  /* 0x00045800010a7983 */ /* 0x000ea80000300800 */
[----:B---3--:R1:W-:Y:S04]  /*c04d0*/  STS.128 [R0+0x680], R4 ;  /* 0x0006800400007388 */ /* 0x0083e80000000c00 */
[----:B------:R-:W2:Y:S04]  /*c04e0*/  LDL.LU R11, [R1+0x45c] ;  /* 0x00045c00010b7983 */ /* 0x000ea80000300800 */
[----:B------:R-:W-:Y:S06]  /*c04f0*/  BAR.SYNC.DEFER_BLOCKING 0x0 ;  /* 0x0000000000007b1d */ /* 0x000fec0000010000 */
[----:B-1----:R-:W2:Y:S04]  /*c0500*/  LDL.LU R4, [R1+0x3f0] ;  /* 0x0003f00001047983 */ /* 0x002ea80000300800 */
[----:B------:R-:W2:Y:S04]  /*c0510*/  LDL.LU R5, [R1+0x3f4] ;  /* 0x0003f40001057983 */ /* 0x000ea80000300800 */
[----:B------:R-:W2:Y:S04]  /*c0520*/  LDL.LU R6, [R1+0x300] ;  /* 0x0003000001067983 */ /* 0x000ea80000300800 */
[----:B------:R-:W2:Y:S04]  /*c0530*/  LDL.LU R7, [R1+0x304] ;  /* 0x0003040001077983 */ /* 0x000ea80000300800 */
[----:B------:R-:W1:Y:S04]  /*c0540*/  LDS.128 R20, [R2] ;  /* 0x0000000002147984 */ /* 0x000e680000000c00 */
[----:B------:R-:W4:Y:S04]  /*c0550*/  LDS.128 R16, [R2+0x800] ;  /* 0x0008000002107984 */ /* 0x000f280000000c00 */
[----:B------:R-:W4:Y:S04]  /*c0560*/  LDS.128 R24, [R208] ;  /* 0x00000000d0187984 */ /* 0x000f280000000c00 */
[----:B-1----:R-:W-:Y:S04]  /*c0570*/  STL.64 [R1+0x110], R20 ;  /* 0x0001101401007387 */ /* 0x002fe80000100a00 */
[----:B------:R-:W-:Y:S04]  /*c0580*/  STL.64 [R1+0x118], R22 ;  /* 0x0001181601007387 */ /* 0x000fe80000100a00 */
[----:B------:R-:W1:Y:S04]  /*c0590*/  LDS.128 R20, [R208+0x800] ;  /* 0x00080000d0147984 */ /* 0x000e680000000c00 */
[----:B----4-:R-:W-:Y:S04]  /*c05a0*/  STL.64 [R1+0x220], R16 ;  /* 0x0002201001007387 */ /* 0x010fe80000100a00 */
[----:B------:R-:W-:Y:S04]  /*c05b0*/  STL.64 [R1+0x228], R18 ;  /* 0x0002281201007387 */ /* 0x000fe80000100a00 */
[----:B------:R-:W4:Y:S01]  /*c05c0*/  LDS.128 R16, [R3] ;  /* 0x0000000003107984 */ /* 0x000f220000000c00 */
[----:B------:R-:W-:-:S03]  /*c05d0*/  LOP3.LUT R252, R2, 0x60, RZ, 0x3c, !PT ;  /* 0x0000006002fc7812 */ /* 0x000fc600078e3cff */
[----:B------:R-:W-:Y:S04]  /*c05e0*/  STL.64 [R1+0x140], R24 ;  /* 0x0001401801007387 */ /* 0x000fe80000100a00 */
[----:B------:R-:W-:Y:S04]  /*c05f0*/  STL.64 [R1+0x148], R26 ;  /* 0x0001481a01007387 */ /* 0x000fe80000100a00 */
[----:B------:R-:W4:Y:S04]  /*c0600*/  LDS.128 R24, [R3+0x800] ;  /* 0x0008000003187984 */ /* 0x000f280000000c00 */
[----:B-1----:R-:W-:Y:S04]  /*c0610*/  STL.64 [R1+0x250], R20 ;  /* 0x0002501401007387 */ /* 0x002fe80000100a00 */
[----:B------:R-:W-:Y:S04]  /*c0620*/  STL.64 [R1+0x258], R22 ;  /* 0x0002581601007387 */ /* 0x000fe80000100a00 */
[----:B------:R-:W1:Y:S04]  /*c0630*/  LDS.128 R20, [R252] ;  /* 0x00000000fc147984 */ /* 0x000e680000000c00 */
[----:B----4-:R-:W-:Y:S04]  /*c0640*/  STL.64 [R1+0x1b0], R16 ;  /* 0x0001b01001007387 */ /* 0x010fe80000100a00 */
[----:B------:R-:W-:Y:S04]  /*c0650*/  STL.64 [R1+0x1b8], R18 ;  /* 0x0001b81201007387 */ /* 0x000fe80000100a00 */
[----:B------:R-:W4:Y:S04]  /*c0660*/  LDS.128 R16, [R252+0x800] ;  /* 0x00080000fc107984 */ /* 0x000f280000000c00 */
[----:B------:R-:W-:Y:S06]  /*c0670*/  BAR.SYNC.DEFER_BLOCKING 0x0 ;  /* 0x0000000000007b1d */ /* 0x000fec0000010000 */
[----:B------:R-:W-:Y:S04]  /*c0680*/  STL.64 [R1+0x280], R24 ;  /* 0x0002801801007387 */ /* 0x000fe80000100a00 */
[----:B------:R-:W-:Y:S04]  /*c0690*/  STL.64 [R1+0x288], R26 ;  /* 0x0002881a01007387 */ /* 0x000fe80000100a00 */
[----:B-1----:R1:W-:Y:S04]  /*c06a0*/  STL.64 [R1+0x1e0], R20 ;  /* 0x0001e01401007387 */ /* 0x0023e80000100a00 */
[----:B------:R1:W-:Y:S04]  /*c06b0*/  STL.64 [R1+0x1e8], R22 ;  /* 0x0001e81601007387 */ /* 0x0003e80000100a00 */
[----:B----4-:R4:W-:Y:S04]  /*c06c0*/  STL.64 [R1+0x2b0], R16 ;  /* 0x0002b01001007387 */ /* 0x0109e80000100a00 */
[----:B------:R4:W-:Y:S04]  /*c06d0*/  STL.64 [R1+0x2b8], R18 ;  /* 0x0002b81201007387 */ /* 0x0009e80000100a00 */
[----:B-1----:R-:W3:Y:S04]  /*c06e0*/  LDL.LU R20, [R1+0x3f8] ;  /* 0x0003f80001147983 */ /* 0x002ee80000300800 */
[----:B------:R-:W3:Y:S04]  /*c06f0*/  LDL.LU R21, [R1+0x3fc] ;  /* 0x0003fc0001157983 */ /* 0x000ee80000300800 */
[----:B------:R-:W3:Y:S04]  /*c0700*/  LDL.LU R22, [R1+0x308] ;  /* 0x0003080001167983 */ /* 0x000ee80000300800 */
[----:B------:R-:W3:Y:S04]  /*c0710*/  LDL.LU R23, [R1+0x30c] ;  /* 0x00030c0001177983 */ /* 0x000ee80000300800 */
[----:B----4-:R-:W4:Y:S04]  /*c0720*/  LDL.LU R16, [R1+0x470] ;  /* 0x0004700001107983 */ /* 0x010f280000300800 */
[----:B------:R-:W4:Y:S04]  /*c0730*/  LDL.LU R17, [R1+0x474] ;  /* 0x0004740001117983 */ /* 0x000f280000300800 */
[----:B------:R-:W4:Y:S04]  /*c0740*/  LDL.LU R18, [R1+0x480] ;  /* 0x0004800001127983 */ /* 0x000f280000300800 */
[----:B------:R1:W-:Y:S04]  /*c0750*/  STS.128 [R0], R12 ;  /* 0x0000000c00007388 */ /* 0x0003e80000000c00 */
[----:B------:R-:W4:Y:S04]  /*c0760*/  LDL.LU R19, [R1+0x484] ;  /* 0x0004840001137983 */ /* 0x000f280000300800 */
[----:B-1----:R-:W3:Y:S04]  /*c0770*/  LDL.LU R12, [R1+0x478] ;  /* 0x00047800010c7983 */ /* 0x002ee80000300800 */
[----:B------:R-:W3:Y:S04]  /*c0780*/  LDL.LU R13, [R1+0x47c] ;  /* 0x00047c00010d7983 */ /* 0x000ee80000300800 */
[----:B------:R-:W3:Y:S04]  /*c0790*/  LDL.LU R14, [R1+0x488] ;  /* 0x00048800010e7983 */ /* 0x000ee80000300800 */
[----:B------:R-:W3:Y:S04]  /*c07a0*/  LDL.LU R15, [R1+0x48c] ;  /* 0x00048c00010f7983 */ /* 0x000ee80000300800 */
[----:B--2---:R1:W-:Y:S04]  /*c07b0*/  STS.128 [R0+0x80], R8 ;  /* 0x0000800800007388 */ /* 0x0043e80000000c00 */
[----:B-1----:R-:W2:Y:S04]  /*c07c0*/  LDL.LU R8, [R1+0x5a0] ;  /* 0x0005a00001087983 */ /* 0x002ea80000300800 */
[----:B------:R-:W2:Y:S04]  /*c07d0*/  LDL.LU R9, [R1+0x5a4] ;  /* 0x0005a40001097983 */ /* 0x000ea80000300800 */
[----:B------:R-:W2:Y:S04]  /*c07e0*/  LDL.LU R10, [R1+0x590] ;  /* 0x00059000010a7983 */ /* 0x000ea80000300800 */
[----:B------:R1:W-:Y:S04]  /*c07f0*/  STS.128 [R0+0x200], R4 ;  /* 0x0002000400007388 */ /* 0x0003e80000000c00 */
[----:B------:R-:W2:Y:S04]  /*c0800*/  LDL.LU R11, [R1+0x594] ;  /* 0x00059400010b7983 */ /* 0x000ea80000300800 */
[----:B-1----:R-:W4:Y:S04]  /*c0810*/  LDL.LU R4, [R1+0x5a8] ;  /* 0x0005a80001047983 */ /* 0x002f280000300800 */
[----:B------:R-:W4:Y:S04]  /*c0820*/  LDL.LU R5, [R1+0x5ac] ;  /* 0x0005ac0001057983 */ /* 0x000f280000300800 */
[----:B------:R-:W4:Y:S04]  /*c0830*/  LDL.LU R6, [R1+0x598] ;  /* 0x0005980001067983 */ /* 0x000f280000300800 */
[----:B------:R-:W4:Y:S04]  /*c0840*/  LDL.LU R7, [R1+0x59c] ;  /* 0x00059c0001077983 */ /* 0x000f280000300800 */
[----:B---3--:R1:W-:Y:S04]  /*c0850*/  STS.128 [R0+0x480], R12 ;  /* 0x0004800c00007388 */ /* 0x0083e80000000c00 */
        /* <DEDUP_REMOVED lines=8> */
[----:B----4-:R1:W-:Y:S04]  /*c08e0*/  STS.128 [R0+0x680], R4 ;  /* 0x0006800400007388 */ /* 0x0103e80000000c00 */
[----:B------:R-:W2:Y:S04]  /*c08f0*/  LDL.LU R11, [R1+0x68c] ;  /* 0x00068c00010b7983 */ /* 0x000ea80000300800 */
[----:B-1----:R-:W2:Y:S04]  /*c0900*/  LDL.LU R4, [R1+0x10a0] ;  /* 0x0010a00001047983 */ /* 0x002ea80000300800 */
[----:B------:R-:W2:Y:S04]  /*c0910*/  LDL.LU R5, [R1+0x10a4] ;  /* 0x0010a40001057983 */ /* 0x000ea80000300800 */
[----:B------:R-:W2:Y:S04]  /*c0920*/  LDL.LU R6, [R1+0x1090] ;  /* 0x0010900001067983 */ /* 0x000ea80000300800 */
[----:B------:R-:W2:Y:S04]  /*c0930*/  LDL.LU R7, [R1+0x1094] ;  /* 0x0010940001077983 */ /* 0x000ea80000300800 */
[----:B------:R-:W-:Y:S04]  /*c0940*/  STS.128 [R0+0x280], R20 ;  /* 0x0002801400007388 */ /* 0x000fe80000000c00 */
[----:B------:R-:W-:Y:S04]  /*c0950*/  STS.128 [R0+0x400], R16 ;  /* 0x0004001000007388 */ /* 0x000fe80000000c00 */
[----:B------:R-:W-:Y:S06]  /*c0960*/  BAR.SYNC.DEFER_BLOCKING 0x0 ;  /* 0x0000000000007b1d */ /* 0x000fec0000010000 */
[----:B------:R-:W1:Y:S04]  /*c0970*/  LDS.128 R20, [R2] ;  /* 0x0000000002147984 */ /* 0x000e680000000c00 */
[----:B------:R-:W1:Y:S04]  /*c0980*/  LDS.128 R16, [R2+0x800] ;  /* 0x0008000002107984 */ /* 0x000e680000000c00 */
[----:B------:R-:W1:Y:S04]  /*c0990*/  LDS.128 R24, [R208] ;  /* 0x00000000d0187984 */ /* 0x000e680000000c00 */
[----:B-1----:R-:W-:Y:S04]  /*c09a0*/  STL.64 [R1+0xb0], R20 ;  /* 0x0000b01401007387 */ /* 0x002fe80000100a00 */
[----:B------:R-:W-:Y:S04]  /*c09b0*/  STL.64 [R1+0xb8], R22 ;  /* 0x0000b81601007387 */ /* 0x000fe80000100a00 */
[----:B------:R-:W1:Y:S04]  /*c09c0*/  LDS.128 R20, [R208+0x800] ;  /* 0x00080000d0147984 */ /* 0x000e680000000c00 */
[----:B------:R-:W-:Y:S04]  /*c09d0*/  STL.64 [R1+0x1d0], R16 ;  /* 0x0001d01001007387 */ /* 0x000fe80000100a00 */
[----:B------:R-:W-:Y:S04]  /*c09e0*/  STL.64 [R1+0x1d8], R18 ;  /* 0x0001d81201007387 */ /* 0x000fe80000100a00 */
[----:B------:R-:W1:Y:S04]  /*c09f0*/  LDS.128 R16, [R3] ;  /* 0x0000000003107984 */ /* 0x000e680000000c00 */
[----:B------:R-:W-:Y:S04]  /*c0a00*/  STL.64 [R1+0xe0], R24 ;  /* 0x0000e01801007387 */ /* 0x000fe80000100a00 */
[----:B------:R-:W-:Y:S04]  /*c0a10*/  STL.64 [R1+0xe8], R26 ;  /* 0x0000e81a01007387 */ /* 0x000fe80000100a00 */
[----:B------:R-:W1:Y:S04]  /*c0a20*/  LDS.128 R24, [R3+0x800] ;  /* 0x0008000003187984 */ /* 0x000e680000000c00 */
[----:B-1----:R-:W-:Y:S04]  /*c0a30*/  STL.64 [R1+0x200], R20 ;  /* 0x0002001401007387 */ /* 0x002fe80000100a00 */
[----:B------:R-:W-:Y:S04]  /*c0a40*/  STL.64 [R1+0x208], R22 ;  /* 0x0002081601007387 */ /* 0x000fe80000100a00 */
[----:B------:R-:W1:Y:S04]  /*c0a50*/  LDS.128 R20, [R252] ;  /* 0x00000000fc147984 */ /* 0x000e680000000c00 */
[----:B------:R-:W-:Y:S04]  /*c0a60*/  STL.64 [R1+0x130], R16 ;  /* 0x0001301001007387 */ /* 0x000fe80000100a00 */
[----:B------:R-:W-:Y:S04]  /*c0a70*/  STL.64 [R1+0x138], R18 ;  /* 0x0001381201007387 */ /* 0x000fe80000100a00 */
[----:B------:R-:W3:Y:S04]  /*c0a80*/  LDS.128 R16, [R252+0x800] ;  /* 0x00080000fc107984 */ /* 0x000ee80000000c00 */
[----:B------:R-:W-:Y:S06]  /*c0a90*/  BAR.SYNC.DEFER_BLOCKING 0x0 ;  /* 0x0000000000007b1d */ /* 0x000fec0000010000 */
[----:B------:R-:W-:Y:S04]  /*c0aa0*/  STL.64 [R1+0x240], R24 ;  /* 0x0002401801007387 */ /* 0x000fe80000100a00 */
[----:B------:R-:W-:Y:S04]  /*c0ab0*/  STL.64 [R1+0x248], R26 ;  /* 0x0002481a01007387 */ /* 0x000fe80000100a00 */
[----:B-1----:R1:W-:Y:S04]  /*c0ac0*/  STL.64 [R1+0x190], R20 ;  /* 0x0001901401007387 */ /* 0x0023e80000100a00 */
[----:B------:R1:W-:Y:S04]  /*c0ad0*/  STL.64 [R1+0x198], R22 ;  /* 0x0001981601007387 */ /* 0x0003e80000100a00 */
[----:B---3--:R3:W-:Y:S04]  /*c0ae0*/  STL.64 [R1+0x270], R16 ;  /* 0x0002701001007387 */ /* 0x0087e80000100a00 */
[----:B------:R3:W-:Y:S04]  /*c0af0*/  STL.64 [R1+0x278], R18 ;  /* 0x0002781201007387 */ /* 0x0007e80000100a00 */
[----:B-1----:R-:W4:Y:S04]  /*c0b00*/  LDL.LU R20, [R1+0x10a8] ;  /* 0x0010a80001147983 */ /* 0x002f280000300800 */
[----:B------:R-:W4:Y:S04]  /*c0b10*/  LDL.LU R21, [R1+0x10ac] ;  /* 0x0010ac0001157983 */ /* 0x000f280000300800 */
[----:B------:R-:W4:Y:S04]  /*c0b20*/  LDL.LU R22, [R1+0x1098] ;  /* 0x0010980001167983 */ /* 0x000f280000300800 */
[----:B------:R-:W4:Y:S04]  /*c0b30*/  LDL.LU R23, [R1+0x109c] ;  /* 0x00109c0001177983 */ /* 0x000f280000300800 */
[----:B---3--:R-:W3:Y:S04]  /*c0b40*/  LDL.LU R16, [R1+0x9c0] ;  /* 0x0009c00001107983 */ /* 0x008ee80000300800 */
[----:B------:R-:W3:Y:S04]  /*c0b50*/  LDL.LU R17, [R1+0x9c4] ;  /* 0x0009c40001117983 */ /* 0x000ee80000300800 */
[----:B------:R-:W3:Y:S04]  /*c0b60*/  LDL.LU R18, [R1+0x9b0] ;  /* 0x0009b00001127983 */ /* 0x000ee80000300800 */
[----:B------:R1:W-:Y:S04]  /*c0b70*/  STS.128 [R0], R12 ;  /* 0x0000000c00007388 */ /* 0x0003e80000000c00 */
[----:B------:R-:W3:Y:S04]  /*c0b80*/  LDL.LU R19, [R1+0x9b4] ;  /* 0x0009b40001137983 */ /* 0x000ee80000300800 */
        /* <DEDUP_REMOVED lines=49> */
[----:B------:R-:W1:Y:S04]  /*c0ea0*/  LDS.128 R16, [R252+0x800] ;  /* 0x00080000fc107984 */ /* 0x000e680000000c00 */
[----:B------:R-:W-:Y:S06]  /*c0eb0*/  BAR.SYNC.DEFER_BLOCKING 0x0 ;  /* 0x0000000000007b1d */ /* 0x000fec0000010000 */
[----:B------:R-:W-:Y:S04]  /*c0ec0*/  STL.64 [R1+0x1f0], R24 ;  /* 0x0001f01801007387 */ /* 0x000fe80000100a00 */
[----:B------:R-:W-:Y:S04]  /*c0ed0*/  STL.64 [R1+0x1f8], R26 ;  /* 0x0001f81a01007387 */ /* 0x000fe80000100a00 */
[----:B-1----:R1:W-:Y:S04]  /*c0ee0*/  STL.64 [R1+0x100], R20 ;  /* 0x0001001401007387 */ /* 0x0023e80000100a00 */
[----:B------:R1:W-:Y:S04]  /*c0ef0*/  STL.64 [R1+0x108], R22 ;  /* 0x0001081601007387 */ /* 0x0003e80000100a00 */
[----:B------:R1:W-:Y:S04]  /*c0f00*/  STL.64 [R1+0x210], R16 ;  /* 0x0002101001007387 */ /* 0x0003e80000100a00 */
[----:B------:R3:W-:Y:S04]  /*c0f10*/  STL.64 [R1+0x218], R18 ;  /* 0x0002181201007387 */ /* 0x0007e80000100a00 */
[----:B-1----:R-:W4:Y:S04]  /*c0f20*/  LDL.LU R20, [R1+0xce8] ;  /* 0x000ce80001147983 */ /* 0x002f280000300800 */
[----:B------:R-:W4:Y:S04]  /*c0f30*/  LDL.LU R21, [R1+0xcec] ;  /* 0x000cec0001157983 */ /* 0x000f280000300800 */
[----:B------:R-:W4:Y:S04]  /*c0f40*/  LDL.LU R22, [R1+0xcd8] ;  /* 0x000cd80001167983 */ /* 0x000f280000300800 */
[----:B------:R-:W4:Y:S04]  /*c0f50*/  LDL.LU R23, [R1+0xcdc] ;  /* 0x000cdc0001177983 */ /* 0x000f280000300800 */
[----:B------:R-:W4:Y:S04]  /*c0f60*/  LDL.LU R16, [R1+0xc00] ;  /* 0x000c000001107983 */ /* 0x000f280000300800 */
[----:B------:R-:W4:Y:S04]  /*c0f70*/  LDL.LU R17, [R1+0xc04] ;  /* 0x000c040001117983 */ /* 0x000f280000300800 */
[----:B---3--:R-:W3:Y:S04]  /*c0f80*/  LDL.LU R18, [R1+0xd10] ;  /* 0x000d100001127983 */ /* 0x008ee80000300800 */
        /* <DEDUP_REMOVED lines=748> */
[----:B-1----:R-:W4:Y:S04]  /*c3e50*/  LDL.LU R8, [R1+0xb58] ;  /* 0x000b580001087983 */ /* 0x002f280000300800 */
[----:B------:R-:W4:Y:S04]  /*c3e60*/  LDL.LU R9, [R1+0xb5c] ;  /* 0x000b5c0001097983 */ /* 0x000f280000300800 */
[----:B------:R-:W4:Y:S04]  /*c3e70*/  LDL.LU R10, [R1+0xb68] ;  /* 0x000b6800010a7983 */ /* 0x000f280000300800 */
[----:B----4-:R1:W-:Y:S04]  /*c3e80*/  STS.128 [R0+0x680], R4 ;  /* 0x0006800400007388 */ /* 0x0103e80000000c00 */
[----:B------:R-:W4:Y:S04]  /*c3e90*/  LDL.LU R11, [R1+0xb6c] ;  /* 0x000b6c00010b7983 */ /* 0x000f280000300800 */
[----:B-1----:R-:W4:Y:S04]  /*c3ea0*/  LDL.LU R4, [R1+0xc70] ;  /* 0x000c700001047983 */ /* 0x002f280000300800 */
[----:B------:R-:W4:Y:S04]  /*c3eb0*/  LDL.LU R5, [R1+0xc74] ;  /* 0x000c740001057983 */ /* 0x000f280000300800 */
[----:B------:R-:W4:Y:S04]  /*c3ec0*/  LDL.LU R6, [R1+0xc20] ;  /* 0x000c200001067983 */ /* 0x000f280000300800 */
[----:B------:R-:W4:Y:S04]  /*c3ed0*/  LDL.LU R7, [R1+0xc24] ;  /* 0x000c240001077983 */ /* 0x000f280000300800 */
        /* <DEDUP_REMOVED lines=28> */
[----:B-1----:R-:W2:Y:S04]  /*c40a0*/  LDL.LU R20, [R1+0xc78] ;  /* 0x000c780001147983 */ /* 0x002ea80000300800 */
[----:B------:R-:W2:Y:S04]  /*c40b0*/  LDL.LU R21, [R1+0xc7c] ;  /* 0x000c7c0001157983 */ /* 0x000ea80000300800 */
[----:B------:R-:W2:Y:S04]  /*c40c0*/  LDL.LU R22, [R1+0xc28] ;  /* 0x000c280001167983 */ /* 0x000ea80000300800 */
[----:B------:R-:W2:Y:S04]  /*c40d0*/  LDL.LU R23, [R1+0xc2c] ;  /* 0x000c2c0001177983 */ /* 0x000ea80000300800 */
[----:B------:R-:W2:Y:S04]  /*c40e0*/  LDL.LU R16, [R1+0xd50] ;  /* 0x000d500001107983 */ /* 0x000ea80000300800 */
[----:B------:R-:W2:Y:S04]  /*c40f0*/  LDL.LU R17, [R1+0xd54] ;  /* 0x000d540001117983 */ /* 0x000ea80000300800 */
[----:B---3--:R-:W3:Y:S04]  /*c4100*/  LDL.LU R18, [R1+0xc90] ;  /* 0x000c900001127983 */ /* 0x008ee80000300800 */
[----:B------:R-:W3:Y:S04]  /*c4110*/  LDL.LU R19, [R1+0xc94] ;  /* 0x000c940001137983 */ /* 0x000ee80000300800 */
[----:B----4-:R1:W-:Y:S04]  /*c4120*/  STS.128 [R0+0x200], R4 ;  /* 0x0002000400007388 */ /* 0x0103e80000000c00 */
[----:B-1----:R-:W4:Y:S04]  /*c4130*/  LDL.LU R4, [R1+0xd58] ;  /* 0x000d580001047983 */ /* 0x002f280000300800 */
[----:B------:R-:W4:Y:S04]  /*c4140*/  LDL.LU R5, [R1+0xd5c] ;  /* 0x000d5c0001057983 */ /* 0x000f280000300800 */
[----:B------:R-:W4:Y:S04]  /*c4150*/  LDL.LU R6, [R1+0xc98] ;  /* 0x000c980001067983 */ /* 0x000f280000300800 */
[----:B------:R-:W4:Y:S04]  /*c4160*/  LDL.LU R7, [R1+0xc9c] ;  /* 0x000c9c0001077983 */ /* 0x000f280000300800 */
[----:B------:R1:W-:Y:S04]  /*c4170*/  STS.128 [R0+0x80], R8 ;  /* 0x0000800800007388 */ /* 0x0003e80000000c00 */
[----:B------:R1:W-:Y:S04]  /*c4180*/  STS.128 [R0], R12 ;  /* 0x0000000c00007388 */ /* 0x0003e80000000c00 */
        /* <DEDUP_REMOVED lines=8> */
[----:B--2---:R-:W-:Y:S04]  /*c4210*/  STS.128 [R0+0x280], R20 ;  /* 0x0002801400007388 */ /* 0x004fe80000000c00 */
[----:B---3--:R1:W-:Y:S04]  /*c4220*/  STS.128 [R0+0x400], R16 ;  /* 0x0004001000007388 */ /* 0x0083e80000000c00 */
[----:B-1----:R-:W2:Y:S04]  /*c4230*/  LDL.LU R16, [R1+0x16d0] ;  /* 0x0016d00001107983 */ /* 0x002ea80000300800 */
[----:B------:R-:W2:Y:S04]  /*c4240*/  LDL.LU R17, [R1+0x16d4] ;  /* 0x0016d40001117983 */ /* 0x000ea80000300800 */
[----:B------:R-:W2:Y:S04]  /*c4250*/  LDL.LU R18, [R1+0x16c0] ;  /* 0x0016c00001127983 */ /* 0x000ea80000300800 */
[----:B------:R-:W2:Y:S04]  /*c4260*/  LDL.LU R19, [R1+0x16c4] ;  /* 0x0016c40001137983 */ /* 0x000ea80000300800 */
[----:B------:R-:W3:Y:S04]  /*c4270*/  LDL.LU R20, [R1+0x16d8] ;  /* 0x0016d80001147983 */ /* 0x000ee80000300800 */
        /* <DEDUP_REMOVED lines=28> */
[----:B------:R-:W2:Y:S04]  /*c4440*/  LDS.128 R8, [R252+0x800] ;  /* 0x00080000fc087984 */ /* 0x000ea80000000c00 */
[----:B------:R-:W-:Y:S06]  /*c4450*/  BAR.SYNC.DEFER_BLOCKING 0x0 ;  /* 0x0000000000007b1d */ /* 0x000fec0000010000 */
[----:B------:R-:W-:Y:S04]  /*c4460*/  STL.64 [R1+0x8c0], R24 ;  /* 0x0008c01801007387 */ /* 0x000fe80000100a00 */
[----:B------:R-:W-:Y:S04]  /*c4470*/  STL.64 [R1+0x8c8], R26 ;  /* 0x0008c81a01007387 */ /* 0x000fe80000100a00 */
[----:B-1----:R-:W-:Y:S04]  /*c4480*/  STL.64 [R1+0x560], R12 ;  /* 0x0005600c01007387 */ /* 0x002fe80000100a00 */
[----:B------:R-:W-:Y:S04]  /*c4490*/  STL.64 [R1+0x568], R14 ;  /* 0x0005680e01007387 */ /* 0x000fe80000100a00 */
[----:B--2---:R-:W-:Y:S04]  /*c44a0*/  STL.64 [R1+0xf0], R8 ;  /* 0x0000f00801007387 */ /* 0x004fe80000100a00 */
[----:B------:R-:W-:Y:S04]  /*c44b0*/  STL.64 [R1+0xf8], R10 ;  /* 0x0000f80a01007387 */ /* 0x000fe80000100a00 */
[----:B----4-:R1:W-:Y:S04]  /*c44c0*/  STS.128 [R0+0x200], R4 ;  /* 0x0002000400007388 */ /* 0x0103e80000000c00 */
[----:B-1----:R-:W2:Y:S04]  /*c44d0*/  LDL.LU R4, [R1+0x15c8] ;  /* 0x0015c80001047983 */ /* 0x002ea80000300800 */
        /* <DEDUP_REMOVED lines=10> */
[----:B------:R1:W-:Y:S04]  /*c4580*/  STS.128 [R0], R16 ;  /* 0x0000001000007388 */ /* 0x0003e80000000c00 */
[----:B------:R-:W4:Y:S04]  /*c4590*/  LDL.LU R15, [R1+0x14ec] ;  /* 0x0014ec00010f7983 */ /* 0x000f280000300800 */
[----:B---3--:R3:W-:Y:S04]  /*c45a0*/  STS.128 [R0+0x80], R20 ;  /* 0x0000801400007388 */ /* 0x0087e80000000c00 */
[----:B-1----:R-:W4:Y:S04]  /*c45b0*/  LDL.LU R16, [R1+0x13f0] ;  /* 0x0013f00001107983 */ /* 0x002f280000300800 */
[----:B------:R-:W4:Y:S04]  /*c45c0*/  LDL.LU R17, [R1+0x13f4] ;  /* 0x0013f40001117983 */ /* 0x000f280000300800 */
[----:B------:R-:W4:Y:S04]  /*c45d0*/  LDL.LU R18, [R1+0x13e0] ;  /* 0x0013e00001127983 */ /* 0x000f280000300800 */
[----:B------:R-:W4:Y:S04]  /*c45e0*/  LDL.LU R19, [R1+0x13e4] ;  /* 0x0013e40001137983 */ /* 0x000f280000300800 */
        /* <DEDUP_REMOVED lines=12> */
[----:B--2---:R1:W-:Y:S04]  /*c46b0*/  STS.128 [R0+0x280], R4 ;  /* 0x0002800400007388 */ /* 0x0043e80000000c00 */
[----:B-1----:R-:W2:Y:S04]  /*c46c0*/  LDL.LU R4, [R1+0x410] ;  /* 0x0004100001047983 */ /* 0x002ea80000300800 */
[----:B------:R-:W2:Y:S04]  /*c46d0*/  LDL.LU R5, [R1+0x414] ;  /* 0x0004140001057983 */ /* 0x000ea80000300800 */
[----:B------:R-:W2:Y:S04]  /*c46e0*/  LDL.LU R6, [R1+0x400] ;  /* 0x0004000001067983 */ /* 0x000ea80000300800 */
[----:B------:R-:W2:Y:S04]  /*c46f0*/  LDL.LU R7, [R1+0x404] ;  /* 0x0004040001077983 */ /* 0x000ea80000300800 */
[----:B----4-:R-:W-:Y:S04]  /*c4700*/  STS.128 [R0+0x400], R8 ;  /* 0x0004000800007388 */ /* 0x010fe80000000c00 */
[----:B------:R-:W-:Y:S04]  /*c4710*/  STS.128 [R0+0x480], R12 ;  /* 0x0004800c00007388 */ /* 0x000fe80000000c00 */
[----:B------:R-:W-:Y:S04]  /*c4720*/  STS.128 [R0+0x600], R16 ;  /* 0x0006001000007388 */ /* 0x000fe80000000c00 */
[----:B---3--:R-:W-:Y:S04]  /*c4730*/  STS.128 [R0+0x680], R20 ;  /* 0x0006801400007388 */ /* 0x008fe80000000c00 */
[----:B------:R-:W-:Y:S06]  /*c4740*/  BAR.SYNC.DEFER_BLOCKING 0x0 ;  /* 0x0000000000007b1d */ /* 0x000fec0000010000 */
[----:B------:R-:W1:Y:S04]  /*c4750*/  LDS.128 R12, [R2] ;  /* 0x00000000020c7984 */ /* 0x000e680000000c00 */
[----:B------:R-:W3:Y:S04]  /*c4760*/  LDS.128 R8, [R2+0x800] ;  /* 0x0008000002087984 */ /* 0x000ee80000000c00 */
[----:B------:R-:W4:Y:S04]  /*c4770*/  LDS.128 R16, [R208] ;  /* 0x00000000d0107984 */ /* 0x000f280000000c00 */
[----:B-1----:R-:W-:Y:S04]  /*c4780*/  STL.64 [R1+0x9f0], R12 ;  /* 0x0009f00c01007387 */ /* 0x002fe80000100a00 */
[----:B------:R-:W-:Y:S04]  /*c4790*/  STL.64 [R1+0x9f8], R14 ;  /* 0x0009f80e01007387 */ /* 0x000fe80000100a00 */
[----:B------:R-:W1:Y:S04]  /*c47a0*/  LDS.128 R12, [R208+0x800] ;  /* 0x00080000d00c7984 */ /* 0x000e680000000c00 */
[----:B---3--:R-:W-:Y:S04]  /*c47b0*/  STL.64 [R1+0xb50], R8 ;  /* 0x000b500801007387 */ /* 0x008fe80000100a00 */
[----:B------:R-:W-:Y:S04]  /*c47c0*/  STL.64 [R1+0xb58], R10 ;  /* 0x000b580a01007387 */ /* 0x000fe80000100a00 */
[----:B------:R-:W3:Y:S04]  /*c47d0*/  LDS.128 R8, [R3] ;  /* 0x0000000003087984 */ /* 0x000ee80000000c00 */
[----:B----4-:R-:W-:Y:S04]  /*c47e0*/  STL.64 [R1+0xa20], R16 ;  /* 0x000a201001007387 */ /* 0x010fe80000100a00 */
[----:B------:R-:W-:Y:S04]  /*c47f0*/  STL.64 [R1+0xa28], R18 ;  /* 0x000a281201007387 */ /* 0x000fe80000100a00 */
[----:B------:R-:W4:Y:S04]  /*c4800*/  LDS.128 R16, [R3+0x800] ;  /* 0x0008000003107984 */ /* 0x000f280000000c00 */
[----:B-1----:R-:W-:Y:S04]  /*c4810*/  STL.64 [R1+0xbe0], R12 ;  /* 0x000be00c01007387 */ /* 0x002fe80000100a00 */
[----:B------:R-:W-:Y:S04]  /*c4820*/  STL.64 [R1+0xbe8], R14 ;  /* 0x000be80e01007387 */ /* 0x000fe80000100a00 */
[----:B------:R-:W1:Y:S04]  /*c4830*/  LDS.128 R12, [R252] ;  /* 0x00000000fc0c7984 */ /* 0x000e680000000c00 */
[----:B---3--:R-:W-:Y:S04]  /*c4840*/  STL.64 [R1+0xb00], R8 ;  /* 0x000b000801007387 */ /* 0x008fe80000100a00 */
[----:B------:R-:W-:Y:S04]  /*c4850*/  STL.64 [R1+0xb08], R10 ;  /* 0x000b080a01007387 */ /* 0x000fe80000100a00 */
[----:B------:R-:W3:Y:S04]  /*c4860*/  LDS.128 R8, [R252+0x800] ;  /* 0x00080000fc087984 */ /* 0x000ee80000000c00 */
[----:B------:R-:W-:Y:S06]  /*c4870*/  BAR.SYNC.DEFER_BLOCKING 0x0 ;  /* 0x0000000000007b1d */ /* 0x000fec0000010000 */
[----:B----4-:R-:W-:Y:S04]  /*c4880*/  STL.64 [R1+0xc00], R16 ;  /* 0x000c001001007387 */ /* 0x010fe80000100a00 */
[----:B------:R-:W-:Y:S04]  /*c4890*/  STL.64 [R1+0xc08], R18 ;  /* 0x000c081201007387 */ /* 0x000fe80000100a00 */
[----:B-1----:R-:W-:Y:S04]  /*c48a0*/  STL.64 [R1+0xb20], R12 ;  /* 0x000b200c01007387 */ /* 0x002fe80000100a00 */
[----:B------:R-:W-:Y:S04]  /*c48b0*/  STL.64 [R1+0xb28], R14 ;  /* 0x000b280e01007387 */ /* 0x000fe80000100a00 */
[----:B---3--:R-:W-:Y:S04]  /*c48c0*/  STL.64 [R1+0xc20], R8 ;  /* 0x000c200801007387 */ /* 0x008fe80000100a00 */
[----:B------:R-:W-:Y:S04]  /*c48d0*/  STL.64 [R1+0xc28], R10 ;  /* 0x000c280a01007387 */ /* 0x000fe80000100a00 */
[----:B--2---:R1:W-:Y:S04]  /*c48e0*/  STS.128 [R0+0x200], R4 ;  /* 0x0002000400007388 */ /* 0x0043e80000000c00 */
        /* <DEDUP_REMOVED lines=20> */
[----:B------:R-:W-:Y:S04]  /*c4a30*/  STS.128 [R0], R24 ;  /* 0x0000001800007388 */ /* 0x000fe80000000c00 */
[----:B------:R-:W-:Y:S04]  /*c4a40*/  STS.128 [R0+0x80], R28 ;  /* 0x0000801c00007388 */ /* 0x000fe80000000c00 */
        /* <DEDUP_REMOVED lines=11> */
[----:B------:R-:W-:Y:S04]  /*c4b00*/  STS.128 [R0+0x600], R16 ;  /* 0x0006001000007388 */ /* 0x000fe80000000c00 */
[----:B------:R-:W-:Y:S04]  /*c4b10*/  STS.128 [R0+0x680], R20 ;  /* 0x0006801400007388 */ /* 0x000fe80000000c00 */
[----:B------:R-:W-:Y:S06]  /*c4b20*/  BAR.SYNC.DEFER_BLOCKING 0x0 ;  /* 0x0000000000007b1d */ /* 0x000fec0000010000 */
[----:B-1----:R-:W4:Y:S04]  /*c4b30*/  LDL.LU R12, [R1+0x1030] ;  /* 0x00103000010c7983 */ /* 0x002f280000300800 */
[----:B------:R-:W4:Y:S04]  /*c4b40*/  LDL.LU R13, [R1+0x1034] ;  /* 0x00103400010d7983 */ /* 0x000f280000300800 */
[----:B------:R-:W4:Y:S04]  /*c4b50*/  LDL.LU R14, [R1+0x1020] ;  /* 0x00102000010e7983 */ /* 0x000f280000300800 */
[----:B------:R-:W4:Y:S04]  /*c4b60*/  LDL.LU R15, [R1+0x1024] ;  /* 0x00102400010f7983 */ /* 0x000f280000300800 */
        /* <DEDUP_REMOVED lines=21> */
[----:B-1----:R-:W-:Y:S04]  /*c4cc0*/  STL.64 [R1+0xaf0], R20 ;  /* 0x000af01401007387 */ /* 0x002fe80000100a00 */
[----:B------:R-:W-:Y:S04]  /*c4cd0*/  STL.64 [R1+0xaf8], R22 ;  /* 0x000af81601007387 */ /* 0x000fe80000100a00 */
[----:B------:R-:W-:Y:S04]  /*c4ce0*/  STL.64 [R1+0xbf0], R16 ;  /* 0x000bf01001007387 */ /* 0x000fe80000100a00 */
[----:B------:R-:W-:Y:S04]  /*c4cf0*/  STL.64 [R1+0xbf8], R18 ;  /* 0x000bf81201007387 */ /* 0x000fe80000100a00 */
[----:B--2---:R-:W-:Y:S04]  /*c4d00*/  STS.128 [R0], R4 ;  /* 0x0000000400007388 */ /* 0x004fe80000000c00 */
        /* <DEDUP_REMOVED lines=33> */
[----:B------:R-:W-:Y:S04]  /*c4f20*/  STS.128 [R0+0x600], R16 ;  /* 0x0006001000007388 */ /* 0x000fe80000000c00 */
[----:B-1----:R-:W4:Y:S04]  /*c4f30*/  LDL.LU R12, [R1+0xc10] ;  /* 0x000c1000010c7983 */ /* 0x002f280000300800 */
[----:B------:R-:W4:Y:S04]  /*c4f40*/  LDL.LU R13, [R1+0xc14] ;  /* 0x000c1400010d7983 */ /* 0x000f280000300800 */
[----:B------:R-:W4:Y:S04]  /*c4f50*/  LDL.LU R14, [R1+0xc60] ;  /* 0x000c6000010e7983 */ /* 0x000f280000300800 */
[----:B------:R-:W-:Y:S04]  /*c4f60*/  STS.128 [R0+0x680], R20 ;  /* 0x0006801400007388 */ /* 0x000fe80000000c00 */
[----:B------:R-:W4:Y:S04]  /*c4f70*/  LDL.LU R15, [R1+0xc64] ;  /* 0x000c6400010f7983 */ /* 0x000f280000300800 */
        /* <DEDUP_REMOVED lines=62> */
[----:B--2---:R-:W-:Y:S04]  /*c5360*/  STS.128 [R0+0x280], R8 ;  /* 0x0002800800007388 */ /* 0x004fe80000000c00 */
[----:B----4-:R-:W-:Y:S04]  /*c5370*/  STS.128 [R0+0x480], R12 ;  /* 0x0004800c00007388 */ /* 0x010fe80000000c00 */
[----:B------:R-:W-:Y:S04]  /*c5380*/  STS.128 [R0+0x600], R16 ;  /* 0x0006001000007388 */ /* 0x000fe80000000c00 */
[----:B------:R-:W-:Y:S04]  /*c5390*/  STS.128 [R0+0x680], R20 ;  /* 0x0006801400007388 */ /* 0x000fe80000000c00 */
[----:B------:R-:W-:Y:S06]  /*c53a0*/  BAR.SYNC.DEFER_BLOCKING 0x0 ;  /* 0x0000000000007b1d */ /* 0x000fec0000010000 */
[----:B------:R-:W1:Y:S04]  /*c53b0*/  LDS.128 R12, [R2] ;  /* 0x00000000020c7984 */ /* 0x000e680000000c00 */
[----:B------:R-:W2:Y:S04]  /*c53c0*/  LDS.128 R8, [R2+0x800] ;  /* 0x0008000002087984 */ /* 0x000ea80000000c00 */
[----:B------:R-:W4:Y:S04]  /*c53d0*/  LDS.128 R16, [R208] ;  /* 0x00000000d0107984 */ /* 0x000f280000000c00 */
[----:B-1----:R-:W-:Y:S04]  /*c53e0*/  STL.64 [R1+0x90], R12 ;  /* 0x0000900c01007387 */ /* 0x002fe80000100a00 */
[----:B------:R-:W-:Y:S04]  /*c53f0*/  STL.64 [R1+0x98], R14 ;  /* 0x0000980e01007387 */ /* 0x000fe80000100a00 */
[----:B------:R-:W1:Y:S04]  /*c5400*/  LDS.128 R12, [R208+0x800] ;  /* 0x00080000d00c7984 */ /* 0x000e680000000c00 */
[----:B--2---:R-:W-:Y:S04]  /*c5410*/  STL.64 [R1+0x9c0], R8 ;  /* 0x0009c00801007387 */ /* 0x004fe80000100a00 */
[----:B------:R-:W-:Y:S04]  /*c5420*/  STL.64 [R1+0x9c8], R10 ;  /* 0x0009c80a01007387 */ /* 0x000fe80000100a00 */
[----:B------:R-:W2:Y:S04]  /*c5430*/  LDS.128 R8, [R3] ;  /* 0x0000000003087984 */ /* 0x000ea80000000c00 */
[----:B----4-:R-:W-:Y:S04]  /*c5440*/  STL.64 [R1+0x400], R16 ;  /* 0x0004001001007387 */ /* 0x010fe80000100a00 */
[----:B------:R-:W-:Y:S04]  /*c5450*/  STL.64 [R1+0x408], R18 ;  /* 0x0004081201007387 */ /* 0x000fe80000100a00 */
[----:B------:R-:W4:Y:S04]  /*c5460*/  LDS.128 R16, [R3+0x800] ;  /* 0x0008000003107984 */ /* 0x000f280000000c00 */
[----:B-1----:R-:W-:Y:S04]  /*c5470*/  STL.64 [R1+0xa00], R12 ;  /* 0x000a000c01007387 */ /* 0x002fe80000100a00 */
[----:B------:R-:W-:Y:S04]  /*c5480*/  STL.64 [R1+0xa08], R14 ;  /* 0x000a080e01007387 */ /* 0x000fe80000100a00 */
[----:B------:R-:W1:Y:S04]  /*c5490*/  LDS.128 R12, [R252] ;  /* 0x00000000fc0c7984 */ /* 0x000e680000000c00 */
[----:B--2---:R-:W-:Y:S04]  /*c54a0*/  STL.64 [R1+0x4f0], R8 ;  /* 0x0004f00801007387 */ /* 0x004fe80000100a00 */
[----:B------:R-:W-:Y:S04]  /*c54b0*/  STL.64 [R1+0x4f8], R10 ;  /* 0x0004f80a01007387 */ /* 0x000fe80000100a00 */
[----:B------:R-:W2:Y:S04]  /*c54c0*/  LDS.128 R8, [R252+0x800] ;  /* 0x00080000fc087984 */ /* 0x000ea80000000c00 */
[----:B------:R-:W-:Y:S06]  /*c54d0*/  BAR.SYNC.DEFER_BLOCKING 0x0 ;  /* 0x0000000000007b1d */ /* 0x000fec0000010000 */
[----:B----4-:R-:W-:Y:S04]  /*c54e0*/  STL.64 [R1+0xa40], R16 ;  /* 0x000a401001007387 */ /* 0x010fe80000100a00 */
[----:B------:R-:W-:Y:S04]  /*c54f0*/  STL.64 [R1+0xa48], R18 ;  /* 0x000a481201007387 */ /* 0x000fe80000100a00 */
[----:B-1----:R-:W-:Y:S04]  /*c5500*/  STL.64 [R1+0x720], R12 ;  /* 0x0007200c01007387 */ /* 0x002fe80000100a00 */
[----:B------:R-:W-:Y:S04]  /*c5510*/  STL.64 [R1+0x728], R14 ;  /* 0x0007280e01007387 */ /* 0x000fe80000100a00 */
[----:B--2---:R-:W-:Y:S04]  /*c5520*/  STL.64 [R1+0x80], R8 ;  /* 0x0000800801007387 */ /* 0x004fe80000100a00 */
[----:B------:R-:W-:Y:S04]  /*c5530*/  STL.64 [R1+0x88], R10 ;  /* 0x0000880a01007387 */ /* 0x000fe80000100a00 */
        /* <DEDUP_REMOVED lines=207> */
[----:B----4-:R1:W-:Y:S04]  /*c6230*/  STS.128 [R0+0x200], R12 ;  /* 0x0002000c00007388 */ /* 0x0103e80000000c00 */
[----:B------:R-:W3:Y:S04]  /*c6240*/  LDL.LU R7, [R1+0x744] ;  /* 0x0007440001077983 */ /* 0x000ee80000300800 */
[----:B-1----:R-:W4:Y:S04]  /*c6250*/  LDL.LU R12, [R1+0x828] ;  /* 0x00082800010c7983 */ /* 0x002f280000300800 */
[----:B------:R-:W4:Y:S04]  /*c6260*/  LDL.LU R13, [R1+0x82c] ;  /* 0x00082c00010d7983 */ /* 0x000f280000300800 */
[----:B------:R-:W4:Y:S04]  /*c6270*/  LDL.LU R14, [R1+0x748] ;  /* 0x00074800010e7983 */ /* 0x000f280000300800 */
[----:B------:R-:W4:Y:S01]  /*c6280*/  LDL.LU R15, [R1+0x74c] ;  /* 0x00074c00010f7983 */ /* 0x000f220000300800 */
[----:B------:R-:W-:Y:S01]  /*c6290*/  IMAD.MOV.U32 R18, RZ, RZ, R40 ;  /* 0x000000ffff127224 */ /* 0x000fe200078e0028 */
[----:B------:R-:W-:-:S02]  /*c62a0*/  MOV R19, R41 ;  /* 0x0000002900137202 */ /* 0x000fc40000000f00 */
[----:B------:R-:W4:Y:S04]  /*c62b0*/  LDL.LU R16, [R1+0x60] ;  /* 0x0000600001107983 */ /* 0x000f280000300800 */
[----:B------:R-:W4:Y:S04]  /*c62c0*/  LDL.LU R17, [R1+0x64] ;  /* 0x0000640001117983 */ /* 0x000f280000300800 */
[----:B------:R-:W4:Y:S04]  /*c62d0*/  LDL.LU R40, [R1+0x68] ;  /* 0x0000680001287983 */ /* 0x000f280000300800 */
[----:B------:R-:W4:Y:S04]  /*c62e0*/  LDL.LU R41, [R1+0x6c] ;  /* 0x00006c0001297983 */ /* 0x000f280000300800 */
[----:B--2---:R1:W-:Y:S04]  /*c62f0*/  STS.128 [R0+0x280], R8 ;  /* 0x0002800800007388 */ /* 0x0043e80000000c00 */
[----:B-1----:R-:W2:Y:S04]  /*c6300*/  LDL.LU R8, [R1+0x1750] ;  /* 0x0017500001087983 */ /* 0x002ea80000300800 */
[----:B------:R-:W2:Y:S04]  /*c6310*/  LDL.LU R9, [R1+0x1754] ;  /* 0x0017540001097983 */ /* 0x000ea80000300800 */
[----:B------:R-:W2:Y:S04]  /*c6320*/  LDL.LU R10, [R1+0x1740] ;  /* 0x00174000010a7983 */ /* 0x000ea80000300800 */
[----:B------:R-:W2:Y:S04]  /*c6330*/  LDL.LU R11, [R1+0x1744] ;  /* 0x00174400010b7983 */ /* 0x000ea80000300800 */
[----:B---3--:R-:W-:Y:S04]  /*c6340*/  STS.128 [R0+0x400], R4 ;  /* 0x0004000400007388 */ /* 0x008fe80000000c00 */
        /* <DEDUP_REMOVED lines=45> */
[----:B--2---:R-:W-:Y:S04]  /*c6620*/  STS.128 [R0], R8 ;  /* 0x0000000800007388 */ /* 0x004fe80000000c00 */
        /* <DEDUP_REMOVED lines=9> */
[----:B------:R1:W-:Y:S04]  /*c66c0*/  STS.128 [R0+0x80], R12 ;  /* 0x0000800c00007388 */ /* 0x0003e80000000c00 */
[----:B-1----:R-:W4:Y:S04]  /*c66d0*/  LDL.LU R12, [R1+0x14d8] ;  /* 0x0014d800010c7983 */ /* 0x002f280000300800 */
[----:B------:R-:W4:Y:S04]  /*c66e0*/  LDL.LU R13, [R1+0x14dc] ;  /* 0x0014dc00010d7983 */ /* 0x000f280000300800 */
[----:B------:R-:W4:Y:S04]  /*c66f0*/  LDL.LU R14, [R1+0x14c8] ;  /* 0x0014c800010e7983 */ /* 0x000f280000300800 */
[----:B------:R-:W4:Y:S04]  /*c6700*/  LDL.LU R15, [R1+0x14cc] ;  /* 0x0014cc00010f7983 */ /* 0x000f280000300800 */
[----:B---3--:R-:W-:Y:S04]  /*c6710*/  STS.128 [R0+0x400], R16 ;  /* 0x0004001000007388 */ /* 0x008fe80000000c00 */
[----:B--2---:R1:W-:Y:S04]  /*c6720*/  STS.128 [R0+0x480], R4 ;  /* 0x0004800400007388 */ /* 0x0043e80000000c00 */
[----:B-1----:R-:W2:Y:S04]  /*c6730*/  LDL.LU R4, [R1+0x13d0] ;  /* 0x0013d00001047983 */ /* 0x002ea80000300800 */
[----:B------:R-:W2:Y:S04]  /*c6740*/  LDL.LU R5, [R1+0x13d4] ;  /* 0x0013d40001057983 */ /* 0x000ea80000300800 */
[----:B------:R-:W2:Y:S04]  /*c6750*/  LDL.LU R6, [R1+0x13c0] ;  /* 0x0013c00001067983 */ /* 0x000ea80000300800 */
[----:B----4-:R1:W-:Y:S04]  /*c6760*/  STS.128 [R0+0x600], R8 ;  /* 0x0006000800007388 */ /* 0x0103e80000000c00 */
[----:B------:R-:W2:Y:S04]  /*c6770*/  LDL.LU R7, [R1+0x13c4] ;  /* 0x0013c40001077983 */ /* 0x000ea80000300800 */
        /* <DEDUP_REMOVED lines=12> */
[----:B-----5:R-:W-:Y:S04]  /*c6840*/  LDS.128 R248, [R2+0x800] ;  /* 0x0008000002f87984 */ /* 0x020fe80000000c00 */
[----:B------:R-:W-:Y:S04]  /*c6850*/  LDS.128 R244, [R208] ;  /* 0x00000000d0f47984 */ /* 0x000fe80000000c00 */
[----:B------:R-:W-:Y:S04]  /*c6860*/  LDS.128 R228, [R208+0x800] ;  /* 0x00080000d0e47984 */ /* 0x000fe80000000c00 */
[----:B------:R-:W-:Y:S04]  /*c6870*/  LDS.128 R64, [R3] ;  /* 0x0000000003407984 */ /* 0x000fe80000000c00 */
[----:B------:R-:W-:Y:S04]  /*c6880*/  LDS.128 R24, [R3+0x800] ;  /* 0x0008000003187984 */ /* 0x000fe80000000c00 */
[----:B------:R-:W-:Y:S04]  /*c6890*/  LDS.128 R52, [R252] ;  /* 0x00000000fc347984 */ /* 0x000fe80000000c00 */
[----:B-1----:R-:W-:Y:S04]  /*c68a0*/  STL.64 [R1], R12 ;  /* 0x0000000c01007387 */ /* 0x002fe80000100a00 */
[----:B------:R-:W-:Y:S04]  /*c68b0*/  STL.64 [R1+0x8], R14 ;  /* 0x0000080e01007387 */ /* 0x000fe80000100a00 */
[----:B------:R-:W-:Y:S04]  /*c68c0*/  LDS.128 R12, [R252+0x800] ;  /* 0x00080000fc0c7984 */ /* 0x000fe80000000c00 */
[----:B------:R-:W-:Y:S06]  /*c68d0*/  BAR.SYNC.DEFER_BLOCKING 0x0 ;  /* 0x0000000000007b1d */ /* 0x000fec0000010000 */
        /* <DEDUP_REMOVED lines=8> */
[----:B--2---:R1:W-:Y:S04]  /*c6960*/  STS.128 [R0], R4 ;  /* 0x0000000400007388 */ /* 0x0043e80000000c00 */
[----:B-1----:R-:W2:Y:S04]  /*c6970*/  LDL.LU R4, [R1+0x548] ;  /* 0x0005480001047983 */ /* 0x002ea80000300800 */
[----:B------:R-:W2:Y:S04]  /*c6980*/  LDL.LU R5, [R1+0x54c] ;  /* 0x00054c0001057983 */ /* 0x000ea80000300800 */
[----:B------:R-:W2:Y:S04]  /*c6990*/  LDL.LU R6, [R1+0x608] ;  /* 0x0006080001067983 */ /* 0x000ea80000300800 */
[----:B---3--:R1:W-:Y:S04]  /*c69a0*/  STS.128 [R0+0x80], R8 ;  /* 0x0000800800007388 */ /* 0x0083e80000000c00 */
[----:B------:R-:W2:Y:S04]  /*c69b0*/  LDL.LU R7, [R1+0x60c] ;  /* 0x00060c0001077983 */ /* 0x000ea80000300800 */
[----:B----4-:R3:W-:Y:S04]  /*c69c0*/  STS.128 [R0+0x200], R16 ;  /* 0x0002001000007388 */ /* 0x0107e80000000c00 */
        /* <DEDUP_REMOVED lines=8> */
[----:B------:R-:W-:Y:S04]  /*c6a50*/  STS.128 [R0+0x280], R28 ;  /* 0x0002801c00007388 */ /* 0x000fe80000000c00 */
[----:B--2---:R1:W-:Y:S04]  /*c6a60*/  STS.128 [R0+0x480], R4 ;  /* 0x0004800400007388 */ /* 0x0043e80000000c00 */
[----:B-1----:R-:W2:Y:S04]  /*c6a70*/  LDL.LU R4, [R1+0x1110] ;  /* 0x0011100001047983 */ /* 0x002ea80000300800 */
[----:B------:R-:W2:Y:S04]  /*c6a80*/  LDL.LU R5, [R1+0x1114] ;  /* 0x0011140001057983 */ /* 0x000ea80000300800 */
[----:B------:R-:W2:Y:S04]  /*c6a90*/  LDL.LU R6, [R1+0x1100] ;  /* 0x0011000001067983 */ /* 0x000ea80000300800 */
[----:B------:R-:W2:Y:S04]  /*c6aa0*/  LDL.LU R7, [R1+0x1104] ;  /* 0x0011040001077983 */ /* 0x000ea80000300800 */
[----:B---3--:R1:W-:Y:S04]  /*c6ab0*/  STS.128 [R0+0x680], R16 ;  /* 0x0006801000007388 */ /* 0x0083e80000000c00 */
        /* <DEDUP_REMOVED lines=8> */
[----:B------:R-:W-:Y:S04]  /*c6b40*/  STS.128 [R0+0x400], R20 ;  /* 0x0004001400007388 */ /* 0x000fe80000000c00 */
[----:B----4-:R-:W-:Y:S04]  /*c6b50*/  STS.128 [R0+0x600], R8 ;  /* 0x0006000800007388 */ /* 0x010fe80000000c00 */
[----:B------:R-:W-:Y:S06]  /*c6b60*/  BAR.SYNC.DEFER_BLOCKING 0x0 ;  /* 0x0000000000007b1d */ /* 0x000fec0000010000 */
[----:B------:R-:W1:Y:S04]  /*c6b70*/  LDS.128 R96, [R2] ;  /* 0x0000000002607984 */ /* 0x000e680000000c00 */
[----:B------:R-:W-:Y:S04]  /*c6b80*/  LDS.128 R40, [R2+0x800] ;  /* 0x0008000002287984 */ /* 0x000fe80000000c00 */
[----:B------:R-:W-:Y:S04]  /*c6b90*/  LDS.128 R88, [R208] ;  /* 0x00000000d0587984 */ /* 0x000fe80000000c00 */
[----:B------:R-:W-:Y:S04]  /*c6ba0*/  LDS.128 R32, [R208+0x800] ;  /* 0x00080000d0207984 */ /* 0x000fe80000000c00 */
[----:B------:R-:W-:Y:S04]  /*c6bb0*/  LDS.128 R60, [R3] ;  /* 0x00000000033c7984 */ /* 0x000fe80000000c00 */
[----:B------:R-:W-:Y:S04]  /*c6bc0*/  LDS.128 R20, [R3+0x800] ;  /* 0x0008000003147984 */ /* 0x000fe80000000c00 */
[----:B------:R-:W-:Y:S04]  /*c6bd0*/  LDS.128 R48, [R252] ;  /* 0x00000000fc307984 */ /* 0x000fe80000000c00 */
[----:B------:R-:W-:Y:S04]  /*c6be0*/  LDS.128 R8, [R252+0x800] ;  /* 0x00080000fc087984 */ /* 0x000fe80000000c00 */
[----:B------:R-:W-:Y:S06]  /*c6bf0*/  BAR.SYNC.DEFER_BLOCKING 0x0 ;  /* 0x0000000000007b1d */ /* 0x000fec0000010000 */
[----:B--2---:R-:W-:Y:S04]  /*c6c00*/  STS.128 [R0], R4 ;  /* 0x0000000400007388 */ /* 0x004fe80000000c00 */
[----:B---3--:R2:W-:Y:S04]  /*c6c10*/  STS.128 [R0+0x80], R16 ;  /* 0x0000801000007388 */ /* 0x0085e80000000c00 */
[----:B--2---:R-:W2:Y:S04]  /*c6c20*/  LDL.LU R16, [R1+0x10c8] ;  /* 0x0010c80001107983 */ /* 0x004ea80000300800 */
[----:B------:R-:W2:Y:S04]  /*c6c30*/  LDL.LU R17, [R1+0x10cc] ;  /* 0x0010cc0001117983 */ /* 0x000ea80000300800 */
[----:B------:R-:W2:Y:S04]  /*c6c40*/  LDL.LU R18, [R1+0x10b8] ;  /* 0x0010b80001127983 */ /* 0x000ea80000300800 */
[----:B------:R-:W2:Y:S04]  /*c6c50*/  LDL.LU R19, [R1+0x10bc] ;  /* 0x0010bc0001137983 */ /* 0x000ea80000300800 */
[----:B------:R-:W3:Y:S04]  /*c6c60*/  LDL.LU R4, [R1+0xf80] ;  /* 0x000f800001047983 */ /* 0x000ee80000300800 */
[----:B------:R-:W3:Y:S04]  /*c6c70*/  LDL.LU R5, [R1+0xf84] ;  /* 0x000f840001057983 */ /* 0x000ee80000300800 */
[----:B------:R-:W3:Y:S04]  /*c6c80*/  LDL.LU R6, [R1+0xf70] ;  /* 0x000f700001067983 */ /* 0x000ee80000300800 */
[----:B------:R4:W-:Y:S04]  /*c6c90*/  STS.128 [R0+0x200], R28 ;  /* 0x0002001c00007388 */ /* 0x0009e80000000c00 */
[----:B------:R-:W3:Y:S04]  /*c6ca0*/  LDL.LU R7, [R1+0xf74] ;  /* 0x000f740001077983 */ /* 0x000ee80000300800 */
[----:B----4-:R-:W4:Y:S04]  /*c6cb0*/  LDL.LU R28, [R1+0xf88] ;  /* 0x000f8800011c7983 */ /* 0x010f280000300800 */
        /* <DEDUP_REMOVED lines=24> */
[----:B---3--:R-:W-:Y:S04]  /*c6e40*/  STS.128 [R0+0x400], R4 ;  /* 0x0004000400007388 */ /* 0x008fe80000000c00 */
[----:B----4-:R-:W-:Y:S04]  /*c6e50*/  STS.128 [R0+0x480], R28 ;  /* 0x0004801c00007388 */ /* 0x010fe80000000c00 */
[----:B------:R-:W-:Y:S04]  /*c6e60*/  STS.128 [R0+0x600], R36 ;  /* 0x0006002400007388 */ /* 0x000fe80000000c00 */
[----:B------:R-:W-:Y:S04]  /*c6e70*/  STS.128 [R0+0x680], R44 ;  /* 0x0006802c00007388 */ /* 0x000fe80000000c00 */
[----:B------:R-:W-:Y:S06]  /*c6e80*/  BAR.SYNC.DEFER_BLOCKING 0x0 ;  /* 0x0000000000007b1d */ /* 0x000fec0000010000 */
[----:B------:R-:W2:Y:S04]  /*c6e90*/  LDS.128 R92, [R2] ;  /* 0x00000000025c7984 */ /* 0x000ea80000000c00 */
        /* <DEDUP_REMOVED lines=8> */
[----:B------:R3:W-:Y:S04]  /*c6f20*/  STS.128 [R0+0x80], R104 ;  /* 0x0000806800007388 */ /* 0x0007e80000000c00 */
[----:B------:R4:W-:Y:S04]  /*c6f30*/  STS.128 [R0], R100 ;  /* 0x0000006400007388 */ /* 0x0009e80000000c00 */
[----:B------:R1:W-:Y:S04]  /*c6f40*/  STS.128 [R0+0x200], R108 ;  /* 0x0002006c00007388 */ /* 0x0003e80000000c00 */
[----:B---3--:R-:W3:Y:S04]  /*c6f50*/  LDL.LU R104, [R1+0xc38] ;  /* 0x000c380001687983 */ /* 0x008ee80000300800 */
[----:B------:R-:W3:Y:S04]  /*c6f60*/  LDL.LU R105, [R1+0xc3c] ;  /* 0x000c3c0001697983 */ /* 0x000ee80000300800 */
[----:B------:R-:W3:Y:S04]  /*c6f70*/  LDL.LU R106, [R1+0xd88] ;  /* 0x000d8800016a7983 */ /* 0x000ee80000300800 */
[----:B------:R-:W3:Y:S04]  /*c6f80*/  LDL.LU R107, [R1+0xd8c] ;  /* 0x000d8c00016b7983 */ /* 0x000ee80000300800 */
[----:B----4-:R-:W4:Y:S04]  /*c6f90*/  LDL.LU R100, [R1+0x730] ;  /* 0x0007300001647983 */ /* 0x010f280000300800 */
[----:B------:R-:W4:Y:S04]  /*c6fa0*/  LDL.LU R101, [R1+0x734] ;  /* 0x0007340001657983 */ /* 0x000f280000300800 */
[----:B------:R-:W4:Y:S04]  /*c6fb0*/  LDL.LU R102, [R1+0x700] ;  /* 0x0007000001667983 */ /* 0x000f280000300800 */
[----:B------:R-:W4:Y:S04]  /*c6fc0*/  LDL.LU R103, [R1+0x704] ;  /* 0x0007040001677983 */ /* 0x000f280000300800 */
        /* <DEDUP_REMOVED lines=16> */
[----:B------:R-:W-:Y:S01]  /*c70d0*/  MOV R114, R72 ;  /* 0x0000004800727202 */ /* 0x000fe20000000f00 */
[----:B------:R-:W-:Y:S01]  /*c70e0*/  IMAD.MOV.U32 R115, RZ, RZ, R73 ;  /* 0x000000ffff737224 */ /* 0x000fe200078e0049 */
[----:B------:R-:W-:Y:S01]  /*c70f0*/  MOV R73, R71 ;  /* 0x0000004700497202 */ /* 0x000fe20000000f00 */
[----:B------:R-:W-:-:S02]  /*c7100*/  IMAD.MOV.U32 R112, RZ, RZ, R68 ;  /* 0x000000ffff707224 */ /* 0x000fc400078e0044 */
[----:B------:R-:W-:Y:S02]  /*c7110*/  IMAD.MOV.U32 R113, RZ, RZ, R69 ;  /* 0x000000ffff717224 */ /* 0x000fe400078e0045 */
[----:B------:R-:W-:-:S03]  /*c7120*/  IMAD.MOV.U32 R72, RZ, RZ, R70 ;  /* 0x000000ffff487224 */ /* 0x000fc600078e0046 */
[----:B------:R-:W-:Y:S04]  /*c7130*/  STS.128 [R0+0x600], R112 ;  /* 0x0006007000007388 */ /* 0x000fe80000000c00 */
[----:B------:R-:W-:Y:S04]  /*c7140*/  STS.128 [R0+0x680], R72 ;  /* 0x0006804800007388 */ /* 0x000fe80000000c00 */
[----:B---3--:R-:W-:Y:S04]  /*c7150*/  STS.128 [R0+0x280], R104 ;  /* 0x0002806800007388 */ /* 0x008fe80000000c00 */
[----:B----4-:R-:W-:Y:S04]  /*c7160*/  STS.128 [R0+0x400], R100 ;  /* 0x0004006400007388 */ /* 0x010fe80000000c00 */
[----:B--2---:R-:W-:Y:S04]  /*c7170*/  STS.128 [R0+0x480], R108 ;  /* 0x0004806c00007388 */ /* 0x004fe80000000c00 */
[----:B------:R-:W-:Y:S06]  /*c7180*/  BAR.SYNC.DEFER_BLOCKING 0x0 ;  /* 0x0000000000007b1d */ /* 0x000fec0000010000 */
[----:B------:R-:W1:Y:S04]  /*c7190*/  LDS.128 R68, [R2] ;  /* 0x0000000002447984 */ /* 0x000e680000000c00 */
[----:B------:R-:W-:Y:S04]  /*c71a0*/  LDS.128 R72, [R2+0x800] ;  /* 0x0008000002487984 */ /* 0x000fe80000000c00 */
[----:B------:R-:W2:Y:S04]  /*c71b0*/  LDS.128 R100, [R208] ;  /* 0x00000000d0647984 */ /* 0x000ea80000000c00 */
[----:B------:R-:W-:Y:S04]  /*c71c0*/  LDS.128 R104, [R208+0x800] ;  /* 0x00080000d0687984 */ /* 0x000fe80000000c00 */
[----:B------:R-:W3:Y:S04]  /*c71d0*/  LDS.128 R108, [R3] ;  /* 0x00000000036c7984 */ /* 0x000ee80000000c00 */
[----:B------:R-:W-:Y:S04]  /*c71e0*/  LDS.128 R112, [R3+0x800] ;  /* 0x0008000003707984 */ /* 0x000fe80000000c00 */
[----:B------:R-:W4:Y:S04]  /*c71f0*/  LDS.128 R116, [R252] ;  /* 0x00000000fc747984 */ /* 0x000f280000000c00 */
[----:B------:R-:W1:Y:S04]  /*c7200*/  LDS.128 R120, [R252+0x800] ;  /* 0x00080000fc787984 */ /* 0x000e680000000c00 */
[----:B------:R-:W-:Y:S06]  /*c7210*/  BAR.SYNC.DEFER_BLOCKING 0x0 ;  /* 0x0000000000007b1d */ /* 0x000fec0000010000 */
[----:B------:R1:W-:Y:S04]  /*c7220*/  STS.128 [R0+0x80], R128 ;  /* 0x0000808000007388 */ /* 0x0003e80000000c00 */
[----:B------:R2:W-:Y:S04]  /*c7230*/  STS.128 [R0], R124 ;  /* 0x0000007c00007388 */ /* 0x0005e80000000c00 */
[----:B------:R2:W-:Y:S04]  /*c7240*/  STS.128 [R0+0x200], R132 ;  /* 0x0002008400007388 */ /* 0x0005e80000000c00 */
[----:B-1----:R-:W3:Y:S04]  /*c7250*/  LDL.LU R128, [R1+0x1738] ;  /* 0x0017380001807983 */ /* 0x002ee80000300800 */
[----:B------:R-:W3:Y:S04]  /*c7260*/  LDL.LU R129, [R1+0x173c] ;  /* 0x00173c0001817983 */ /* 0x000ee80000300800 */
[----:B------:R-:W3:Y:S04]  /*c7270*/  LDL.LU R130, [R1+0x1728] ;  /* 0x0017280001827983 */ /* 0x000ee80000300800 */
[----:B------:R-:W3:Y:S04]  /*c7280*/  LDL.LU R131, [R1+0x172c] ;  /* 0x00172c0001837983 */ /* 0x000ee80000300800 */
[----:B--2---:R-:W2:Y:S04]  /*c7290*/  LDL.LU R124, [R1+0x1630] ;  /* 0x00163000017c7983 */ /* 0x004ea80000300800 */
        /* <DEDUP_REMOVED lines=27> */
[----:B---3--:R-:W-:Y:S04]  /*c7450*/  STS.128 [R0+0x280], R128 ;  /* 0x0002808000007388 */ /* 0x008fe80000000c00 */
[----:B--2---:R-:W-:Y:S04]  /*c7460*/  STS.128 [R0+0x400], R124 ;  /* 0x0004007c00007388 */ /* 0x004fe80000000c00 */
[----:B----4-:R-:W-:Y:S04]  /*c7470*/  STS.128 [R0+0x480], R132 ;  /* 0x0004808400007388 */ /* 0x010fe80000000c00 */
[----:B------:R-:W-:Y:S04]  /*c7480*/  STS.128 [R0+0x600], R136 ;  /* 0x0006008800007388 */ /* 0x000fe80000000c00 */
[----:B------:R-:W-:Y:S04]  /*c7490*/  STS.128 [R0+0x680], R140 ;  /* 0x0006808c00007388 */ /* 0x000fe80000000c00 */
        /* <DEDUP_REMOVED lines=13> */
[----:B--2---:R-:W2:Y:S04]  /*c7570*/  LDL.LU R160, [R1+0x1318] ;  /* 0x0013180001a07983 */ /* 0x004ea80000300800 */
[----:B------:R-:W2:Y:S04]  /*c7580*/  LDL.LU R161, [R1+0x131c] ;  /* 0x00131c0001a17983 */ /* 0x000ea80000300800 */
[----:B------:R-:W2:Y:S04]  /*c7590*/  LDL.LU R162, [R1+0x1308] ;  /* 0x0013080001a27983 */ /* 0x000ea80000300800 */
[----:B------:R-:W2:Y:S04]  /*c75a0*/  LDL.LU R163, [R1+0x130c] ;  /* 0x00130c0001a37983 */ /* 0x000ea80000300800 */
        /* <DEDUP_REMOVED lines=51> */
[----:B------:R3:W-:Y:S04]  /*c78e0*/  STS.128 [R0], R188 ;  /* 0x000000bc00007388 */ /* 0x0007e80000000c00 */
[----:B---3--:R-:W3:Y:S04]  /*c78f0*/  LDL.LU R188, [R1+0x1008] ;  /* 0x0010080001bc7983 */ /* 0x008ee80000300800 */
[----:B------:R-:W3:Y:S04]  /*c7900*/  LDL.LU R189, [R1+0x100c] ;  /* 0x00100c0001bd7983 */ /* 0x000ee80000300800 */
[----:B------:R-:W3:Y:S04]  /*c7910*/  LDL.LU R190, [R1+0xff8] ;  /* 0x000ff80001be7983 */ /* 0x000ee80000300800 */
[----:B------:R-:W3:Y:S04]  /*c7920*/  LDL.LU R191, [R1+0xffc] ;  /* 0x000ffc0001bf7983 */ /* 0x000ee80000300800 */
[----:B------:R4:W-:Y:S04]  /*c7930*/  STS.128 [R0+0x80], R192 ;  /* 0x000080c000007388 */ /* 0x0009e80000000c00 */
[----:B----4-:R-:W4:Y:S04]  /*c7940*/  LDL.LU R192, [R1+0xae0] ;  /* 0x000ae00001c07983 */ /* 0x010f280000300800 */
[----:B------:R-:W4:Y:S04]  /*c7950*/  LDL.LU R193, [R1+0xae4] ;  /* 0x000ae40001c17983 */ /* 0x000f280000300800 */
[----:B------:R-:W4:Y:S04]  /*c7960*/  LDL.LU R194, [R1+0xad0] ;  /* 0x000ad00001c27983 */ /* 0x000f280000300800 */
[----:B------:R-:W4:Y:S04]  /*c7970*/  LDL.LU R195, [R1+0xad4] ;  /* 0x000ad40001c37983 */ /* 0x000f280000300800 */
[----:B------:R1:W-:Y:S04]  /*c7980*/  STS.128 [R0+0x200], R196 ;  /* 0x000200c400007388 */ /* 0x0003e80000000c00 */
        /* <DEDUP_REMOVED lines=16> */
[----:B--2---:R-:W-:Y:S04]  /*c7a90*/  STS.128 [R0+0x680], R196 ;  /* 0x000680c400007388 */ /* 0x004fe80000000c00 */
[----:B------:R-:W-:Y:S06]  /*c7aa0*/  BAR.SYNC.DEFER_BLOCKING 0x0 ;  /* 0x0000000000007b1d */ /* 0x000fec0000010000 */
[----:B------:R-:W-:Y:S04]  /*c7ab0*/  LDS.128 R204, [R208] ;  /* 0x00000000d0cc7984 */ /* 0x000fe80000000c00 */
[----:B------:R-:W1:Y:S04]  /*c7ac0*/  LDS.128 R196, [R2] ;  /* 0x0000000002c47984 */ /* 0x000e680000000c00 */
[----:B------:R-:W-:Y:S04]  /*c7ad0*/  LDS.128 R200, [R2+0x800] ;  /* 0x0008000002c87984 */ /* 0x000fe80000000c00 */
[----:B------:R-:W-:Y:S04]  /*c7ae0*/  LDS.128 R208, [R208+0x800] ;  /* 0x00080000d0d07984 */ /* 0x000fe80000000c00 */
[----:B------:R-:W-:Y:S04]  /*c7af0*/  LDS.128 R212, [R3] ;  /* 0x0000000003d47984 */ /* 0x000fe80000000c00 */
[----:B------:R-:W-:Y:S04]  /*c7b00*/  LDS.128 R216, [R3+0x800] ;  /* 0x0008000003d87984 */ /* 0x000fe80000000c00 */
[----:B------:R-:W-:Y:S04]  /*c7b10*/  LDS.128 R220, [R252] ;  /* 0x00000000fcdc7984 */ /* 0x000fe80000000c00 */
[----:B------:R-:W-:Y:S04]  /*c7b20*/  LDS.128 R224, [R252+0x800] ;  /* 0x00080000fce07984 */ /* 0x000fe80000000c00 */
[----:B------:R-:W-:Y:S06]  /*c7b30*/  BAR.SYNC.DEFER_BLOCKING 0x0 ;  /* 0x0000000000007b1d */ /* 0x000fec0000010000 */
[----:B---3--:R2:W-:Y:S04]  /*c7b40*/  STS.128 [R0], R188 ;  /* 0x000000bc00007388 */ /* 0x0085e80000000c00 */
[----:B--2---:R-:W2:Y:S04]  /*c7b50*/  LDL.LU R188, [R1+0xd70] ;  /* 0x000d700001bc7983 */ /* 0x004ea80000300800 */
        /* <DEDUP_REMOVED lines=8> */
[----:B----4-:R-:W4:Y:S04]  /*c7be0*/  LDL.LU R192, [R1+0x6f0] ;  /* 0x0006f00001c07983 */ /* 0x010f280000300800 */
        /* <DEDUP_REMOVED lines=11> */
[----:B------:R-:W-:Y:S04]  /*c7ca0*/  STS.128 [R0+0x600], R240 ;  /* 0x000600f000007388 */ /* 0x000fe80000000c00 */
[----:B--2---:R2:W-:Y:S04]  /*c7cb0*/  STS.128 [R0+0x200], R188 ;  /* 0x000200bc00007388 */ /* 0x0045e80000000c00 */
[----:B--2---:R-:W2:Y:S04]  /*c7cc0*/  LDL.LU R190, [R1+0x1790] ;  /* 0x0017900001be7983 */ /* 0x004ea80000300800 */
[----:B------:R-:W2:Y:S04]  /*c7cd0*/  LDL.LU R189, [R1+0x110] ;  /* 0x0001100001bd7983 */ /* 0x000ea80000300800 */
[----:B------:R-:W2:Y:S04]  /*c7ce0*/  LDL.LU R191, [R1+0xb0] ;  /* 0x0000b00001bf7983 */ /* 0x000ea80000300800 */
[----:B---3--:R3:W-:Y:S04]  /*c7cf0*/  STS.128 [R0+0x280], R232 ;  /* 0x000280e800007388 */ /* 0x0087e80000000c00 */
[----:B---3--:R-:W3:Y:S04]  /*c7d00*/  LDL.LU R232, [R1+0x176c] ;  /* 0x00176c0001e87983 */ /* 0x008ee80000300800 */
[----:B------:R-:W2:Y:S04]  /*c7d10*/  LDL.LU R233, [R1+0x1794] ;  /* 0x0017940001e97983 */ /* 0x000ea80000300800 */
[----:B------:R-:W2:Y:S04]  /*c7d20*/  LDL.LU R234, [R1+0x179c] ;  /* 0x00179c0001ea7983 */ /* 0x000ea80000300800 */
[----:B------:R-:W2:Y:S04]  /*c7d30*/  LDL.LU R235, [R1+0x1798] ;  /* 0x0017980001eb7983 */ /* 0x000ea80000300800 */
[----:B----4-:R-:W-:Y:S04]  /*c7d40*/  STS.128 [R0+0x400], R192 ;  /* 0x000400c000007388 */ /* 0x010fe80000000c00 */
[----:B------:R4:W-:Y:S04]  /*c7d50*/  STS.128 [R0+0x480], R236 ;  /* 0x000480ec00007388 */ /* 0x0009e80000000c00 */
        /* <DEDUP_REMOVED lines=11> */
[----:B------:R-:W-:Y:S01]  /*c7e10*/  IMAD.MOV.U32 R188, RZ, RZ, c[0x0][0x194] ;  /* 0x00006500ffbc7624 */ /* 0x000fe200078e00ff */
[----:B------:R-:W4:Y:S04]  /*c7e20*/  LDL.LU R243, [R1+0x70] ;  /* 0x0000700001f37983 */ /* 0x000f280000300800 */
[----:B------:R1:W-:Y:S04]  /*c7e30*/  STS.128 [R0+0x680], R84 ;  /* 0x0006805400007388 */ /* 0x0003e80000000c00 */
[----:B------:R-:W4:Y:S04]  /*c7e40*/  LDL.LU R236, [R1+0x30] ;  /* 0x0000300001ec7983 */ /* 0x000f280000300800 */
[----:B------:R-:W-:Y:S01]  /*c7e50*/  BAR.SYNC.DEFER_BLOCKING 0x0 ;  /* 0x0000000000007b1d */ /* 0x000fe20000010000 */
[C---:B---3--:R-:W-:Y:S01]  /*c7e60*/  IMAD R77, R232.reuse, c[0x0][0x194], RZ ;  /* 0x00006500e84d7a24 */ /* 0x048fe200078e02ff */
[----:B------:R-:W-:-:S03]  /*c7e70*/  ISETP.GE.AND P4, PT, R232, c[0x0][0x178], PT ;  /* 0x00005e00e8007a0c */ /* 0x000fc60003f86270 */
[----:B------:R-:W-:Y:S01]  /*c7e80*/  IMAD R3, R188, 0x80, R77 ;  /* 0x00000080bc037824 */ /* 0x000fe200078e024d */
[C---:B------:R-:W-:Y:S02]  /*c7e90*/  LEA R76, P2, R77.reuse, c[0x0][0x170], 0x2 ;  /* 0x00005c004d4c7a11 */ /* 0x040fe400078410ff */
[C---:B--2---:R-:W-:Y:S02]  /*c7ea0*/  ISETP.LT.AND P4, PT, R190.reuse, c[0x0][0x17c], !P4 ;  /* 0x00005f00be007a0c */ /* 0x044fe40006781270 */
[----:B------:R-:W-:Y:S02]  /*c7eb0*/  LEA.HI.X.SX32 R77, R77, c[0x0][0x174], 0x2, P2 ;  /* 0x00005d004d4d7a11 */ /* 0x000fe400010f16ff */
[C---:B------:R-:W-:Y:S01]  /*c7ec0*/  ISETP.GE.AND P2, PT, R190.reuse, c[0x0][0x17c], PT ;  /* 0x00005f00be007a0c */ /* 0x040fe20003f46270 */
[----:B------:R-:W-:Y:S01]  /*c7ed0*/  IMAD R190, R190, c[0x0][0x198], RZ ;  /* 0x00006600bebe7a24 */ /* 0x000fe200078e02ff */
[----:B-1----:R-:W-:Y:S02]  /*c7ee0*/  LEA R86, P5, R3, c[0x0][0x170], 0x2 ;  /* 0x00005c0003567a11 */ /* 0x002fe400078a10ff */
[----:B------:R-:W-:Y:S01]  /*c7ef0*/  LEA R0, R188, R3, 0x7 ;  /* 0x00000003bc007211 */ /* 0x000fe200078e38ff */
[----:B------:R-:W-:Y:S01]  /*c7f00*/  IMAD.WIDE R78, R190, 0x4, R76 ;  /* 0x00000004be4e7825 */ /* 0x000fe200078e024c */
[----:B------:R-:W-:-:S02]  /*c7f10*/  ISETP.LT.AND P3, PT, R233, c[0x0][0x178], !P2 ;  /* 0x00005e00e9007a0c */ /* 0x000fc40005761270 */
[----:B------:R-:W-:Y:S01]  /*c7f20*/  LEA.HI.X.SX32 R87, R3, c[0x0][0x174], 0x2, P5 ;  /* 0x00005d0003577a11 */ /* 0x000fe200028f16ff */
[----:B------:R-:W-:Y:S01]  /*c7f30*/  IMAD R3, R188, 0x80, R0 ;  /* 0x00000080bc037824 */ /* 0x000fe200078e0200 */
[----:B------:R1:W-:Y:S01]  /*c7f40*/  @P4 STG.E [R78.64], R189 ;  /* 0x000000bd4e004986 */ /* 0x0003e2000c101904 */
[----:B------:R-:W-:Y:S02]  /*c7f50*/  LEA R84, P5, R0, c[0x0][0x170], 0x2 ;  /* 0x00005c0000547a11 */ /* 0x000fe400078a10ff */
[----:B------:R-:W-:Y:S02]  /*c7f60*/  ISETP.LT.AND P4, PT, R234, c[0x0][0x178], !P2 ;  /* 0x00005e00ea007a0c */ /* 0x000fe40005781270 */
[----:B------:R-:W-:Y:S02]  /*c7f70*/  ISETP.LT.AND P2, PT, R235, c[0x0][0x178], !P2 ;  /* 0x00005e00eb007a0c */ /* 0x000fe40005741270 */
[----:B------:R-:W-:Y:S02]  /*c7f80*/  LEA.HI.X.SX32 R85, R0, c[0x0][0x174], 0x2, P5 ;  /* 0x00005d0000557a11 */ /* 0x000fe400028f16ff */
[----:B-1----:R-:W-:Y:S01]  /*c7f90*/  LEA R78, P6, R3, c[0x0][0x170], 0x2 ;  /* 0x00005c00034e7a11 */ /* 0x002fe200078c10ff */
[----:B------:R-:W-:-:S03]  /*c7fa0*/  IMAD.WIDE R188, R190, 0x4, R86 ;  /* 0x00000004bebc7825 */ /* 0x000fc600078e0256 */
[----:B------:R-:W-:Y:S02]  /*c7fb0*/  LEA.HI.X.SX32 R79, R3, c[0x0][0x174], 0x2, P6 ;  /* 0x00005d00034f7a11 */ /* 0x000fe400030f16ff */
[----:B------:R1:W-:Y:S01]  /*c7fc0*/  @P3 STG.E [R188.64], R191 ;  /* 0x000000bfbc003986 */ /* 0x0003e2000c101904 */
[----:B------:R-:W-:Y:S02]  /*c7fd0*/  ISETP.LT.AND P3, PT, R232, c[0x0][0x178], !P0 ;  /* 0x00005e00e8007a0c */ /* 0x000fe40004761270 */
[----:B------:R-:W-:Y:S02]  /*c7fe0*/  IADD3 R3, R190, c[0x0][0x198], RZ ;  /* 0x00006600be037a10 */ /* 0x000fe40007ffe0ff */
[----:B------:R-:W-:Y:S02]  /*c7ff0*/  ISETP.LT.AND P5, PT, R233, c[0x0][0x178], !P0 ;  /* 0x00005e00e9007a0c */ /* 0x000fe400047a1270 */
[----:B------:R-:W-:Y:S01]  /*c8000*/  ISETP.LT.AND P6, PT, R234, c[0x0][0x178], !P0 ;  /* 0x00005e00ea007a0c */ /* 0x000fe200047c1270 */
[----:B-1----:R-:W-:-:S04]  /*c8010*/  IMAD.WIDE R188, R190, 0x4, R84 ;  /* 0x00000004bebc7825 */ /* 0x002fc800078e0254 */
[----:B------:R-:W-:Y:S01]  /*c8020*/  IMAD.WIDE R190, R190, 0x4, R78 ;  /* 0x00000004bebe7825 */ /* 0x000fe200078e024e */
[----:B----4-:R1:W-:Y:S01]  /*c8030*/  @P4 STG.E [R188.64], R238 ;  /* 0x000000eebc004986 */ /* 0x0103e2000c101904 */
[----:B------:R-:W-:-:S03]  /*c8040*/  ISETP.GE.AND P4, PT, R192, c[0x0][0x17c], PT ;  /* 0x00005f00c0007a0c */ /* 0x000fc60003f86270 */
[----:B------:R2:W-:Y:S01]  /*c8050*/  @P2 STG.E [R190.64], R193 ;  /* 0x000000c1be002986 */ /* 0x0005e2000c101904 */
[----:B------:R-:W-:Y:S02]  /*c8060*/  ISETP.LT.AND P0, PT, R235, c[0x0][0x178], !P0 ;  /* 0x00005e00eb007a0c */ /* 0x000fe40004701270 */
[----:B------:R-:W-:Y:S02]  /*c8070*/  ISETP.LT.AND P2, PT, R232, c[0x0][0x178], !P1 ;  /* 0x00005e00e8007a0c */ /* 0x000fe40004f41270 */
[C---:B------:R-:W-:Y:S01]  /*c8080*/  IADD3 R0, R3.reuse, c[0x0][0x198], RZ ;  /* 0x0000660003007a10 */ /* 0x040fe20007ffe0ff */
[----:B-1----:R-:W3:Y:S01]  /*c8090*/  LDL.LU R238, [R1+0x144] ;  /* 0x0001440001ee7983 */ /* 0x002ee20000300800 */
[----:B--2---:R-:W-:-:S03]  /*c80a0*/  IMAD.WIDE R192, R3, 0x4, R76 ;  /* 0x0000000403c07825 */ /* 0x004fc600078e024c */
[----:B------:R-:W2:Y:S01]  /*c80b0*/  LDL.LU R240, [R1+0x3208] ;  /* 0x0032080001f07983 */ /* 0x000ea20000300800 */
[----:B------:R-:W-:-:S03]  /*c80c0*/  IMAD.WIDE R188, R3, 0x4, R86 ;  /* 0x0000000403bc7825 */ /* 0x000fc600078e0256 */
[----:B------:R1:W-:Y:S01]  /*c80d0*/  @P3 STG.E [R192.64], R242 ;  /* 0x000000f2c0003986 */ /* 0x0003e2000c101904 */
[----:B------:R-:W-:Y:S01]  /*c80e0*/  ISETP.LT.AND P3, PT, R233, c[0x0][0x178], !P1 ;  /* 0x00005e00e9007a0c */ /* 0x000fe20004f61270 */
[----:B------:R-:W-:Y:S02]  /*c80f0*/  IMAD.WIDE R190, R3, 0x4, R84 ;  /* 0x0000000403be7825 */ /* 0x000fe400078e0254 */
[----:B------:R4:W-:Y:S04]  /*c8100*/  @P5 STG.E [R188.64], R194 ;  /* 0x000000c2bc005986 */ /* 0x0009e8000c101904 */
[----:B------:R4:W-:Y:S01]  /*c8110*/  @P6 STG.E [R190.64], R195 ;  /* 0x000000c3be006986 */ /* 0x0009e2000c101904 */
[----:B-1----:R-:W-:-:S04]  /*c8120*/  IMAD.WIDE R192, R0, 0x4, R76 ;  /* 0x0000000400c07825 */ /* 0x002fc800078e024c */
[----:B----4-:R-:W-:Y:S01]  /*c8130*/  IMAD.WIDE R188, R0, 0x4, R86 ;  /* 0x0000000400bc7825 */ /* 0x010fe200078e0256 */
[----:B------:R-:W4:Y:S03]  /*c8140*/  LDL.LU R194, [R1+0xe4] ;  /* 0x0000e40001c27983 */ /* 0x000f260000300800 */
[----:B------:R-:W-:Y:S01]  /*c8150*/  IMAD.WIDE R190, R3, 0x4, R78 ;  /* 0x0000000403be7825 */ /* 0x000fe200078e024e */
[----:B------:R-:W4:Y:S04]  /*c8160*/  LDL.LU R195, [R1+0x74] ;  /* 0x0000740001c37983 */ /* 0x000f280000300800 */
[----:B------:R1:W-:Y:S04]  /*c8170*/  @P0 STG.E [R190.64], R239 ;  /* 0x000000efbe000986 */ /* 0x0003e8000c101904 */
[----:B------:R-:W-:Y:S04]  /*c8180*/  @P2 STG.E [R192.64], R241 ;  /* 0x000000f1c0002986 */ /* 0x000fe8000c101904 */
[----:B------:R1:W-:Y:S04]  /*c8190*/  @P3 STG.E [R188.64], R237 ;  /* 0x000000edbc003986 */ /* 0x0003e8000c101904 */
[----:B-1----:R-:W4:Y:S04]  /*c81a0*/  LDL.LU R239, [R1+0x34] ;  /* 0x0000340001ef7983 */ /* 0x002f280000300800 */
[----:B------:R-:W4:Y:S04]  /*c81b0*/  LDL.LU R242, [R1+0x130] ;  /* 0x0001300001f27983 */ /* 0x000f280000300800 */
[----:B------:R-:W4:Y:S01]  /*c81c0*/  LDL.LU R237, [R1+0x320c] ;  /* 0x00320c0001ed7983 */ /* 0x000f220000300800 */
[----:B------:R-:W-:-:S02]  /*c81d0*/  ISETP.LT.AND P5, PT, R235, c[0x0][0x178], !P1 ;  /* 0x00005e00eb007a0c */ /* 0x000fc40004fa1270 */
[----:B------:R-:W-:Y:S01]  /*c81e0*/  ISETP.LT.AND P1, PT, R234, c[0x0][0x178], !P1 ;  /* 0x00005e00ea007a0c */ /* 0x000fe20004f21270 */
[----:B------:R-:W-:-:S04]  /*c81f0*/  IMAD.WIDE R188, R0, 0x4, R84 ;  /* 0x0000000400bc7825 */ /* 0x000fc800078e0254 */
[----:B------:R-:W-:-:S08]  /*c8200*/  IMAD.WIDE R190, R0, 0x4, R78 ;  /* 0x0000000400be7825 */ /* 0x000fd000078e024e */
[----:B------:R-:W-:Y:S04]  /*c8210*/  @P1 STG.E [R188.64], R243 ;  /* 0x000000f3bc001986 */ /* 0x000fe8000c101904 */
[----:B------:R1:W-:Y:S01]  /*c8220*/  @P5 STG.E [R190.64], R236 ;  /* 0x000000ecbe005986 */ /* 0x0003e2000c101904 */
[----:B------:R-:W-:-:S03]  /*c8230*/  ISETP.LT.AND P6, PT, R232, c[0x0][0x178], !P4 ;  /* 0x00005e00e8007a0c */ /* 0x000fc600067c1270 */
[----:B-1----:R-:W4:Y:S01]  /*c8240*/  LDL.LU R236, [R1+0x3210] ;  /* 0x0032100001ec7983 */ /* 0x002f220000300800 */
[----:B------:R-:W-:Y:S02]  /*c8250*/  IADD3 R3, R0, c[0x0][0x198], RZ ;  /* 0x0000660000037a10 */ /* 0x000fe40007ffe0ff */
[----:B------:R-:W-:Y:S02]  /*c8260*/  ISETP.LT.AND P0, PT, R233, c[0x0][0x178], !P4 ;  /* 0x00005e00e9007a0c */ /* 0x000fe40006701270 */
[----:B------:R-:W-:Y:S01]  /*c8270*/  ISETP.LT.AND P3, PT, R234, c[0x0][0x178], !P4 ;  /* 0x00005e00ea007a0c */ /* 0x000fe20006761270 */
[----:B------:R-:W-:-:S04]  /*c8280*/  IMAD.WIDE R192, R3, 0x4, R76 ;  /* 0x0000000403c07825 */ /* 0x000fc800078e024c */
[----:B------:R-:W-:-:S04]  /*c8290*/  IMAD.WIDE R188, R3, 0x4, R86 ;  /* 0x0000000403bc7825 */ /* 0x000fc800078e0256 */
[C---:B------:R-:W-:Y:S01]  /*c82a0*/  IMAD.WIDE R190, R3.reuse, 0x4, R84 ;  /* 0x0000000403be7825 */ /* 0x040fe200078e0254 */
[----:B------:R-:W-:Y:S01]  /*c82b0*/  IADD3 R0, R3, c[0x0][0x198], RZ ;  /* 0x0000660003007a10 */ /* 0x000fe20007ffe0ff */
[----:B---3--:R1:W-:Y:S01]  /*c82c0*/  @P6 STG.E [R192.64], R238 ;  /* 0x000000eec0006986 */ /* 0x0083e2000c101904 */
[----:B--2---:R-:W-:-:S03]  /*c82d0*/  ISETP.GE.AND P2, PT, R240, c[0x0][0x17c], PT ;  /* 0x00005f00f0007a0c */ /* 0x004fc60003f46270 */
[----:B-1----:R-:W2:Y:S04]  /*c82e0*/  LDL.LU R238, [R1+0xc0] ;  /* 0x0000c00001ee7983 */ /* 0x002ea80000300800 */
[----:B------:R-:W3:Y:S04]  /*c82f0*/  LDL.LU R240, [R1+0x50] ;  /* 0x0000500001f07983 */ /* 0x000ee80000300800 */
[----:B----4-:R1:W-:Y:S04]  /*c8300*/  @P0 STG.E [R188.64], R194 ;  /* 0x000000c2bc000986 */ /* 0x0103e8000c101904 */
[----:B------:R4:W-:Y:S01]  /*c8310*/  @P3 STG.E [R190.64], R195 ;  /* 0x000000c3be003986 */ /* 0x0009e2000c101904 */
[----:B-1----:R-:W-:Y:S01]  /*c8320*/  IMAD.WIDE R188, R3, 0x4, R78 ;  /* 0x0000000403bc7825 */ /* 0x002fe200078e024e */
[----:B------:R-:W-:-:S02]  /*c8330*/  ISETP.GE.AND P1, PT, R237, c[0x0][0x17c], PT ;  /* 0x00005f00ed007a0c */ /* 0x000fc40003f26270 */
[----:B------:R-:W2:Y:S04]  /*c8340*/  LDL.LU R237, [R1+0x3214] ;  /* 0x0032140001ed7983 */ /* 0x000ea80000300800 */
[----:B------:R-:W2:Y:S04]  /*c8350*/  LDL.LU R243, [R1+0x1b4] ;  /* 0x0001b40001f37983 */ /* 0x000ea80000300800 */
[----:B------:R-:W2:Y:S04]  /*c8360*/  LDL.LU R194, [R1+0x134] ;  /* 0x0001340001c27983 */ /* 0x000ea80000300800 */
[----:B----4-:R-:W3:Y:S04]  /*c8370*/  LDL.LU R195, [R1+0xc4] ;  /* 0x0000c40001c37983 */ /* 0x010ee80000300800 */
[----:B------:R-:W2:Y:S01]  /*c8380*/  LDL.LU R3, [R1+0x1b0] ;  /* 0x0001b00001037983 */ /* 0x000ea20000300800 */
[----:B------:R-:W-:-:S13]  /*c8390*/  ISETP.LT.AND P4, PT, R235, c[0x0][0x178], !P4 ;  /* 0x00005e00eb007a0c */ /* 0x000fda0006781270 */
[----:B------:R1:W-:Y:S01]  /*c83a0*/  @P4 STG.E [R188.64], R239 ;  /* 0x000000efbc004986 */ /* 0x0003e2000c101904 */
[----:B------:R-:W-:-:S03]  /*c83b0*/  ISETP.GE.AND P0, PT, R236, c[0x0][0x17c], PT ;  /* 0x00005f00ec007a0c */ /* 0x000fc60003f06270 */
[----:B-1----:R-:W3:Y:S04]  /*c83c0*/  LDL.LU R239, [R1+0x54] ;  /* 0x0000540001ef7983 */ /* 0x002ee80000300800 */
[----:B------:R-:W3:Y:S04]  /*c83d0*/  LDL.LU R241, [R1+0x1e0] ;  /* 0x0001e00001f17983 */ /* 0x000ee80000300800 */
[----:B------:R-:W3:Y:S01]  /*c83e0*/  LDL.LU R236, [R1+0x190] ;  /* 0x0001900001ec7983 */ /* 0x000ee20000300800 */
[----:B------:R-:W-:Y:S02]  /*c83f0*/  ISETP.LT.AND P5, PT, R232, c[0x0][0x178], !P2 ;  /* 0x00005e00e8007a0c */ /* 0x000fe400057a1270 */
[----:B------:R-:W-:-:S02]  /*c8400*/  ISETP.LT.AND P6, PT, R233, c[0x0][0x178], !P2 ;  /* 0x00005e00e9007a0c */ /* 0x000fc400057c1270 */
[----:B------:R-:W-:Y:S01]  /*c8410*/  ISETP.LT.AND P3, PT, R234, c[0x0][0x178], !P2 ;  /* 0x00005e00ea007a0c */ /* 0x000fe20005761270 */
[----:B------:R-:W-:-:S04]  /*c8420*/  IMAD.WIDE R190, R0, 0x4, R76 ;  /* 0x0000000400be7825 */ /* 0x000fc800078e024c */
[----:B------:R-:W-:-:S04]  /*c8430*/  IMAD.WIDE R192, R0, 0x4, R86 ;  /* 0x0000000400c07825 */ /* 0x000fc800078e0256 */
[----:B------:R-:W-:Y:S01]  /*c8440*/  IMAD.WIDE R188, R0, 0x4, R84 ;  /* 0x0000000400bc7825 */ /* 0x000fe200078e0254 */
[----:B------:R-:W-:Y:S02]  /*c8450*/  ISETP.LT.AND P2, PT, R235, c[0x0][0x178], !P2 ;  /* 0x00005e00eb007a0c */ /* 0x000fe40005741270 */
[----:B------:R-:W-:Y:S01]  /*c8460*/  ISETP.LT.AND P4, PT, R232, c[0x0][0x178], !P1 ;  /* 0x00005e00e8007a0c */ /* 0x000fe20004f81270 */
[----:B--2---:R-:W-:Y:S04]  /*c8470*/  @P5 STG.E [R190.64], R3 ;  /* 0x00000003be005986 */ /* 0x004fe8000c101904 */
[----:B------:R1:W-:Y:S04]  /*c8480*/  @P6 STG.E [R192.64], R242 ;  /* 0x000000f2c0006986 */ /* 0x0003e8000c101904 */
[----:B------:R2:W-:Y:S01]  /*c8490*/  @P3 STG.E [R188.64], R238 ;  /* 0x000000eebc003986 */ /* 0x0005e2000c101904 */
[----:B------:R-:W-:-:S03]  /*c84a0*/  ISETP.GE.AND P3, PT, R237, c[0x0][0x17c], PT ;  /* 0x00005f00ed007a0c */ /* 0x000fc60003f66270 */
[----:B-1----:R-:W4:Y:S04]  /*c84b0*/  LDL.LU R242, [R1+0x100] ;  /* 0x0001000001f27983 */ /* 0x002f280000300800 */
[----:B------:R-:W4:Y:S01]  /*c84c0*/  LDL.LU R237, [R1+0xa0] ;  /* 0x0000a00001ed7983 */ /* 0x000f220000300800 */
[C---:B------:R-:W-:Y:S02]  /*c84d0*/  IADD3 R3, R0.reuse, c[0x0][0x198], RZ ;  /* 0x0000660000037a10 */ /* 0x040fe40007ffe0ff */
[----:B------:R-:W-:Y:S01]  /*c84e0*/  ISETP.LT.AND P5, PT, R233, c[0x0][0x178], !P1 ;  /* 0x00005e00e9007a0c */ /* 0x000fe20004fa1270 */
[----:B------:R-:W-:Y:S01]  /*c84f0*/  IMAD.WIDE R190, R0, 0x4, R78 ;  /* 0x0000000400be7825 */ /* 0x000fe200078e024e */
[----:B------:R-:W-:Y:S01]  /*c8500*/  ISETP.LT.AND P6, PT, R234, c[0x0][0x178], !P1 ;  /* 0x00005e00ea007a0c */ /* 0x000fe20004fc1270 */
[----:B--2---:R-:W2:Y:S02]  /*c8510*/  LDL.LU R238, [R1+0x1e4] ;  /* 0x0001e40001ee7983 */ /* 0x004ea40000300800 */
[----:B------:R-:W-:Y:S01]  /*c8520*/  IMAD.WIDE R192, R3, 0x4, R76 ;  /* 0x0000000403c07825 */ /* 0x000fe200078e024c */
[----:B------:R-:W-:Y:S01]  /*c8530*/  ISETP.LT.AND P1, PT, R235, c[0x0][0x178], !P1 ;  /* 0x00005e00eb007a0c */ /* 0x000fe20004f21270 */
[----:B---3--:R1:W-:Y:S01]  /*c8540*/  @P2 STG.E [R190.64], R240 ;  /* 0x000000f0be002986 */ /* 0x0083e2000c101904 */
[----:B------:R-:W-:Y:S01]  /*c8550*/  ISETP.LT.AND P2, PT, R232, c[0x0][0x178], !P0 ;  /* 0x00005e00e8007a0c */ /* 0x000fe20004741270 */
[----:B------:R-:W-:-:S02]  /*c8560*/  IMAD.WIDE R188, R3, 0x4, R86 ;  /* 0x0000000403bc7825 */ /* 0x000fc400078e0256 */
[----:B------:R3:W-:Y:S01]  /*c8570*/  @P4 STG.E [R192.64], R243 ;  /* 0x000000f3c0004986 */ /* 0x0007e2000c101904 */
[----:B------:R-:W-:Y:S02]  /*c8580*/  ISETP.LT.AND P4, PT, R233, c[0x0][0x178], !P0 ;  /* 0x00005e00e9007a0c */ /* 0x000fe40004781270 */
[C---:B------:R-:W-:Y:S01]  /*c8590*/  IADD3 R0, R3.reuse, c[0x0][0x198], RZ ;  /* 0x0000660003007a10 */ /* 0x040fe20007ffe0ff */
[----:B------:R3:W-:Y:S01]  /*c85a0*/  @P5 STG.E [R188.64], R194 ;  /* 0x000000c2bc005986 */ /* 0x0007e2000c101904 */
[----:B-1----:R-:W-:-:S03]  /*c85b0*/  IMAD.WIDE R190, R3, 0x4, R84 ;  /* 0x0000000403be7825 */ /* 0x002fc600078e0254 */
[----:B------:R-:W2:Y:S04]  /*c85c0*/  LDL.LU R240, [R1+0x3218] ;  /* 0x0032180001f07983 */ /* 0x000ea80000300800 */
[----:B------:R1:W-:Y:S01]  /*c85d0*/  @P6 STG.E [R190.64], R195 ;  /* 0x000000c3be006986 */ /* 0x0003e2000c101904 */
[----:B---3--:R-:W-:-:S03]  /*c85e0*/  IMAD.WIDE R192, R0, 0x4, R76 ;  /* 0x0000000400c07825 */ /* 0x008fc600078e024c */
[----:B------:R-:W3:Y:S01]  /*c85f0*/  LDL.LU R194, [R1+0x194] ;  /* 0x0001940001c27983 */ /* 0x000ee20000300800 */
[----:B------:R-:W-:-:S04]  /*c8600*/  IMAD.WIDE R188, R0, 0x4, R86 ;  /* 0x0000000400bc7825 */ /* 0x000fc800078e0256 */
[----:B-1----:R-:W-:Y:S01]  /*c8610*/  IMAD.WIDE R190, R3, 0x4, R78 ;  /* 0x0000000403be7825 */ /* 0x002fe200078e024e */
[----:B------:R-:W3:Y:S04]  /*c8620*/  LDL.LU R195, [R1+0x104] ;  /* 0x0001040001c37983 */ /* 0x000ee80000300800 */
[----:B------:R1:W-:Y:S04]  /*c8630*/  @P1 STG.E [R190.64], R239 ;  /* 0x000000efbe001986 */ /* 0x0003e8000c101904 */
[----:B------:R-:W-:Y:S04]  /*c8640*/  @P2 STG.E [R192.64], R241 ;  /* 0x000000f1c0002986 */ /* 0x000fe8000c101904 */
[----:B------:R1:W-:Y:S04]  /*c8650*/  @P4 STG.E [R188.64], R236 ;  /* 0x000000ecbc004986 */ /* 0x0003e8000c101904 */
[----:B-1----:R-:W3:Y:S04]  /*c8660*/  LDL.LU R239, [R1+0xa4] ;  /* 0x0000a40001ef7983 */ /* 0x002ee80000300800 */
[----:B------:R-:W3:Y:S04]  /*c8670*/  LDL.LU R243, [R1+0x1d0] ;  /* 0x0001d00001f37983 */ /* 0x000ee80000300800 */
[----:B------:R-:W3:Y:S01]  /*c8680*/  LDL.LU R236, [R1+0x321c] ;  /* 0x00321c0001ec7983 */ /* 0x000ee20000300800 */
[----:B------:R-:W-:-:S02]  /*c8690*/  ISETP.LT.AND P5, PT, R235, c[0x0][0x178], !P0 ;  /* 0x00005e00eb007a0c */ /* 0x000fc400047a1270 */
[----:B------:R-:W-:Y:S01]  /*c86a0*/  ISETP.LT.AND P0, PT, R234, c[0x0][0x178], !P0 ;  /* 0x00005e00ea007a0c */ /* 0x000fe20004701270 */
[----:B------:R-:W-:-:S04]  /*c86b0*/  IMAD.WIDE R188, R0, 0x4, R84 ;  /* 0x0000000400bc7825 */ /* 0x000fc800078e0254 */
[----:B------:R-:W-:-:S08]  /*c86c0*/  IMAD.WIDE R190, R0, 0x4, R78 ;  /* 0x0000000400be7825 */ /* 0x000fd000078e024e */
[----:B----4-:R-:W-:Y:S04]  /*c86d0*/  @P0 STG.E [R188.64], R242 ;  /* 0x000000f2bc000986 */ /* 0x010fe8000c101904 */
[----:B------:R1:W-:Y:S04]  /*c86e0*/  @P5 STG.E [R190.64], R237 ;  /* 0x000000edbe005986 */ /* 0x0003e8000c101904 */
[----:B-1----:R-:W4:Y:S01]  /*c86f0*/  LDL.LU R237, [R1+0x3220] ;  /* 0x0032200001ed7983 */ /* 0x002f220000300800 */
[----:B------:R-:W-:Y:S02]  /*c8700*/  ISETP.LT.AND P6, PT, R232, c[0x0][0x178], !P3 ;  /* 0x00005e00e8007a0c */ /* 0x000fe40005fc1270 */
[----:B------:R-:W-:-:S02]  /*c8710*/  IADD3 R3, R0, c[0x0][0x198], RZ ;  /* 0x0000660000037a10 */ /* 0x000fc40007ffe0ff */
[----:B------:R-:W-:Y:S02]  /*c8720*/  ISETP.LT.AND P1, PT, R233, c[0x0][0x178], !P3 ;  /* 0x00005e00e9007a0c */ /* 0x000fe40005f21270 */
[----:B------:R-:W-:Y:S01]  /*c8730*/  ISETP.LT.AND P4, PT, R234, c[0x0][0x178], !P3 ;  /* 0x00005e00ea007a0c */ /* 0x000fe20005f81270 */
[----:B------:R-:W-:-:S04]  /*c8740*/  IMAD.WIDE R192, R3, 0x4, R76 ;  /* 0x0000000403c07825 */ /* 0x000fc800078e024c */
[C---:B------:R-:W-:Y:S01]  /*c8750*/  IMAD.WIDE R188, R3.reuse, 0x4, R86 ;  /* 0x0000000403bc7825 */ /* 0x040fe200078e0256 */
[----:B--2---:R-:W-:Y:S01]  /*c8760*/  ISETP.GE.AND P2, PT, R240, c[0x0][0x17c], PT ;  /* 0x00005f00f0007a0c */ /* 0x004fe20003f46270 */
[----:B------:R1:W-:Y:S02]  /*c8770*/  @P6 STG.E [R192.64], R238 ;  /* 0x000000eec0006986 */ /* 0x0003e4000c101904 */
[C---:B------:R-:W-:Y:S01]  /*c8780*/  IMAD.WIDE R190, R3.reuse, 0x4, R84 ;  /* 0x0000000403be7825 */ /* 0x040fe200078e0254 */
[C---:B------:R-:W-:Y:S01]  /*c8790*/  IADD3 R0, R3.reuse, c[0x0][0x198], RZ ;  /* 0x0000660003007a10 */ /* 0x040fe20007ffe0ff */
[----:B---3--:R2:W-:Y:S04]  /*c87a0*/  @P1 STG.E [R188.64], R194 ;  /* 0x000000c2bc001986 */ /* 0x0085e8000c101904 */
[----:B-1----:R-:W3:Y:S04]  /*c87b0*/  LDL.LU R238, [R1+0x150] ;  /* 0x0001500001ee7983 */ /* 0x002ee80000300800 */
[----:B------:R-:W3:Y:S01]  /*c87c0*/  LDL.LU R240, [R1+0xd0] ;  /* 0x0000d00001f07983 */ /* 0x000ee20000300800 */
[----:B--2---:R-:W-:-:S03]  /*c87d0*/  IMAD.WIDE R188, R3, 0x4, R78 ;  /* 0x0000000403bc7825 */ /* 0x004fc600078e024e */
[----:B------:R1:W-:Y:S01]  /*c87e0*/  @P4 STG.E [R190.64], R195 ;  /* 0x000000c3be004986 */ /* 0x0003e2000c101904 */
[----:B------:R-:W-:-:S03]  /*c87f0*/  ISETP.GE.AND P0, PT, R236, c[0x0][0x17c], PT ;  /* 0x00005f00ec007a0c */ /* 0x000fc60003f06270 */
[----:B------:R-:W2:Y:S04]  /*c8800*/  LDL.LU R236, [R1+0x3224] ;  /* 0x0032240001ec7983 */ /* 0x000ea80000300800 */
[----:B------:R-:W2:Y:S04]  /*c8810*/  LDL.LU R242, [R1+0x224] ;  /* 0x0002240001f27983 */ /* 0x000ea80000300800 */
[----:B------:R-:W2:Y:S04]  /*c8820*/  LDL.LU R194, [R1+0x1d4] ;  /* 0x0001d40001c27983 */ /* 0x000ea80000300800 */
[----:B-1----:R-:W2:Y:S04]  /*c8830*/  LDL.LU R195, [R1+0x154] ;  /* 0x0001540001c37983 */ /* 0x002ea80000300800 */
[----:B------:R-:W2:Y:S01]  /*c8840*/  LDL.LU R3, [R1+0x220] ;  /* 0x0002200001037983 */ /* 0x000ea20000300800 */
[----:B------:R-:W-:-:S13]  /*c8850*/  ISETP.LT.AND P3, PT, R235, c[0x0][0x178], !P3 ;  /* 0x00005e00eb007a0c */ /* 0x000fda0005f61270 */
[----:B------:R1:W-:Y:S04]  /*c8860*/  @P3 STG.E [R188.64], R239 ;  /* 0x000000efbc003986 */ /* 0x0003e8000c101904 */
[----:B-1----:R-:W3:Y:S04]  /*c8870*/  LDL.LU R239, [R1+0xd4] ;  /* 0x0000d40001ef7983 */ /* 0x002ee80000300800 */
[----:B------:R-:W3:Y:S01]  /*c8880*/  LDL.LU R241, [R1+0x250] ;  /* 0x0002500001f17983 */ /* 0x000ee20000300800 */
[----:B----4-:R-:W-:-:S03]  /*c8890*/  ISETP.GE.AND P1, PT, R237, c[0x0][0x17c], PT ;  /* 0x00005f00ed007a0c */ /* 0x010fc60003f26270 */
[----:B------:R-:W4:Y:S01]  /*c88a0*/  LDL.LU R237, [R1+0x200] ;  /* 0x0002000001ed7983 */ /* 0x000f220000300800 */
[----:B------:R-:W-:Y:S02]  /*c88b0*/  ISETP.LT.AND P5, PT, R232, c[0x0][0x178], !P2 ;  /* 0x00005e00e8007a0c */ /* 0x000fe400057a1270 */
[----:B------:R-:W-:Y:S02]  /*c88c0*/  ISETP.LT.AND P6, PT, R233, c[0x0][0x178], !P2 ;  /* 0x00005e00e9007a0c */ /* 0x000fe400057c1270 */
[----:B------:R-:W-:Y:S01]  /*c88d0*/  ISETP.LT.AND P4, PT, R234, c[0x0][0x178], !P2 ;  /* 0x00005e00ea007a0c */ /* 0x000fe20005781270 */
[----:B------:R-:W-:-:S04]  /*c88e0*/  IMAD.WIDE R190, R0, 0x4, R76 ;  /* 0x0000000400be7825 */ /* 0x000fc800078e024c */
[----:B------:R-:W-:-:S04]  /*c88f0*/  IMAD.WIDE R192, R0, 0x4, R86 ;  /* 0x0000000400c07825 */ /* 0x000fc800078e0256 */
[----:B------:R-:W-:Y:S01]  /*c8900*/  IMAD.WIDE R188, R0, 0x4, R84 ;  /* 0x0000000400bc7825 */ /* 0x000fe200078e0254 */
[----:B------:R-:W-:Y:S02]  /*c8910*/  ISETP.LT.AND P2, PT, R235, c[0x0][0x178], !P2 ;  /* 0x00005e00eb007a0c */ /* 0x000fe40005741270 */
[----:B------:R-:W-:Y:S01]  /*c8920*/  ISETP.LT.AND P3, PT, R232, c[0x0][0x178], !P0 ;  /* 0x00005e00e8007a0c */ /* 0x000fe20004761270 */
[----:B--2---:R1:W-:Y:S04]  /*c8930*/  @P5 STG.E [R190.64], R3 ;  /* 0x00000003be005986 */ /* 0x0043e8000c101904 */
[----:B------:R2:W-:Y:S04]  /*c8940*/  @P6 STG.E [R192.64], R243 ;  /* 0x000000f3c0006986 */ /* 0x0005e8000c101904 */
[----:B---3--:R3:W-:Y:S01]  /*c8950*/  @P4 STG.E [R188.64], R238 ;  /* 0x000000eebc004986 */ /* 0x0087e2000c101904 */
[----:B------:R-:W-:-:S02]  /*c8960*/  ISETP.GE.AND P4, PT, R236, c[0x0][0x17c], PT ;  /* 0x00005f00ec007a0c */ /* 0x000fc40003f86270 */
[----:B-1----:R-:W-:Y:S01]  /*c8970*/  IADD3 R3, R0, c[0x0][0x198], RZ ;  /* 0x0000660000037a10 */ /* 0x002fe20007ffe0ff */
[----:B--2---:R-:W2:Y:S01]  /*c8980*/  LDL.LU R243, [R1+0x1a0] ;  /* 0x0001a00001f37983 */ /* 0x004ea20000300800 */
[----:B------:R-:W-:-:S03]  /*c8990*/  ISETP.LT.AND P5, PT, R233, c[0x0][0x178], !P0 ;  /* 0x00005e00e9007a0c */ /* 0x000fc600047a1270 */
[----:B------:R-:W2:Y:S01]  /*c89a0*/  LDL.LU R236, [R1+0x120] ;  /* 0x0001200001ec7983 */ /* 0x000ea20000300800 */
[----:B------:R-:W-:Y:S01]  /*c89b0*/  ISETP.LT.AND P6, PT, R234, c[0x0][0x178], !P0 ;  /* 0x00005e00ea007a0c */ /* 0x000fe200047c1270 */
[----:B------:R-:W-:-:S04]  /*c89c0*/  IMAD.WIDE R190, R0, 0x4, R78 ;  /* 0x0000000400be7825 */ /* 0x000fc800078e024e */
[----:B------:R-:W-:Y:S01]  /*c89d0*/  IMAD.WIDE R192, R3, 0x4, R76 ;  /* 0x0000000403c07825 */ /* 0x000fe200078e024c */
[----:B------:R1:W-:Y:S01]  /*c89e0*/  @P2 STG.E [R190.64], R240 ;  /* 0x000000f0be002986 */ /* 0x0003e2000c101904 */
[----:B------:R-:W-:Y:S02]  /*c89f0*/  ISETP.LT.AND P0, PT, R235, c[0x0][0x178], !P0 ;  /* 0x00005e00eb007a0c */ /* 0x000fe40004701270 */
[----:B------:R-:W-:Y:S01]  /*c8a00*/  ISETP.LT.AND P2, PT, R232, c[0x0][0x178], !P1 ;  /* 0x00005e00e8007a0c */ /* 0x000fe20004f41270 */
[----:B---3--:R-:W-:Y:S01]  /*c8a10*/  IMAD.WIDE R188, R3, 0x4, R86 ;  /* 0x0000000403bc7825 */ /* 0x008fe200078e0256 */
[----:B------:R3:W-:Y:S01]  /*c8a20*/  @P3 STG.E [R192.64], R242 ;  /* 0x000000f2c0003986 */ /* 0x0007e2000c101904 */
[----:B------:R-:W-:Y:S02]  /*c8a30*/  ISETP.LT.AND P3, PT, R233, c[0x0][0x178], !P1 ;  /* 0x00005e00e9007a0c */ /* 0x000fe40004f61270 */
[C---:B------:R-:W-:Y:S01]  /*c8a40*/  IADD3 R0, R3.reuse, c[0x0][0x198], RZ ;  /* 0x0000660003007a10 */ /* 0x040fe20007ffe0ff */
[----:B------:R-:W2:Y:S01]  /*c8a50*/  LDL.LU R238, [R1+0x254] ;  /* 0x0002540001ee7983 */ /* 0x000ea20000300800 */
[----:B-1----:R-:W-:-:S03]  /*c8a60*/  IMAD.WIDE R190, R3, 0x4, R84 ;  /* 0x0000000403be7825 */ /* 0x002fc600078e0254 */
[----:B------:R1:W-:Y:S04]  /*c8a70*/  @P5 STG.E [R188.64], R194 ;  /* 0x000000c2bc005986 */ /* 0x0003e8000c101904 */
[----:B------:R1:W-:Y:S01]  /*c8a80*/  @P6 STG.E [R190.64], R195 ;  /* 0x000000c3be006986 */ /* 0x0003e2000c101904 */
[----:B---3--:R-:W-:-:S03]  /*c8a90*/  IMAD.WIDE R192, R0, 0x4, R76 ;  /* 0x0000000400c07825 */ /* 0x008fc600078e024c */
[----:B------:R-:W3:Y:S01]  /*c8aa0*/  LDL.LU R240, [R1+0x3228] ;  /* 0x0032280001f07983 */ /* 0x000ee20000300800 */
[----:B-1----:R-:W-:-:S03]  /*c8ab0*/  IMAD.WIDE R188, R0, 0x4, R86 ;  /* 0x0000000400bc7825 */ /* 0x002fc600078e0256 */
[----:B------:R-:W3:Y:S01]  /*c8ac0*/  LDL.LU R194, [R1+0x204] ;  /* 0x0002040001c27983 */ /* 0x000ee20000300800 */
[----:B------:R-:W-:-:S03]  /*c8ad0*/  IMAD.WIDE R190, R3, 0x4, R78 ;  /* 0x0000000403be7825 */ /* 0x000fc600078e024e */
[----:B------:R-:W3:Y:S04]  /*c8ae0*/  LDL.LU R195, [R1+0x1a4] ;  /* 0x0001a40001c37983 */ /* 0x000ee80000300800 */
[----:B------:R1:W-:Y:S04]  /*c8af0*/  @P0 STG.E [R190.64], R239 ;  /* 0x000000efbe000986 */ /* 0x0003e8000c101904 */
[----:B------:R-:W-:Y:S04]  /*c8b00*/  @P2 STG.E [R192.64], R241 ;  /* 0x000000f1c0002986 */ /* 0x000fe8000c101904 */
[----:B-1----:R-:W3:Y:S04]  /*c8b10*/  LDL.LU R239, [R1+0x124] ;  /* 0x0001240001ef7983 */ /* 0x002ee80000300800 */
[----:B------:R-:W3:Y:S04]  /*c8b20*/  LDL.LU R242, [R1+0x240] ;  /* 0x0002400001f27983 */ /* 0x000ee80000300800 */
[----:B----4-:R1:W-:Y:S04]  /*c8b30*/  @P3 STG.E [R188.64], R237 ;  /* 0x000000edbc003986 */ /* 0x0103e8000c101904 */
[----:B-1----:R-:W4:Y:S01]  /*c8b40*/  LDL.LU R237, [R1+0x322c] ;  /* 0x00322c0001ed7983 */ /* 0x002f220000300800 */
[----:B------:R-:W-:-:S02]  /*c8b50*/  ISETP.LT.AND P5, PT, R235, c[0x0][0x178], !P1 ;  /* 0x00005e00eb007a0c */ /* 0x000fc40004fa1270 */
[----:B------:R-:W-:Y:S01]  /*c8b60*/  ISETP.LT.AND P1, PT, R234, c[0x0][0x178], !P1 ;  /* 0x00005e00ea007a0c */ /* 0x000fe20004f21270 */
[----:B------:R-:W-:-:S04]  /*c8b70*/  IMAD.WIDE R188, R0, 0x4, R84 ;  /* 0x0000000400bc7825 */ /* 0x000fc800078e0254 */
[----:B------:R-:W-:Y:S01]  /*c8b80*/  IMAD.WIDE R190, R0, 0x4, R78 ;  /* 0x0000000400be7825 */ /* 0x000fe200078e024e */
[----:B------:R-:W-:Y:S02]  /*c8b90*/  ISETP.LT.AND P6, PT, R232, c[0x0][0x178], !P4 ;  /* 0x00005e00e8007a0c */ /* 0x000fe400067c1270 */
[----:B------:R-:W-:Y:S02]  /*c8ba0*/  IADD3 R3, R0, c[0x0][0x198], RZ ;  /* 0x0000660000037a10 */ /* 0x000fe40007ffe0ff */
[----:B------:R-:W-:Y:S02]  /*c8bb0*/  ISETP.LT.AND P0, PT, R233, c[0x0][0x178], !P4 ;  /* 0x00005e00e9007a0c */ /* 0x000fe40006701270 */
[----:B------:R-:W-:Y:S01]  /*c8bc0*/  ISETP.LT.AND P3, PT, R234, c[0x0][0x178], !P4 ;  /* 0x00005e00ea007a0c */ /* 0x000fe20006761270 */
[C---:B------:R-:W-:Y:S01]  /*c8bd0*/  IMAD.WIDE R192, R3.reuse, 0x4, R76 ;  /* 0x0000000403c07825 */ /* 0x040fe200078e024c */
[C---:B------:R-:W-:Y:S01]  /*c8be0*/  IADD3 R0, R3.reuse, c[0x0][0x198], RZ ;  /* 0x0000660003007a10 */ /* 0x040fe20007ffe0ff */
[----:B--2---:R-:W-:Y:S04]  /*c8bf0*/  @P1 STG.E [R188.64], R243 ;  /* 0x000000f3bc001986 */ /* 0x004fe8000c101904 */
[----:B------:R1:W-:Y:S04]  /*c8c00*/  @P5 STG.E [R190.64], R236 ;  /* 0x000000ecbe005986 */ /* 0x0003e8000c101904 */
[----:B-1----:R-:W2:Y:S01]  /*c8c10*/  LDL.LU R236, [R1+0x3230] ;  /* 0x0032300001ec7983 */ /* 0x002ea20000300800 */
[----:B------:R-:W-:-:S03]  /*c8c20*/  IMAD.WIDE R188, R3, 0x4, R86 ;  /* 0x0000000403bc7825 */ /* 0x000fc600078e0256 */
[----:B------:R1:W-:Y:S01]  /*c8c30*/  @P6 STG.E [R192.64], R238 ;  /* 0x000000eec0006986 */ /* 0x0003e2000c101904 */
[C---:B------:R-:W-:Y:S01]  /*c8c40*/  IMAD.WIDE R190, R3.reuse, 0x4, R84 ;  /* 0x0000000403be7825 */ /* 0x040fe200078e0254 */
[----:B---3--:R-:W-:Y:S02]  /*c8c50*/  ISETP.GE.AND P2, PT, R240, c[0x0][0x17c], PT ;  /* 0x00005f00f0007a0c */ /* 0x008fe40003f46270 */
[----:B-1----:R-:W3:Y:S04]  /*c8c60*/  LDL.LU R238, [R1+0x1f0] ;  /* 0x0001f00001ee7983 */ /* 0x002ee80000300800 */
[----:B------:R-:W3:Y:S04]  /*c8c70*/  LDL.LU R240, [R1+0x160] ;  /* 0x0001600001f07983 */ /* 0x000ee80000300800 */
[----:B------:R1:W-:Y:S04]  /*c8c80*/  @P0 STG.E [R188.64], R194 ;  /* 0x000000c2bc000986 */ /* 0x0003e8000c101904 */
[----:B------:R4:W-:Y:S01]  /*c8c90*/  @P3 STG.E [R190.64], R195 ;  /* 0x000000c3be003986 */ /* 0x0009e2000c101904 */
[----:B-1----:R-:W-:Y:S01]  /*c8ca0*/  IMAD.WIDE R188, R3, 0x4, R78 ;  /* 0x0000000403bc7825 */ /* 0x002fe200078e024e */
[----:B----4-:R-:W-:-:S02]  /*c8cb0*/  ISETP.GE.AND P1, PT, R237, c[0x0][0x17c], PT ;  /* 0x00005f00ed007a0c */ /* 0x010fc40003f26270 */
[----:B------:R-:W4:Y:S04]  /*c8cc0*/  LDL.LU R237, [R1+0x3234] ;  /* 0x0032340001ed7983 */ /* 0x000f280000300800 */
[----:B------:R-:W3:Y:S04]  /*c8cd0*/  LDL.LU R243, [R1+0x284] ;  /* 0x0002840001f37983 */ /* 0x000ee80000300800 */
[----:B------:R-:W3:Y:S04]  /*c8ce0*/  LDL.LU R194, [R1+0x244] ;  /* 0x0002440001c27983 */ /* 0x000ee80000300800 */
[----:B------:R-:W3:Y:S04]  /*c8cf0*/  LDL.LU R195, [R1+0x1f4] ;  /* 0x0001f40001c37983 */ /* 0x000ee80000300800 */
[----:B------:R-:W3:Y:S01]  /*c8d00*/  LDL.LU R3, [R1+0x280] ;  /* 0x0002800001037983 */ /* 0x000ee20000300800 */
[----:B------:R-:W-:-:S13]  /*c8d10*/  ISETP.LT.AND P4, PT, R235, c[0x0][0x178], !P4 ;  /* 0x00005e00eb007a0c */ /* 0x000fda0006781270 */
[----:B------:R1:W-:Y:S04]  /*c8d20*/  @P4 STG.E [R188.64], R239 ;  /* 0x000000efbc004986 */ /* 0x0003e8000c101904 */
[----:B-1----:R-:W4:Y:S04]  /*c8d30*/  LDL.LU R239, [R1+0x164] ;  /* 0x0001640001ef7983 */ /* 0x002f280000300800 */
[----:B------:R-:W4:Y:S01]  /*c8d40*/  LDL.LU R241, [R1+0x2b0] ;  /* 0x0002b00001f17983 */ /* 0x000f220000300800 */
[----:B------:R-:W-:Y:S02]  /*c8d50*/  ISETP.LT.AND P5, PT, R232, c[0x0][0x178], !P2 ;  /* 0x00005e00e8007a0c */ /* 0x000fe400057a1270 */
[----:B------:R-:W-:-:S02]  /*c8d60*/  ISETP.LT.AND P6, PT, R233, c[0x0][0x178], !P2 ;  /* 0x00005e00e9007a0c */ /* 0x000fc400057c1270 */
[----:B------:R-:W-:Y:S01]  /*c8d70*/  ISETP.LT.AND P3, PT, R234, c[0x0][0x178], !P2 ;  /* 0x00005e00ea007a0c */ /* 0x000fe20005761270 */
[----:B------:R-:W-:-:S04]  /*c8d80*/  IMAD.WIDE R190, R0, 0x4, R76 ;  /* 0x0000000400be7825 */ /* 0x000fc800078e024c */
[----:B------:R-:W-:Y:S01]  /*c8d90*/  IMAD.WIDE R192, R0, 0x4, R86 ;  /* 0x0000000400c07825 */ /* 0x000fe200078e0256 */
[----:B--2---:R-:W-:Y:S02]  /*c8da0*/  ISETP.GE.AND P0, PT, R236, c[0x0][0x17c], PT ;  /* 0x00005f00ec007a0c */ /* 0x004fe40003f06270 */
[----:B------:R-:W2:Y:S01]  /*c8db0*/  LDL.LU R236, [R1+0x270] ;  /* 0x0002700001ec7983 */ /* 0x000ea20000300800 */
[----:B------:R-:W-:-:S03]  /*c8dc0*/  IMAD.WIDE R188, R0, 0x4, R84 ;  /* 0x0000000400bc7825 */ /* 0x000fc600078e0254 */
[----:B---3--:R-:W-:Y:S04]  /*c8dd0*/  @P5 STG.E [R190.64], R3 ;  /* 0x00000003be005986 */ /* 0x008fe8000c101904 */
[----:B------:R1:W-:Y:S04]  /*c8de0*/  @P6 STG.E [R192.64], R242 ;  /* 0x000000f2c0006986 */ /* 0x0003e8000c101904 */
[----:B------:R3:W-:Y:S01]  /*c8df0*/  @P3 STG.E [R188.64], R238 ;  /* 0x000000eebc003986 */ /* 0x0007e2000c101904 */
[----:B----4-:R-:W-:-:S03]  /*c8e00*/  ISETP.GE.AND P3, PT, R237, c[0x0][0x17c], PT ;  /* 0x00005f00ed007a0c */ /* 0x010fc60003f66270 */
[----:B-1----:R-:W4:Y:S04]  /*c8e10*/  LDL.LU R242, [R1+0x210] ;  /* 0x0002100001f27983 */ /* 0x002f280000300800 */
[----:B------:R-:W4:Y:S01]  /*c8e20*/  LDL.LU R237, [R1+0x10] ;  /* 0x0000100001ed7983 */ /* 0x000f220000300800 */
[----:B------:R-:W-:Y:S02]  /*c8e30*/  ISETP.LT.AND P2, PT, R235, c[0x0][0x178], !P2 ;  /* 0x00005e00eb007a0c */ /* 0x000fe40005741270 */
[----:B------:R-:W-:Y:S02]  /*c8e40*/  ISETP.LT.AND P4, PT, R232, c[0x0][0x178], !P1 ;  /* 0x00005e00e8007a0c */ /* 0x000fe40004f81270 */
[C---:B------:R-:W-:Y:S01]  /*c8e50*/  IADD3 R3, R0.reuse, c[0x0][0x198], RZ ;  /* 0x0000660000037a10 */ /* 0x040fe20007ffe0ff */
[----:B------:R-:W-:Y:S01]  /*c8e60*/  IMAD.WIDE R190, R0, 0x4, R78 ;  /* 0x0000000400be7825 */ /* 0x000fe200078e024e */
[----:B------:R-:W-:Y:S01]  /*c8e70*/  ISETP.LT.AND P5, PT, R233, c[0x0][0x178], !P1 ;  /* 0x00005e00e9007a0c */ /* 0x000fe20004fa1270 */
[----:B---3--:R-:W3:Y:S01]  /*c8e80*/  LDL.LU R238, [R1+0x2b4] ;  /* 0x0002b40001ee7983 */ /* 0x008ee20000300800 */
[----:B------:R-:W-:Y:S01]  /*c8e90*/  ISETP.LT.AND P6, PT, R234, c[0x0][0x178], !P1 ;  /* 0x00005e00ea007a0c */ /* 0x000fe20004fc1270 */
[----:B------:R-:W-:Y:S01]  /*c8ea0*/  IMAD.WIDE R192, R3, 0x4, R76 ;  /* 0x0000000403c07825 */ /* 0x000fe200078e024c */
[----:B------:R-:W-:-:S03]  /*c8eb0*/  ISETP.LT.AND P1, PT, R235, c[0x0][0x178], !P1 ;  /* 0x00005e00eb007a0c */ /* 0x000fc60004f21270 */
[----:B------:R1:W-:Y:S01]  /*c8ec0*/  @P2 STG.E [R190.64], R240 ;  /* 0x000000f0be002986 */ /* 0x0003e2000c101904 */
[----:B------:R-:W-:Y:S01]  /*c8ed0*/  ISETP.LT.AND P2, PT, R232, c[0x0][0x178], !P0 ;  /* 0x00005e00e8007a0c */ /* 0x000fe20004741270 */
[----:B------:R-:W-:Y:S02]  /*c8ee0*/  IMAD.WIDE R188, R3, 0x4, R86 ;  /* 0x0000000403bc7825 */ /* 0x000fe400078e0256 */
[----:B------:R1:W-:Y:S01]  /*c8ef0*/  @P4 STG.E [R192.64], R243 ;  /* 0x000000f3c0004986 */ /* 0x0003e2000c101904 */
[----:B------:R-:W-:Y:S02]  /*c8f00*/  ISETP.LT.AND P4, PT, R233, c[0x0][0x178], !P0 ;  /* 0x00005e00e9007a0c */ /* 0x000fe40004781270 */
[C---:B------:R-:W-:Y:S01]  /*c8f10*/  IADD3 R0, R3.reuse, c[0x0][0x198], RZ ;  /* 0x0000660003007a10 */ /* 0x040fe20007ffe0ff */
[----:B------:R1:W-:Y:S02]  /*c8f20*/  @P5 STG.E [R188.64], R194 ;  /* 0x000000c2bc005986 */ /* 0x0003e4000c101904 */
[----:B-1----:R-:W-:-:S02]  /*c8f30*/  IMAD.WIDE R190, R3, 0x4, R84 ;  /* 0x0000000403be7825 */ /* 0x002fc400078e0254 */
[----:B------:R-:W3:Y:S04]  /*c8f40*/  LDL.LU R240, [R1+0x3238] ;  /* 0x0032380001f07983 */ /* 0x000ee80000300800 */
[----:B------:R1:W-:Y:S01]  /*c8f50*/  @P6 STG.E [R190.64], R195 ;  /* 0x000000c3be006986 */ /* 0x0003e2000c101904 */
[----:B------:R-:W-:-:S03]  /*c8f60*/  IMAD.WIDE R192, R0, 0x4, R76 ;  /* 0x0000000400c07825 */ /* 0x000fc600078e024c */
[----:B------:R-:W3:Y:S01]  /*c8f70*/  LDL.LU R194, [R1+0x274] ;  /* 0x0002740001c27983 */ /* 0x000ee20000300800 */
[----:B------:R-:W-:-:S04]  /*c8f80*/  IMAD.WIDE R188, R0, 0x4, R86 ;  /* 0x0000000400bc7825 */ /* 0x000fc800078e0256 */
[----:B-1----:R-:W-:Y:S01]  /*c8f90*/  IMAD.WIDE R190, R3, 0x4, R78 ;  /* 0x0000000403be7825 */ /* 0x002fe200078e024e */
[----:B------:R-:W3:Y:S04]  /*c8fa0*/  LDL.LU R195, [R1+0x214] ;  /* 0x0002140001c37983 */ /* 0x000ee80000300800 */
[----:B------:R1:W-:Y:S04]  /*c8fb0*/  @P1 STG.E [R190.64], R239 ;  /* 0x000000efbe001986 */ /* 0x0003e8000c101904 */
[----:B------:R-:W-:Y:S04]  /*c8fc0*/  @P2 STG.E [R192.64], R241 ;  /* 0x000000f1c0002986 */ /* 0x000fe8000c101904 */
[----:B--2---:R2:W-:Y:S04]  /*c8fd0*/  @P4 STG.E [R188.64], R236 ;  /* 0x000000ecbc004986 */ /* 0x0045e8000c101904 */
[----:B-1----:R-:W3:Y:S04]  /*c8fe0*/  LDL.LU R239, [R1+0x14] ;  /* 0x0000140001ef7983 */ /* 0x002ee80000300800 */
[----:B------:R-:W3:Y:S04]  /*c8ff0*/  LDL.LU R243, [R1+0xb8] ;  /* 0x0000b80001f37983 */ /* 0x000ee80000300800 */
[----:B--2---:R-:W2:Y:S01]  /*c9000*/  LDL.LU R236, [R1+0x323c] ;  /* 0x00323c0001ec7983 */ /* 0x004ea20000300800 */
        /* <DEDUP_REMOVED lines=12> */
[C---:B------:R-:W-:Y:S02]  /*c90d0*/  IMAD.WIDE R188, R3.reuse, 0x4, R86 ;  /* 0x0000000403bc7825 */ /* 0x040fe400078e0256 */
[----:B---3--:R1:W-:Y:S01]  /*c90e0*/  @P6 STG.E [R192.64], R238 ;  /* 0x000000eec0006986 */ /* 0x0083e2000c101904 */
[----:B------:R-:W-:Y:S01]  /*c90f0*/  ISETP.GE.AND P2, PT, R240, c[0x0][0x17c], PT ;  /* 0x00005f00f0007a0c */ /* 0x000fe20003f46270 */
[C---:B------:R-:W-:Y:S01]  /*c9100*/  IMAD.WIDE R190, R3.reuse, 0x4, R84 ;  /* 0x0000000403be7825 */ /* 0x040fe200078e0254 */
[C---:B------:R-:W-:Y:S01]  /*c9110*/  IADD3 R0, R3.reuse, c[0x0][0x198], RZ ;  /* 0x0000660003007a10 */ /* 0x040fe20007ffe0ff */
[----:B------:R3:W-:Y:S04]  /*c9120*/  @P1 STG.E [R188.64], R194 ;  /* 0x000000c2bc001986 */ /* 0x0007e8000c101904 */
[----:B-1----:R-:W4:Y:S04]  /*c9130*/  LDL.LU R238, [R1+0x48] ;  /* 0x0000480001ee7983 */ /* 0x002f280000300800 */
[----:B------:R-:W4:Y:S04]  /*c9140*/  LDL.LU R240, [R1+0x28] ;  /* 0x0000280001f07983 */ /* 0x000f280000300800 */
[----:B------:R1:W-:Y:S01]  /*c9150*/  @P4 STG.E [R190.64], R195 ;  /* 0x000000c3be004986 */ /* 0x0003e2000c101904 */
[----:B---3--:R-:W-:Y:S01]  /*c9160*/  IMAD.WIDE R188, R3, 0x4, R78 ;  /* 0x0000000403bc7825 */ /* 0x008fe200078e024e */
[----:B------:R-:W-:-:S02]  /*c9170*/  ISETP.LT.AND P3, PT, R235, c[0x0][0x178], !P3 ;  /* 0x00005e00eb007a0c */ /* 0x000fc40005f61270 */
[----:B--2---:R-:W-:Y:S02]  /*c9180*/  ISETP.GE.AND P0, PT, R236, c[0x0][0x17c], PT ;  /* 0x00005f00ec007a0c */ /* 0x004fe40003f06270 */
[----:B------:R-:W2:Y:S04]  /*c9190*/  LDL.LU R236, [R1+0x3244] ;  /* 0x0032440001ec7983 */ /* 0x000ea80000300800 */
[----:B------:R-:W3:Y:S04]  /*c91a0*/  LDL.LU R242, [R1+0x11c] ;  /* 0x00011c0001f27983 */ /* 0x000ee80000300800 */
[----:B------:R-:W2:Y:S04]  /*c91b0*/  LDL.LU R194, [R1+0xbc] ;  /* 0x0000bc0001c27983 */ /* 0x000ea80000300800 */
[----:B-1----:R-:W2:Y:S04]  /*c91c0*/  LDL.LU R195, [R1+0x4c] ;  /* 0x00004c0001c37983 */ /* 0x002ea80000300800 */
[----:B------:R-:W2:Y:S04]  /*c91d0*/  LDL.LU R3, [R1+0x118] ;  /* 0x0001180001037983 */ /* 0x000ea80000300800 */
        /* <DEDUP_REMOVED lines=15> */
[----:B------:R3:W-:Y:S01]  /*c92d0*/  @P4 STG.E [R188.64], R238 ;  /* 0x000000eebc004986 */ /* 0x0007e2000c101904 */
[----:B------:R-:W-:Y:S01]  /*c92e0*/  ISETP.GE.AND P4, PT, R236, c[0x0][0x17c], PT ;  /* 0x00005f00ec007a0c */ /* 0x000fe20003f86270 */
[C---:B-1----:R-:W-:Y:S01]  /*c92f0*/  IMAD.WIDE R190, R0.reuse, 0x4, R78 ;  /* 0x0000000400be7825 */ /* 0x042fe200078e024e */
[----:B------:R-:W-:Y:S01]  /*c9300*/  IADD3 R0, R0, c[0x0][0x198], RZ ;  /* 0x0000660000007a10 */ /* 0x000fe20007ffe0ff */
[----:B--2---:R-:W2:Y:S04]  /*c9310*/  LDL.LU R243, [R1+0x78] ;  /* 0x0000780001f37983 */ /* 0x004ea80000300800 */
[----:B------:R-:W2:Y:S01]  /*c9320*/  LDL.LU R236, [R1+0x38] ;  /* 0x0000380001ec7983 */ /* 0x000ea20000300800 */
[----:B------:R-:W-:Y:S01]  /*c9330*/  ISETP.LT.AND P5, PT, R233, c[0x0][0x178], !P0 ;  /* 0x00005e00e9007a0c */ /* 0x000fe200047a1270 */
[----:B---3--:R-:W-:Y:S01]  /*c9340*/  IMAD.WIDE R188, R0, 0x4, R76 ;  /* 0x0000000400bc7825 */ /* 0x008fe200078e024c */
[----:B------:R-:W-:Y:S01]  /*c9350*/  ISETP.LT.AND P6, PT, R234, c[0x0][0x178], !P0 ;  /* 0x00005e00ea007a0c */ /* 0x000fe200047c1270 */
[----:B------:R1:W-:Y:S01]  /*c9360*/  @P2 STG.E [R190.64], R240 ;  /* 0x000000f0be002986 */ /* 0x0003e2000c101904 */
[----:B------:R-:W-:-:S02]  /*c9370*/  ISETP.LT.AND P0, PT, R235, c[0x0][0x178], !P0 ;  /* 0x00005e00eb007a0c */ /* 0x000fc40004701270 */
[----:B------:R-:W-:Y:S01]  /*c9380*/  ISETP.LT.AND P2, PT, R232, c[0x0][0x178], !P1 ;  /* 0x00005e00e8007a0c */ /* 0x000fe20004f41270 */
[----:B------:R3:W-:Y:S01]  /*c9390*/  @P3 STG.E [R188.64], R242 ;  /* 0x000000f2bc003986 */ /* 0x0007e2000c101904 */
[----:B------:R-:W-:Y:S01]  /*c93a0*/  ISETP.LT.AND P3, PT, R233, c[0x0][0x178], !P1 ;  /* 0x00005e00e9007a0c */ /* 0x000fe20004f61270 */
[C---:B------:R-:W-:Y:S01]  /*c93b0*/  IMAD.WIDE R192, R0.reuse, 0x4, R84 ;  /* 0x0000000400c07825 */ /* 0x040fe200078e0254 */
[C---:B------:R-:W-:Y:S01]  /*c93c0*/  IADD3 R3, R0.reuse, c[0x0][0x198], RZ ;  /* 0x0000660000037a10 */ /* 0x040fe20007ffe0ff */
[----:B------:R-:W2:Y:S02]  /*c93d0*/  LDL.LU R238, [R1+0x14c] ;  /* 0x00014c0001ee7983 */ /* 0x000ea40000300800 */
[C---:B-1----:R-:W-:Y:S02]  /*c93e0*/  IMAD.WIDE R190, R0.reuse, 0x4, R86 ;  /* 0x0000000400be7825 */ /* 0x042fe400078e0256 */
[----:B------:R-:W2:Y:S02]  /*c93f0*/  LDL.LU R240, [R1+0x3248] ;  /* 0x0032480001f07983 */ /* 0x000ea40000300800 */
[----:B---3--:R-:W-:-:S02]  /*c9400*/  IMAD.WIDE R188, R0, 0x4, R78 ;  /* 0x0000000400bc7825 */ /* 0x008fc400078e024e */
[----:B------:R1:W-:Y:S04]  /*c9410*/  @P5 STG.E [R190.64], R194 ;  /* 0x000000c2be005986 */ /* 0x0003e8000c101904 */
[----:B------:R3:W-:Y:S04]  /*c9420*/  @P6 STG.E [R192.64], R195 ;  /* 0x000000c3c0006986 */ /* 0x0007e8000c101904 */
[----:B------:R3:W-:Y:S01]  /*c9430*/  @P0 STG.E [R188.64], R239 ;  /* 0x000000efbc000986 */ /* 0x0007e2000c101904 */
[----:B-1----:R-:W-:-:S03]  /*c9440*/  IMAD.WIDE R190, R3, 0x4, R76 ;  /* 0x0000000403be7825 */ /* 0x002fc600078e024c */
[----:B------:R-:W2:Y:S01]  /*c9450*/  LDL.LU R194, [R1+0xec] ;  /* 0x0000ec0001c27983 */ /* 0x000ea20000300800 */
[----:B---3--:R-:W-:-:S03]  /*c9460*/  IMAD.WIDE R192, R3, 0x4, R86 ;  /* 0x0000000403c07825 */ /* 0x008fc600078e0256 */
[----:B------:R-:W3:Y:S04]  /*c9470*/  LDL.LU R195, [R1+0x7c] ;  /* 0x00007c0001c37983 */ /* 0x000ee80000300800 */
[----:B------:R-:W3:Y:S04]  /*c9480*/  LDL.LU R239, [R1+0x3c] ;  /* 0x00003c0001ef7983 */ /* 0x000ee80000300800 */
[----:B------:R-:W-:Y:S04]  /*c9490*/  @P2 STG.E [R190.64], R241 ;  /* 0x000000f1be002986 */ /* 0x000fe8000c101904 */
[----:B------:R-:W3:Y:S04]  /*c94a0*/  LDL.LU R242, [R1+0x138] ;  /* 0x0001380001f27983 */ /* 0x000ee80000300800 */
[----:B----4-:R1:W-:Y:S04]  /*c94b0*/  @P3 STG.E [R192.64], R237 ;  /* 0x000000edc0003986 */ /* 0x0103e8000c101904 */
[----:B-1----:R-:W4:Y:S01]  /*c94c0*/  LDL.LU R237, [R1+0x324c] ;  /* 0x00324c0001ed7983 */ /* 0x002f220000300800 */
[----:B------:R-:W-:-:S02]  /*c94d0*/  ISETP.LT.AND P5, PT, R235, c[0x0][0x178], !P1 ;  /* 0x00005e00eb007a0c */ /* 0x000fc40004fa1270 */
[----:B------:R-:W-:Y:S01]  /*c94e0*/  ISETP.LT.AND P1, PT, R234, c[0x0][0x178], !P1 ;  /* 0x00005e00ea007a0c */ /* 0x000fe20004f21270 */
[----:B------:R-:W-:-:S04]  /*c94f0*/  IMAD.WIDE R188, R3, 0x4, R84 ;  /* 0x0000000403bc7825 */ /* 0x000fc800078e0254 */
[C---:B------:R-:W-:Y:S01]  /*c9500*/  IMAD.WIDE R190, R3.reuse, 0x4, R78 ;  /* 0x0000000403be7825 */ /* 0x040fe200078e024e */
        /* <DEDUP_REMOVED lines=11> */
[----:B------:R-:W-:Y:S01]  /*c95c0*/  IMAD.WIDE R190, R0, 0x4, R84 ;  /* 0x0000000400be7825 */ /* 0x000fe200078e0254 */
[----:B------:R-:W-:Y:S02]  /*c95d0*/  ISETP.GE.AND P2, PT, R240, c[0x0][0x17c], PT ;  /* 0x00005f00f0007a0c */ /* 0x000fe40003f46270 */
[----:B-1----:R-:W2:Y:S04]  /*c95e0*/  LDL.LU R238, [R1+0xc8] ;  /* 0x0000c80001ee7983 */ /* 0x002ea80000300800 */
[----:B------:R-:W2:Y:S04]  /*c95f0*/  LDL.LU R240, [R1+0x58] ;  /* 0x0000580001f07983 */ /* 0x000ea80000300800 */
[----:B------:R1:W-:Y:S04]  /*c9600*/  @P0 STG.E [R188.64], R194 ;  /* 0x000000c2bc000986 */ /* 0x0003e8000c101904 */
[----:B---3--:R3:W-:Y:S01]  /*c9610*/  @P3 STG.E [R190.64], R195 ;  /* 0x000000c3be003986 */ /* 0x0087e2000c101904 */
[----:B-1----:R-:W-:Y:S01]  /*c9620*/  IMAD.WIDE R188, R0, 0x4, R78 ;  /* 0x0000000400bc7825 */ /* 0x002fe200078e024e */
[----:B----4-:R-:W-:-:S02]  /*c9630*/  ISETP.GE.AND P1, PT, R237, c[0x0][0x17c], PT ;  /* 0x00005f00ed007a0c */ /* 0x010fc40003f26270 */
[----:B------:R-:W4:Y:S04]  /*c9640*/  LDL.LU R237, [R1+0x3254] ;  /* 0x0032540001ed7983 */ /* 0x000f280000300800 */
[----:B------:R-:W4:Y:S04]  /*c9650*/  LDL.LU R243, [R1+0x1bc] ;  /* 0x0001bc0001f37983 */ /* 0x000f280000300800 */
[----:B------:R-:W4:Y:S04]  /*c9660*/  LDL.LU R194, [R1+0x13c] ;  /* 0x00013c0001c27983 */ /* 0x000f280000300800 */
[----:B---3--:R-:W3:Y:S04]  /*c9670*/  LDL.LU R195, [R1+0xcc] ;  /* 0x0000cc0001c37983 */ /* 0x008ee80000300800 */
        /* <DEDUP_REMOVED lines=9> */
[----:B------:R-:W-:-:S04]  /*c9710*/  IMAD.WIDE R192, R3, 0x4, R86 ;  /* 0x0000000403c07825 */ /* 0x000fc800078e0256 */
[----:B------:R-:W-:Y:S01]  /*c9720*/  IMAD.WIDE R188, R3, 0x4, R84 ;  /* 0x0000000403bc7825 */ /* 0x000fe200078e0254 */
[----:B--2---:R-:W-:Y:S02]  /*c9730*/  ISETP.GE.AND P0, PT, R236, c[0x0][0x17c], PT ;  /* 0x00005f00ec007a0c */ /* 0x004fe40003f06270 */
[----:B------:R-:W2:Y:S04]  /*c9740*/  LDL.LU R236, [R1+0x198] ;  /* 0x0001980001ec7983 */ /* 0x000ea80000300800 */
[----:B---3--:R-:W-:Y:S04]  /*c9750*/  @P5 STG.E [R190.64], R0 ;  /* 0x00000000be005986 */ /* 0x008fe8000c101904 */
[----:B------:R1:W-:Y:S04]  /*c9760*/  @P6 STG.E [R192.64], R242 ;  /* 0x000000f2c0006986 */ /* 0x0003e8000c101904 */
[----:B------:R3:W-:Y:S01]  /*c9770*/  @P3 STG.E [R188.64], R238 ;  /* 0x000000eebc003986 */ /* 0x0007e2000c101904 */
[----:B----4-:R-:W-:-:S03]  /*c9780*/  ISETP.GE.AND P3, PT, R237, c[0x0][0x17c], PT ;  /* 0x00005f00ed007a0c */ /* 0x010fc60003f66270 */
[----:B-1----:R-:W4:Y:S04]  /*c9790*/  LDL.LU R242, [R1+0x108] ;  /* 0x0001080001f27983 */ /* 0x002f280000300800 */
[----:B------:R-:W4:Y:S01]  /*c97a0*/  LDL.LU R237, [R1+0xa8] ;  /* 0x0000a80001ed7983 */ /* 0x000f220000300800 */
[----:B------:R-:W-:Y:S02]  /*c97b0*/  ISETP.LT.AND P2, PT, R235, c[0x0][0x178], !P2 ;  /* 0x00005e00eb007a0c */ /* 0x000fe40005741270 */
[----:B------:R-:W-:Y:S01]  /*c97c0*/  ISETP.LT.AND P4, PT, R232, c[0x0][0x178], !P1 ;  /* 0x00005e00e8007a0c */ /* 0x000fe20004f81270 */
[C---:B------:R-:W-:Y:S01]  /*c97d0*/  IMAD.WIDE R190, R3.reuse, 0x4, R78 ;  /* 0x0000000403be7825 */ /* 0x040fe200078e024e */
[----:B------:R-:W-:Y:S01]  /*c97e0*/  IADD3 R3, R3, c[0x0][0x198], RZ ;  /* 0x0000660003037a10 */ /* 0x000fe20007ffe0ff */
[----:B---3--:R-:W3:Y:S01]  /*c97f0*/  LDL.LU R238, [R1+0x1ec] ;  /* 0x0001ec0001ee7983 */ /* 0x008ee20000300800 */
[----:B------:R-:W-:-:S02]  /*c9800*/  ISETP.LT.AND P5, PT, R233, c[0x0][0x178], !P1 ;  /* 0x00005e00e9007a0c */ /* 0x000fc40004fa1270 */
[----:B------:R-:W-:Y:S01]  /*c9810*/  ISETP.LT.AND P6, PT, R234, c[0x0][0x178], !P1 ;  /* 0x00005e00ea007a0c */ /* 0x000fe20004fc1270 */
[----:B------:R-:W-:Y:S01]  /*c9820*/  IMAD.WIDE R188, R3, 0x4, R76 ;  /* 0x0000000403bc7825 */ /* 0x000fe200078e024c */
[----:B------:R-:W-:-:S03]  /*c9830*/  ISETP.LT.AND P1, PT, R235, c[0x0][0x178], !P1 ;  /* 0x00005e00eb007a0c */ /* 0x000fc60004f21270 */
[----:B------:R1:W-:Y:S01]  /*c9840*/  @P2 STG.E [R190.64], R240 ;  /* 0x000000f0be002986 */ /* 0x0003e2000c101904 */
[----:B------:R-:W-:-:S03]  /*c9850*/  ISETP.LT.AND P2, PT, R232, c[0x0][0x178], !P0 ;  /* 0x00005e00e8007a0c */ /* 0x000fc60004741270 */
[----:B------:R1:W-:Y:S01]  /*c9860*/  @P4 STG.E [R188.64], R243 ;  /* 0x000000f3bc004986 */ /* 0x0003e2000c101904 */
[----:B------:R-:W-:Y:S01]  /*c9870*/  ISETP.LT.AND P4, PT, R233, c[0x0][0x178], !P0 ;  /* 0x00005e00e9007a0c */ /* 0x000fe20004781270 */
[C---:B------:R-:W-:Y:S01]  /*c9880*/  IMAD.WIDE R192, R3.reuse, 0x4, R84 ;  /* 0x0000000403c07825 */ /* 0x040fe200078e0254 */
[----:B------:R-:W-:-:S03]  /*c9890*/  IADD3 R0, R3, c[0x0][0x198], RZ ;  /* 0x0000660003007a10 */ /* 0x000fc60007ffe0ff */
[C---:B-1----:R-:W-:Y:S01]  /*c98a0*/  IMAD.WIDE R190, R3.reuse, 0x4, R86 ;  /* 0x0000000403be7825 */ /* 0x042fe200078e0256 */
[----:B------:R-:W3:Y:S03]  /*c98b0*/  LDL.LU R240, [R1+0x3258] ;  /* 0x0032580001f07983 */ /* 0x000ee60000300800 */
[----:B------:R-:W-:Y:S01]  /*c98c0*/  IMAD.WIDE R188, R3, 0x4, R78 ;  /* 0x0000000403bc7825 */ /* 0x000fe200078e024e */
[----:B------:R1:W-:Y:S04]  /*c98d0*/  @P5 STG.E [R190.64], R194 ;  /* 0x000000c2be005986 */ /* 0x0003e8000c101904 */
[----:B------:R1:W-:Y:S04]  /*c98e0*/  @P6 STG.E [R192.64], R195 ;  /* 0x000000c3c0006986 */ /* 0x0003e8000c101904 */
[----:B------:R1:W-:Y:S02]  /*c98f0*/  @P1 STG.E [R188.64], R239 ;  /* 0x000000efbc001986 */ /* 0x0003e4000c101904 */
[----:B-1----:R-:W-:-:S02]  /*c9900*/  IMAD.WIDE R190, R0, 0x4, R76 ;  /* 0x0000000400be7825 */ /* 0x002fc400078e024c */
[----:B------:R-:W3:Y:S02]  /*c9910*/  LDL.LU R194, [R1+0x19c] ;  /* 0x00019c0001c27983 */ /* 0x000ee40000300800 */
[----:B------:R-:W-:Y:S02]  /*c9920*/  IMAD.WIDE R192, R0, 0x4, R86 ;  /* 0x0000000400c07825 */ /* 0x000fe400078e0256 */
[----:B------:R-:W3:Y:S04]  /*c9930*/  LDL.LU R195, [R1+0x10c] ;  /* 0x00010c0001c37983 */ /* 0x000ee80000300800 */
[----:B------:R-:W3:Y:S04]  /*c9940*/  LDL.LU R239, [R1+0xac] ;  /* 0x0000ac0001ef7983 */ /* 0x000ee80000300800 */
[----:B------:R-:W-:Y:S04]  /*c9950*/  @P2 STG.E [R190.64], R241 ;  /* 0x000000f1be002986 */ /* 0x000fe8000c101904 */
[----:B------:R-:W3:Y:S04]  /*c9960*/  LDL.LU R243, [R1+0x1d8] ;  /* 0x0001d80001f37983 */ /* 0x000ee80000300800 */
[----:B--2---:R1:W-:Y:S04]  /*c9970*/  @P4 STG.E [R192.64], R236 ;  /* 0x000000ecc0004986 */ /* 0x0043e8000c101904 */
[----:B-1----:R-:W2:Y:S01]  /*c9980*/  LDL.LU R236, [R1+0x325c] ;  /* 0x00325c0001ec7983 */ /* 0x002ea20000300800 */
        /* <DEDUP_REMOVED lines=17> */
[----:B-1----:R-:W3:Y:S04]  /*c9aa0*/  LDL.LU R238, [R1+0x158] ;  /* 0x0001580001ee7983 */ /* 0x002ee80000300800 */
[----:B------:R-:W3:Y:S04]  /*c9ab0*/  LDL.LU R240, [R1+0xd8] ;  /* 0x0000d80001f07983 */ /* 0x000ee80000300800 */
[----:B------:R1:W-:Y:S04]  /*c9ac0*/  @P1 STG.E [R188.64], R194 ;  /* 0x000000c2bc001986 */ /* 0x0003e8000c101904 */
[----:B------:R2:W-:Y:S01]  /*c9ad0*/  @P4 STG.E [R190.64], R195 ;  /* 0x000000c3be004986 */ /* 0x0005e2000c101904 */
[----:B-1----:R-:W-:Y:S01]  /*c9ae0*/  IMAD.WIDE R188, R3, 0x4, R78 ;  /* 0x0000000403bc7825 */ /* 0x002fe200078e024e */
[----:B--2---:R-:W-:-:S02]  /*c9af0*/  ISETP.GE.AND P0, PT, R236, c[0x0][0x17c], PT ;  /* 0x00005f00ec007a0c */ /* 0x004fc40003f06270 */
[----:B------:R-:W2:Y:S04]  /*c9b00*/  LDL.LU R236, [R1+0x3264] ;  /* 0x0032640001ec7983 */ /* 0x000ea80000300800 */
[----:B------:R-:W2:Y:S04]  /*c9b10*/  LDL.LU R242, [R1+0x22c] ;  /* 0x00022c0001f27983 */ /* 0x000ea80000300800 */
[----:B------:R-:W2:Y:S04]  /*c9b20*/  LDL.LU R194, [R1+0x1dc] ;  /* 0x0001dc0001c27983 */ /* 0x000ea80000300800 */
[----:B------:R-:W2:Y:S04]  /*c9b30*/  LDL.LU R195, [R1+0x15c] ;  /* 0x00015c0001c37983 */ /* 0x000ea80000300800 */
        /* <DEDUP_REMOVED lines=273> */
[----:B-1----:R-:W3:Y:S04]  /*cac50*/  LDL.LU R239, [R1+0x2d4] ;  /* 0x0002d40001ef7983 */ /* 0x002ee80000300800 */
        /* <DEDUP_REMOVED lines=284> */
[----:B------:R-:W-:-:S04]  /*cbe20*/  IMAD.WIDE R188, R3, 0x4, R76 ;  /* 0x0000000403bc7825 */ /* 0x000fc800078e024c */
[----:B------:R1:W-:Y:S01]  /*cbe30*/  @P0 STG.E [R190.64], R240 ;  /* 0x000000f0be000986 */ /* 0x0003e2000c101904 */
[----:B------:R-:W-:Y:S02]  /*cbe40*/  ISETP.LT.AND P0, PT, R235, c[0x0][0x178], !P2 ;  /* 0x00005e00eb007a0c */ /* 0x000fe40005701270 */
[----:B------:R-:W-:Y:S01]  /*cbe50*/  ISETP.LT.AND P2, PT, R232, c[0x0][0x178], !P1 ;  /* 0x00005e00e8007a0c */ /* 0x000fe20004f41270 */
        /* <DEDUP_REMOVED lines=41> */
[----:B------:R-:W-:-:S02]  /*cc0f0*/  ISETP.LT.AND P3, PT, R235, c[0x0][0x178], !P3 ;  /* 0x00005e00eb007a0c */ /* 0x000fc40005f61270 */
[----:B--2---:R-:W-:Y:S02]  /*cc100*/  ISETP.GE.AND P1, PT, R236, c[0x0][0x17c], PT ;  /* 0x00005f00ec007a0c */ /* 0x004fe40003f26270 */
[----:B------:R-:W2:Y:S04]  /*cc110*/  LDL.LU R236, [R1+0x32e4] ;  /* 0x0032e40001ec7983 */ /* 0x000ea80000300800 */
[----:B------:R-:W2:Y:S04]  /*cc120*/  LDL.LU R242, [R1+0x58c] ;  /* 0x00058c0001f27983 */ /* 0x000ea80000300800 */
[----:B------:R-:W2:Y:S04]  /*cc130*/  LDL.LU R194, [R1+0x45c] ;  /* 0x00045c0001c27983 */ /* 0x000ea80000300800 */
[----:B------:R-:W2:Y:S04]  /*cc140*/  LDL.LU R195, [R1+0x38c] ;  /* 0x00038c0001c37983 */ /* 0x000ea80000300800 */
        /* <DEDUP_REMOVED lines=1231> */
[----:B------:R2:W-:Y:S01]  /*d0e40*/  @P6 STG.E [R192.64], R243 ;  /* 0x000000f3c0006986 */ /* 0x0005e2000c101904 */
[----:B------:R-:W-:-:S03]  /*d0e50*/  ISETP.LT.AND P6, PT, R232, c[0x0][0x178], !P2 ;  /* 0x00005e00e8007a0c */ /* 0x000fc600057c1270 */
        /* <DEDUP_REMOVED lines=10> */
[----:B------:R-:W-:-:S03]  /*d0f00*/  ISETP.LT.AND P5, PT, R232, c[0x0][0x178], !P1 ;  /* 0x00005e00e8007a0c */ /* 0x000fc60004fa1270 */
        /* <DEDUP_REMOVED lines=33> */
[----:B------:R-:W-:Y:S01]  /*d1120*/  IMAD.WIDE R188, R0, 0x4, R86 ;  /* 0x0000000400bc7825 */ /* 0x000fe200078e0256 */
[----:B------:R-:W-:-:S02]  /*d1130*/  ISETP.LT.AND P1, PT, R235, c[0x0][0x178], !P0 ;  /* 0x00005e00eb007a0c */ /* 0x000fc40004721270 */
        /* <DEDUP_REMOVED lines=14> */
[----:B------:R-:W-:-:S02]  /*d1220*/  ISETP.LT.AND P3, PT, R232, c[0x0][0x178], !P2 ;  /* 0x00005e00e8007a0c */ /* 0x000fc40005761270 */
[----:B------:R-:W-:Y:S01]  /*d1230*/  ISETP.LT.AND P4, PT, R233, c[0x0][0x178], !P2 ;  /* 0x00005e00e9007a0c */ /* 0x000fe20005781270 */
[----:B------:R1:W-:Y:S01]  /*d1240*/  @P1 STG.E [R188.64], R239 ;  /* 0x000000efbc001986 */ /* 0x0003e2000c101904 */
[----:B------:R-:W-:Y:S02]  /*d1250*/  ISETP.LT.AND P5, PT, R234, c[0x0][0x178], !P2 ;  /* 0x00005e00ea007a0c */ /* 0x000fe400057a1270 */
[----:B------:R-:W-:Y:S01]  /*d1260*/  ISETP.LT.AND P6, PT, R235, c[0x0][0x178], !P2 ;  /* 0x00005e00eb007a0c */ /* 0x000fe200057c1270 */
[----:B-1----:R-:W4:Y:S04]  /*d1270*/  LDL.LU R239, [R1+0x8cc] ;  /* 0x0008cc0001ef7983 */ /* 0x002f280000300800 */
[----:B------:R-:W4:Y:S01]  /*d1280*/  LDL.LU R241, [R1+0x9a8] ;  /* 0x0009a80001f17983 */ /* 0x000f220000300800 */
        /* <DEDUP_REMOVED lines=11> */
[----:B------:R-:W-:Y:S01]  /*d1340*/  ISETP.LT.AND P1, PT, R232, c[0x0][0x178], !P2 ;  /* 0x00005e00e8007a0c */ /* 0x000fe20005721270 */
[C---:B------:R-:W-:Y:S01]  /*d1350*/  IMAD.WIDE R190, R3.reuse, 0x4, R78 ;  /* 0x0000000403be7825 */ /* 0x040fe200078e024e */
[----:B------:R-:W-:Y:S01]  /*d1360*/  IADD3 R3, R3, c[0x0][0x198], RZ ;  /* 0x0000660003037a10 */ /* 0x000fe20007ffe0ff */
[----:B---3--:R-:W3:Y:S01]  /*d1370*/  LDL.LU R238, [R1+0x9ac] ;  /* 0x0009ac0001ee7983 */ /* 0x008ee20000300800 */
[----:B------:R-:W-:Y:S02]  /*d1380*/  ISETP.LT.AND P3, PT, R233, c[0x0][0x178], !P2 ;  /* 0x00005e00e9007a0c */ /* 0x000fe40005761270 */
[----:B------:R-:W-:Y:S01]  /*d1390*/  ISETP.LT.AND P4, PT, R234, c[0x0][0x178], !P2 ;  /* 0x00005e00ea007a0c */ /* 0x000fe20005781270 */
[----:B------:R-:W-:Y:S01]  /*d13a0*/  IMAD.WIDE R188, R3, 0x4, R76 ;  /* 0x0000000403bc7825 */ /* 0x000fe200078e024c */
[----:B------:R1:W-:Y:S01]  /*d13b0*/  @P6 STG.E [R190.64], R240 ;  /* 0x000000f0be006986 */ /* 0x0003e2000c101904 */
[----:B------:R-:W-:-:S02]  /*d13c0*/  ISETP.LT.AND P2, PT, R235, c[0x0][0x178], !P2 ;  /* 0x00005e00eb007a0c */ /* 0x000fc40005741270 */
[----:B------:R-:W-:Y:S02]  /*d13d0*/  ISETP.LT.AND P6, PT, R232, c[0x0][0x178], !P0 ;  /* 0x00005e00e8007a0c */ /* 0x000fe400047c1270 */
[----:B------:R1:W-:Y:S01]  /*d13e0*/  @P1 STG.E [R188.64], R243 ;  /* 0x000000f3bc001986 */ /* 0x0003e2000c101904 */
[----:B------:R-:W-:Y:S01]  /*d13f0*/  ISETP.LT.AND P1, PT, R233, c[0x0][0x178], !P0 ;  /* 0x00005e00e9007a0c */ /* 0x000fe20004721270 */
[C---:B------:R-:W-:Y:S01]  /*d1400*/  IMAD.WIDE R192, R3.reuse, 0x4, R84 ;  /* 0x0000000403c07825 */ /* 0x040fe200078e0254 */
[----:B------:R-:W-:-:S03]  /*d1410*/  IADD3 R0, R3, c[0x0][0x198], RZ ;  /* 0x0000660003007a10 */ /* 0x000fc60007ffe0ff */
[C---:B-1----:R-:W-:Y:S01]  /*d1420*/  IMAD.WIDE R190, R3.reuse, 0x4, R86 ;  /* 0x0000000403be7825 */ /* 0x042fe200078e0256 */
[----:B------:R-:W3:Y:S04]  /*d1430*/  LDL.LU R240, [R1+0x3438] ;  /* 0x0034380001f07983 */ /* 0x000ee80000300800 */
[----:B------:R1:W-:Y:S01]  /*d1440*/  @P3 STG.E [R190.64], R194 ;  /* 0x000000c2be003986 */ /* 0x0003e2000c101904 */
[----:B------:R-:W-:-:S03]  /*d1450*/  IMAD.WIDE R188, R3, 0x4, R78 ;  /* 0x0000000403bc7825 */ /* 0x000fc600078e024e */
[----:B------:R1:W-:Y:S04]  /*d1460*/  @P4 STG.E [R192.64], R195 ;  /* 0x000000c3c0004986 */ /* 0x0003e8000c101904 */
[----:B------:R1:W-:Y:S02]  /*d1470*/  @P2 STG.E [R188.64], R239 ;  /* 0x000000efbc002986 */ /* 0x0003e4000c101904 */
[C---:B-1----:R-:W-:Y:S02]  /*d1480*/  IMAD.WIDE R190, R0.reuse, 0x4, R76 ;  /* 0x0000000400be7825 */ /* 0x042fe400078e024c */
[----:B------:R-:W3:Y:S02]  /*d1490*/  LDL.LU R194, [R1+0x98c] ;  /* 0x00098c0001c27983 */ /* 0x000ee40000300800 */
[----:B------:R-:W-:-:S02]  /*d14a0*/  IMAD.WIDE R192, R0, 0x4, R86 ;  /* 0x0000000400c07825 */ /* 0x000fc400078e0256 */
        /* <DEDUP_REMOVED lines=17> */
[----:B------:R-:W-:Y:S01]  /*d15c0*/  IMAD.WIDE R192, R3, 0x4, R76 ;  /* 0x0000000403c07825 */ /* 0x000fe200078e024c */
[----:B---3--:R-:W-:-:S03]  /*d15d0*/  ISETP.GE.AND P1, PT, R240, c[0x0][0x17c], PT ;  /* 0x00005f00f0007a0c */ /* 0x008fc60003f26270 */
[C---:B------:R-:W-:Y:S02]  /*d15e0*/  IMAD.WIDE R188, R3.reuse, 0x4, R86 ;  /* 0x0000000403bc7825 */ /* 0x040fe400078e0256 */
[----:B------:R1:W-:Y:S02]  /*d15f0*/  @P4 STG.E [R192.64], R238 ;  /* 0x000000eec0004986 */ /* 0x0003e4000c101904 */
        /* <DEDUP_REMOVED lines=13> */
[----:B------:R-:W2:Y:S01]  /*d16d0*/  LDL.LU R3, [R1+0x9f0] ;  /* 0x0009f00001037983 */ /* 0x000ea20000300800 */
[----:B------:R-:W-:-:S02]  /*d16e0*/  ISETP.LT.AND P3, PT, R232, c[0x0][0x178], !P1 ;  /* 0x00005e00e8007a0c */ /* 0x000fc40004f61270 */
[----:B------:R-:W-:Y:S01]  /*d16f0*/  ISETP.LT.AND P4, PT, R233, c[0x0][0x178], !P1 ;  /* 0x00005e00e9007a0c */ /* 0x000fe20004f81270 */
[----:B------:R1:W-:Y:S01]  /*d1700*/  @P5 STG.E [R188.64], R239 ;  /* 0x000000efbc005986 */ /* 0x0003e2000c101904 */
[----:B------:R-:W-:Y:S02]  /*d1710*/  ISETP.LT.AND P2, PT, R234, c[0x0][0x178], !P1 ;  /* 0x00005e00ea007a0c */ /* 0x000fe40004f41270 */
[----:B------:R-:W-:Y:S01]  /*d1720*/  ISETP.LT.AND P6, PT, R235, c[0x0][0x178], !P1 ;  /* 0x00005e00eb007a0c */ /* 0x000fe20004fc1270 */
[----:B-1----:R-:W3:Y:S04]  /*d1730*/  LDL.LU R239, [R1+0x94] ;  /* 0x0000940001ef7983 */ /* 0x002ee80000300800 */
[----:B------:R-:W3:Y:S01]  /*d1740*/  LDL.LU R241, [R1+0xa20] ;  /* 0x000a200001f17983 */ /* 0x000ee20000300800 */
[----:B----4-:R-:W-:-:S03]  /*d1750*/  ISETP.GE.AND P1, PT, R237, c[0x0][0x17c], PT ;  /* 0x00005f00ed007a0c */ /* 0x010fc60003f26270 */
[----:B------:R-:W4:Y:S01]  /*d1760*/  LDL.LU R237, [R1+0x9d0] ;  /* 0x0009d00001ed7983 */ /* 0x000f220000300800 */
[----:B------:R-:W-:-:S04]  /*d1770*/  IMAD.WIDE R190, R0, 0x4, R76 ;  /* 0x0000000400be7825 */ /* 0x000fc800078e024c */
[----:B------:R-:W-:-:S04]  /*d1780*/  IMAD.WIDE R192, R0, 0x4, R86 ;  /* 0x0000000400c07825 */ /* 0x000fc800078e0256 */
[----:B------:R-:W-:Y:S01]  /*d1790*/  IMAD.WIDE R188, R0, 0x4, R84 ;  /* 0x0000000400bc7825 */ /* 0x000fe200078e0254 */
[----:B------:R-:W-:Y:S01]  /*d17a0*/  ISETP.LT.AND P5, PT, R234, c[0x0][0x178], !P1 ;  /* 0x00005e00ea007a0c */ /* 0x000fe20004fa1270 */
[----:B--2---:R1:W-:Y:S01]  /*d17b0*/  @P3 STG.E [R190.64], R3 ;  /* 0x00000003be003986 */ /* 0x0043e2000c101904 */
[----:B------:R-:W-:-:S03]  /*d17c0*/  ISETP.LT.AND P3, PT, R232, c[0x0][0x178], !P1 ;  /* 0x00005e00e8007a0c */ /* 0x000fc60004f61270 */
[----:B------:R2:W-:Y:S04]  /*d17d0*/  @P4 STG.E [R192.64], R243 ;  /* 0x000000f3c0004986 */ /* 0x0005e8000c101904 */
[----:B---3--:R3:W-:Y:S01]  /*d17e0*/  @P2 STG.E [R188.64], R238 ;  /* 0x000000eebc002986 */ /* 0x0087e2000c101904 */
[----:B------:R-:W-:Y:S02]  /*d17f0*/  ISETP.GE.AND P2, PT, R236, c[0x0][0x17c], PT ;  /* 0x00005f00ec007a0c */ /* 0x000fe40003f46270 */
[----:B-1----:R-:W-:Y:S01]  /*d1800*/  IADD3 R3, R0, c[0x0][0x198], RZ ;  /* 0x0000660000037a10 */ /* 0x002fe20007ffe0ff */
[----:B--2---:R-:W2:Y:S01]  /*d1810*/  LDL.LU R243, [R1+0x500] ;  /* 0x0005000001f37983 */ /* 0x004ea20000300800 */
[----:B------:R-:W-:-:S03]  /*d1820*/  ISETP.LT.AND P4, PT, R233, c[0x0][0x178], !P1 ;  /* 0x00005e00e9007a0c */ /* 0x000fc60004f81270 */
[----:B------:R-:W2:Y:S01]  /*d1830*/  LDL.LU R236, [R1+0x400] ;  /* 0x0004000001ec7983 */ /* 0x000ea20000300800 */
        /* <DEDUP_REMOVED lines=53> */
[----:B------:R-:W-:-:S02]  /*d1b90*/  ISETP.LT.AND P2, PT, R235, c[0x0][0x178], !P2 ;  /* 0x00005e00eb007a0c */ /* 0x000fc40005741270 */
[----:B------:R-:W-:Y:S02]  /*d1ba0*/  ISETP.LT.AND P5, PT, R232, c[0x0][0x178], !P1 ;  /* 0x00005e00e8007a0c */ /* 0x000fe40004fa1270 */
[----:B------:R-:W-:Y:S02]  /*d1bb0*/  ISETP.LT.AND P4, PT, R233, c[0x0][0x178], !P1 ;  /* 0x00005e00e9007a0c */ /* 0x000fe40004f81270 */
[----:B------:R-:W-:Y:S02]  /*d1bc0*/  ISETP.LT.AND P3, PT, R234, c[0x0][0x178], !P1 ;  /* 0x00005e00ea007a0c */ /* 0x000fe40004f61270 */
[----:B------:R-:W-:-:S05]  /*d1bd0*/  ISETP.LT.AND P6, PT, R235, c[0x0][0x178], !P1 ;  /* 0x00005e00eb007a0c */ /* 0x000fca0004fc1270 */
[----:B------:R1:W-:Y:S04]  /*d1be0*/  @P2 STG.E [R188.64], R239 ;  /* 0x000000efbc002986 */ /* 0x0003e8000c101904 */
        /* <DEDUP_REMOVED lines=14> */
[C---:B------:R-:W-:Y:S01]  /*d1cd0*/  IADD3 R3, R0.reuse, c[0x0][0x198], RZ ;  /* 0x0000660000037a10 */ /* 0x040fe20007ffe0ff */
[----:B------:R-:W-:Y:S01]  /*d1ce0*/  IMAD.WIDE R190, R0, 0x4, R78 ;  /* 0x0000000400be7825 */ /* 0x000fe200078e024e */
[----:B------:R-:W-:Y:S01]  /*d1cf0*/  ISETP.LT.AND P5, PT, R233, c[0x0][0x178], !P0 ;  /* 0x00005e00e9007a0c */ /* 0x000fe200047a1270 */
[----:B---3--:R-:W3:Y:S01]  /*d1d00*/  LDL.LU R238, [R1+0xb24] ;  /* 0x000b240001ee7983 */ /* 0x008ee20000300800 */
[----:B------:R-:W-:Y:S01]  /*d1d10*/  ISETP.LT.AND P2, PT, R234, c[0x0][0x178], !P0 ;  /* 0x00005e00ea007a0c */ /* 0x000fe20004741270 */
[----:B------:R-:W-:Y:S01]  /*d1d20*/  IMAD.WIDE R192, R3, 0x4, R76 ;  /* 0x0000000403c07825 */ /* 0x000fe200078e024c */
[----:B------:R-:W-:Y:S01]  /*d1d30*/  ISETP.LT.AND P0, PT, R235, c[0x0][0x178], !P0 ;  /* 0x00005e00eb007a0c */ /* 0x000fe20004701270 */
[----:B------:R1:W-:Y:S01]  /*d1d40*/  @P6 STG.E [R190.64], R240 ;  /* 0x000000f0be006986 */ /* 0x0003e2000c101904 */
[----:B------:R-:W-:Y:S01]  /*d1d50*/  ISETP.LT.AND P6, PT, R232, c[0x0][0x178], !P1 ;  /* 0x00005e00e8007a0c */ /* 0x000fe20004fc1270 */
[----:B------:R-:W-:-:S02]  /*d1d60*/  IMAD.WIDE R188, R3, 0x4, R86 ;  /* 0x0000000403bc7825 */ /* 0x000fc400078e0256 */
[----:B------:R1:W-:Y:S01]  /*d1d70*/  @P4 STG.E [R192.64], R243 ;  /* 0x000000f3c0004986 */ /* 0x0003e2000c101904 */
[----:B------:R-:W-:Y:S02]  /*d1d80*/  ISETP.LT.AND P4, PT, R233, c[0x0][0x178], !P1 ;  /* 0x00005e00e9007a0c */ /* 0x000fe40004f81270 */
[C---:B------:R-:W-:Y:S01]  /*d1d90*/  IADD3 R0, R3.reuse, c[0x0][0x198], RZ ;  /* 0x0000660003007a10 */ /* 0x040fe20007ffe0ff */
[----:B------:R1:W-:Y:S02]  /*d1da0*/  @P5 STG.E [R188.64], R194 ;  /* 0x000000c2bc005986 */ /* 0x0003e4000c101904 */
[----:B-1----:R-:W-:Y:S02]  /*d1db0*/  IMAD.WIDE R190, R3, 0x4, R84 ;  /* 0x0000000403be7825 */ /* 0x002fe400078e0254 */
        /* <DEDUP_REMOVED lines=16> */
[----:B------:R-:W-:-:S06]  /*d1ec0*/  IMAD.WIDE R190, R0, 0x4, R78 ;  /* 0x0000000400be7825 */ /* 0x000fcc00078e024e */
        /* <DEDUP_REMOVED lines=9> */
[----:B---3--:R-:W-:Y:S01]  /*d1f60*/  ISETP.GE.AND P0, PT, R240, c[0x0][0x17c], PT ;  /* 0x00005f00f0007a0c */ /* 0x008fe20003f06270 */
[----:B------:R1:W-:Y:S02]  /*d1f70*/  @P5 STG.E [R192.64], R238 ;  /* 0x000000eec0005986 */ /* 0x0003e4000c101904 */
[C---:B------:R-:W-:Y:S01]  /*d1f80*/  IMAD.WIDE R190, R3.reuse, 0x4, R84 ;  /* 0x0000000403be7825 */ /* 0x040fe200078e0254 */
[C---:B------:R-:W-:Y:S01]  /*d1f90*/  IADD3 R0, R3.reuse, c[0x0][0x198], RZ ;  /* 0x0000660003007a10 */ /* 0x040fe20007ffe0ff */
[----:B------:R3:W-:Y:S04]  /*d1fa0*/  @P6 STG.E [R188.64], R194 ;  /* 0x000000c2bc006986 */ /* 0x0007e8000c101904 */
[----:B-1----:R-:W4:Y:S04]  /*d1fb0*/  LDL.LU R238, [R1+0xa30] ;  /* 0x000a300001ee7983 */ /* 0x002f280000300800 */
[----:B------:R-:W4:Y:S01]  /*d1fc0*/  LDL.LU R240, [R1+0x9c0] ;  /* 0x0009c00001f07983 */ /* 0x000f220000300800 */
[----:B---3--:R-:W-:-:S03]  /*d1fd0*/  IMAD.WIDE R188, R3, 0x4, R78 ;  /* 0x0000000403bc7825 */ /* 0x008fc600078e024e */
[----:B------:R1:W-:Y:S01]  /*d1fe0*/  @P4 STG.E [R190.64], R195 ;  /* 0x000000c3be004986 */ /* 0x0003e2000c101904 */
[----:B------:R-:W-:Y:S02]  /*d1ff0*/  ISETP.LT.AND P3, PT, R235, c[0x0][0x178], !P3 ;  /* 0x00005e00eb007a0c */ /* 0x000fe40005f61270 */
[----:B--2---:R-:W-:Y:S02]  /*d2000*/  ISETP.GE.AND P1, PT, R236, c[0x0][0x17c], PT ;  /* 0x00005f00ec007a0c */ /* 0x004fe40003f26270 */
[----:B------:R-:W2:Y:S04]  /*d2010*/  LDL.LU R236, [R1+0x3468] ;  /* 0x0034680001ec7983 */ /* 0x000ea80000300800 */
[----:B------:R-:W3:Y:S04]  /*d2020*/  LDL.LU R242, [R1+0xb54] ;  /* 0x000b540001f27983 */ /* 0x000ee80000300800 */
[----:B------:R-:W2:Y:S04]  /*d2030*/  LDL.LU R194, [R1+0xb14] ;  /* 0x000b140001c27983 */ /* 0x000ea80000300800 */
[----:B-1----:R-:W2:Y:S04]  /*d2040*/  LDL.LU R195, [R1+0xa34] ;  /* 0x000a340001c37983 */ /* 0x002ea80000300800 */
        /* <DEDUP_REMOVED lines=14> */
[----:B--2---:R1:W-:Y:S04]  /*d2130*/  @P5 STG.E [R190.64], R3 ;  /* 0x00000003be005986 */ /* 0x0043e8000c101904 */
[----:B------:R2:W-:Y:S01]  /*d2140*/  @P2 STG.E [R192.64], R243 ;  /* 0x000000f3c0002986 */ /* 0x0005e2000c101904 */
[----:B------:R-:W-:-:S03]  /*d2150*/  ISETP.LT.AND P2, PT, R232, c[0x0][0x178], !P1 ;  /* 0x00005e00e8007a0c */ /* 0x000fc60004f41270 */
[----:B------:R3:W-:Y:S01]  /*d2160*/  @P4 STG.E [R188.64], R238 ;  /* 0x000000eebc004986 */ /* 0x0007e2000c101904 */
        /* <DEDUP_REMOVED lines=910> */
[----:B------:R-:W-:Y:S02]  /*d5a50*/  ISETP.LT.AND P2, PT, R232, c[0x0][0x178], !P1 ;  /* 0x00005e00e8007a0c */ /* 0x000fe40004f41270 */
[----:B------:R-:W-:Y:S01]  /*d5a60*/  ISETP.LT.AND P5, PT, R233, c[0x0][0x178], !P1 ;  /* 0x00005e00e9007a0c */ /* 0x000fe20004fa1270 */
[C---:B-1----:R-:W-:Y:S01]  /*d5a70*/  IMAD.WIDE R190, R0.reuse, 0x4, R78 ;  /* 0x0000000400be7825 */ /* 0x042fe200078e024e */
[----:B------:R-:W-:Y:S01]  /*d5a80*/  IADD3 R0, R0, c[0x0][0x198], RZ ;  /* 0x0000660000007a10 */ /* 0x000fe20007ffe0ff */
[----:B---3--:R1:W-:Y:S01]  /*d5a90*/  @P3 STG.E [R188.64], R238 ;  /* 0x000000eebc003986 */ /* 0x0083e2000c101904 */
[----:B------:R-:W-:-:S03]  /*d5aa0*/  ISETP.LT.AND P1, PT, R235, c[0x0][0x178], !P1 ;  /* 0x00005e00eb007a0c */ /* 0x000fc60004f21270 */
[----:B------:R3:W-:Y:S01]  /*d5ab0*/  @P6 STG.E [R190.64], R240 ;  /* 0x000000f0be006986 */ /* 0x0007e2000c101904 */
[----:B------:R-:W-:-:S03]  /*d5ac0*/  ISETP.LT.AND P6, PT, R232, c[0x0][0x178], !P0 ;  /* 0x00005e00e8007a0c */ /* 0x000fc600047c1270 */
[----:B--2---:R-:W2:Y:S01]  /*d5ad0*/  LDL.LU R243, [R1+0xc68] ;  /* 0x000c680001f37983 */ /* 0x004ea20000300800 */
[C---:B-1----:R-:W-:Y:S01]  /*d5ae0*/  IMAD.WIDE R188, R0.reuse, 0x4, R76 ;  /* 0x0000000400bc7825 */ /* 0x042fe200078e024c */
[----:B------:R-:W-:-:S04]  /*d5af0*/  IADD3 R3, R0, c[0x0][0x198], RZ ;  /* 0x0000660000037a10 */ /* 0x000fc80007ffe0ff */
[----:B------:R1:W-:Y:S01]  /*d5b00*/  @P2 STG.E [R188.64], R241 ;  /* 0x000000f1bc002986 */ /* 0x0003e2000c101904 */
[----:B------:R-:W-:Y:S01]  /*d5b10*/  ISETP.LT.AND P2, PT, R233, c[0x0][0x178], !P0 ;  /* 0x00005e00e9007a0c */ /* 0x000fe20004741270 */
[----:B---3--:R-:W-:-:S04]  /*d5b20*/  IMAD.WIDE R190, R0, 0x4, R86 ;  /* 0x0000000400be7825 */ /* 0x008fc800078e0256 */
[----:B------:R-:W-:Y:S01]  /*d5b30*/  IMAD.WIDE R192, R0, 0x4, R84 ;  /* 0x0000000400c07825 */ /* 0x000fe200078e0254 */
[----:B------:R-:W-:Y:S01]  /*d5b40*/  ISETP.GE.AND P3, PT, R236, c[0x0][0x17c], PT ;  /* 0x00005f00ec007a0c */ /* 0x000fe20003f66270 */
[----:B------:R3:W-:Y:S02]  /*d5b50*/  @P5 STG.E [R190.64], R194 ;  /* 0x000000c2be005986 */ /* 0x0007e4000c101904 */
[----:B-1----:R-:W-:Y:S02]  /*d5b60*/  IMAD.WIDE R188, R0, 0x4, R78 ;  /* 0x0000000400bc7825 */ /* 0x002fe400078e024e */
[----:B------:R-:W2:Y:S04]  /*d5b70*/  LDL.LU R236, [R1+0xa98] ;  /* 0x000a980001ec7983 */ /* 0x000ea80000300800 */
[----:B------:R1:W-:Y:S01]  /*d5b80*/  @P4 STG.E [R192.64], R195 ;  /* 0x000000c3c0004986 */ /* 0x0003e2000c101904 */
[----:B---3--:R-:W-:-:S03]  /*d5b90*/  IMAD.WIDE R190, R3, 0x4, R76 ;  /* 0x0000000403be7825 */ /* 0x008fc600078e024c */
[----:B------:R-:W3:Y:S04]  /*d5ba0*/  LDL.LU R238, [R1+0xd1c] ;  /* 0x000d1c0001ee7983 */ /* 0x000ee80000300800 */
[----:B------:R-:W3:Y:S01]  /*d5bb0*/  LDL.LU R240, [R1+0x3588] ;  /* 0x0035880001f07983 */ /* 0x000ee20000300800 */
[----:B-1----:R-:W-:-:S03]  /*d5bc0*/  IMAD.WIDE R192, R3, 0x4, R86 ;  /* 0x0000000403c07825 */ /* 0x002fc600078e0256 */
[----:B------:R-:W3:Y:S04]  /*d5bd0*/  LDL.LU R194, [R1+0xcbc] ;  /* 0x000cbc0001c27983 */ /* 0x000ee80000300800 */
        /* <DEDUP_REMOVED lines=8> */
[----:B------:R-:W-:Y:S02]  /*d5c60*/  ISETP.LT.AND P0, PT, R235, c[0x0][0x178], !P0 ;  /* 0x00005e00eb007a0c */ /* 0x000fe40004701270 */
[----:B------:R-:W-:Y:S02]  /*d5c70*/  ISETP.LT.AND P5, PT, R232, c[0x0][0x178], !P3 ;  /* 0x00005e00e8007a0c */ /* 0x000fe40005fa1270 */
[----:B------:R-:W-:Y:S01]  /*d5c80*/  ISETP.LT.AND P6, PT, R233, c[0x0][0x178], !P3 ;  /* 0x00005e00e9007a0c */ /* 0x000fe20005fc1270 */
[C---:B------:R-:W-:Y:S01]  /*d5c90*/  IMAD.WIDE R188, R3.reuse, 0x4, R84 ;  /* 0x0000000403bc7825 */ /* 0x040fe200078e0254 */
[----:B------:R-:W-:Y:S02]  /*d5ca0*/  ISETP.LT.AND P2, PT, R234, c[0x0][0x178], !P3 ;  /* 0x00005e00ea007a0c */ /* 0x000fe40005f41270 */
[C---:B------:R-:W-:Y:S01]  /*d5cb0*/  IADD3 R0, R3.reuse, c[0x0][0x198], RZ ;  /* 0x0000660003007a10 */ /* 0x040fe20007ffe0ff */
[----:B------:R-:W-:-:S04]  /*d5cc0*/  IMAD.WIDE R190, R3, 0x4, R78 ;  /* 0x0000000403be7825 */ /* 0x000fc800078e024e */
[C---:B------:R-:W-:Y:S01]  /*d5cd0*/  IMAD.WIDE R192, R0.reuse, 0x4, R76 ;  /* 0x0000000400c07825 */ /* 0x040fe200078e024c */
[C---:B------:R-:W-:Y:S01]  /*d5ce0*/  IADD3 R3, R0.reuse, c[0x0][0x198], RZ ;  /* 0x0000660000037a10 */ /* 0x040fe20007ffe0ff */
[----:B--2---:R1:W-:Y:S02]  /*d5cf0*/  @P4 STG.E [R188.64], R243 ;  /* 0x000000f3bc004986 */ /* 0x0043e4000c101904 */
[C---:B-1----:R-:W-:Y:S02]  /*d5d00*/  IMAD.WIDE R188, R0.reuse, 0x4, R86 ;  /* 0x0000000400bc7825 */ /* 0x042fe400078e0256 */
[----:B------:R1:W-:Y:S04]  /*d5d10*/  @P0 STG.E [R190.64], R236 ;  /* 0x000000ecbe000986 */ /* 0x0003e8000c101904 */
[----:B---3--:R-:W-:Y:S01]  /*d5d20*/  @P5 STG.E [R192.64], R238 ;  /* 0x000000eec0005986 */ /* 0x008fe2000c101904 */
[----:B-1----:R-:W-:-:S03]  /*d5d30*/  IMAD.WIDE R190, R0, 0x4, R84 ;  /* 0x0000000400be7825 */ /* 0x002fc600078e0254 */
[----:B------:R-:W2:Y:S04]  /*d5d40*/  LDL.LU R236, [R1+0x3580] ;  /* 0x0035800001ec7983 */ /* 0x000ea80000300800 */
[----:B------:R-:W3:Y:S04]  /*d5d50*/  LDL.LU R242, [R1+0xca8] ;  /* 0x000ca80001f27983 */ /* 0x000ee80000300800 */
[----:B------:R1:W-:Y:S04]  /*d5d60*/  @P6 STG.E [R188.64], R194 ;  /* 0x000000c2bc006986 */ /* 0x0003e8000c101904 */
[----:B------:R-:W3:Y:S04]  /*d5d70*/  LDL.LU R243, [R1+0xba8] ;  /* 0x000ba80001f37983 */ /* 0x000ee80000300800 */
[----:B------:R1:W-:Y:S02]  /*d5d80*/  @P2 STG.E [R190.64], R195 ;  /* 0x000000c3be002986 */ /* 0x0003e4000c101904 */
[----:B-1----:R-:W-:-:S02]  /*d5d90*/  IMAD.WIDE R188, R0, 0x4, R78 ;  /* 0x0000000400bc7825 */ /* 0x002fc400078e024e */
[----:B------:R-:W3:Y:S01]  /*d5da0*/  LDL.LU R195, [R1+0x3584] ;  /* 0x0035840001c37983 */ /* 0x000ee20000300800 */
[----:B----4-:R-:W-:-:S03]  /*d5db0*/  ISETP.GE.AND P0, PT, R237, c[0x0][0x17c], PT ;  /* 0x00005f00ed007a0c */ /* 0x010fc60003f06270 */
[----:B------:R-:W4:Y:S04]  /*d5dc0*/  LDL.LU R237, [R1+0xd3c] ;  /* 0x000d3c0001ed7983 */ /* 0x000f280000300800 */
[----:B------:R-:W3:Y:S04]  /*d5dd0*/  LDL.LU R238, [R1+0xcec] ;  /* 0x000cec0001ee7983 */ /* 0x000ee80000300800 */
[----:B------:R-:W3:Y:S04]  /*d5de0*/  LDL.LU R194, [R1+0xcac] ;  /* 0x000cac0001c27983 */ /* 0x000ee80000300800 */
[----:B------:R-:W3:Y:S01]  /*d5df0*/  LDL.LU R0, [R1+0xd38] ;  /* 0x000d380001007983 */ /* 0x000ee20000300800 */
[----:B------:R-:W-:-:S02]  /*d5e00*/  ISETP.GE.AND P1, PT, R240, c[0x0][0x17c], PT ;  /* 0x00005f00f0007a0c */ /* 0x000fc40003f26270 */
[----:B------:R-:W-:Y:S02]  /*d5e10*/  ISETP.LT.AND P3, PT, R235, c[0x0][0x178], !P3 ;  /* 0x00005e00eb007a0c */ /* 0x000fe40005f61270 */
[----:B------:R-:W-:Y:S02]  /*d5e20*/  ISETP.LT.AND P5, PT, R232, c[0x0][0x178], !P1 ;  /* 0x00005e00e8007a0c */ /* 0x000fe40004fa1270 */
[----:B------:R-:W-:Y:S01]  /*d5e30*/  ISETP.LT.AND P4, PT, R233, c[0x0][0x178], !P1 ;  /* 0x00005e00e9007a0c */ /* 0x000fe20004f81270 */
[----:B------:R-:W-:Y:S01]  /*d5e40*/  IMAD.WIDE R190, R3, 0x4, R76 ;  /* 0x0000000403be7825 */ /* 0x000fe200078e024c */
[----:B------:R-:W-:Y:S02]  /*d5e50*/  ISETP.LT.AND P2, PT, R234, c[0x0][0x178], !P1 ;  /* 0x00005e00ea007a0c */ /* 0x000fe40004f41270 */
[----:B------:R-:W-:Y:S01]  /*d5e60*/  ISETP.LT.AND P6, PT, R235, c[0x0][0x178], !P1 ;  /* 0x00005e00eb007a0c */ /* 0x000fe20004fc1270 */
[----:B------:R-:W-:-:S04]  /*d5e70*/  IMAD.WIDE R192, R3, 0x4, R86 ;  /* 0x0000000403c07825 */ /* 0x000fc800078e0256 */
[----:B------:R1:W-:Y:S01]  /*d5e80*/  @P3 STG.E [R188.64], R239 ;  /* 0x000000efbc003986 */ /* 0x0003e2000c101904 */
[----:B------:R-:W-:-:S03]  /*d5e90*/  ISETP.LT.AND P3, PT, R234, c[0x0][0x178], !P0 ;  /* 0x00005e00ea007a0c */ /* 0x000fc60004761270 */
[----:B-1----:R-:W4:Y:S01]  /*d5ea0*/  LDL.LU R239, [R1+0xbac] ;  /* 0x000bac0001ef7983 */ /* 0x002f220000300800 */
[----:B------:R-:W-:-:S03]  /*d5eb0*/  IMAD.WIDE R188, R3, 0x4, R84 ;  /* 0x0000000403bc7825 */ /* 0x000fc600078e0254 */
[----:B------:R-:W4:Y:S01]  /*d5ec0*/  LDL.LU R240, [R1+0xd48] ;  /* 0x000d480001f07983 */ /* 0x000f220000300800 */
[----:B--2---:R-:W-:-:S03]  /*d5ed0*/  ISETP.GE.AND P1, PT, R236, c[0x0][0x17c], PT ;  /* 0x00005f00ec007a0c */ /* 0x004fc60003f26270 */
[----:B------:R-:W2:Y:S04]  /*d5ee0*/  LDL.LU R236, [R1+0xd28] ;  /* 0x000d280001ec7983 */ /* 0x000ea80000300800 */
[----:B---3--:R1:W-:Y:S01]  /*d5ef0*/  @P5 STG.E [R190.64], R0 ;  /* 0x00000000be005986 */ /* 0x0083e2000c101904 */
[----:B------:R-:W-:-:S03]  /*d5f00*/  ISETP.LT.AND P5, PT, R233, c[0x0][0x178], !P0 ;  /* 0x00005e00e9007a0c */ /* 0x000fc600047a1270 */
[----:B------:R3:W-:Y:S01]  /*d5f10*/  @P4 STG.E [R192.64], R241 ;  /* 0x000000f1c0004986 */ /* 0x0007e2000c101904 */
[----:B------:R-:W-:Y:S01]  /*d5f20*/  ISETP.LT.AND P4, PT, R232, c[0x0][0x178], !P0 ;  /* 0x00005e00e8007a0c */ /* 0x000fe20004781270 */
[C---:B-1----:R-:W-:Y:S01]  /*d5f30*/  IMAD.WIDE R190, R3.reuse, 0x4, R78 ;  /* 0x0000000403be7825 */ /* 0x042fe200078e024e */
[----:B------:R-:W-:Y:S01]  /*d5f40*/  IADD3 R3, R3, c[0x0][0x198], RZ ;  /* 0x0000660003037a10 */ /* 0x000fe20007ffe0ff */
[----:B------:R1:W-:Y:S04]  /*d5f50*/  @P2 STG.E [R188.64], R242 ;  /* 0x000000f2bc002986 */ /* 0x0003e8000c101904 */
[----:B------:R4:W-:Y:S01]  /*d5f60*/  @P6 STG.E [R190.64], R243 ;  /* 0x000000f3be006986 */ /* 0x0009e2000c101904 */
[----:B---3--:R-:W-:Y:S01]  /*d5f70*/  IMAD.WIDE R192, R3, 0x4, R84 ;  /* 0x0000000403c07825 */ /* 0x008fe200078e0254 */
[----:B------:R-:W-:-:S02]  /*d5f80*/  ISETP.GE.AND P2, PT, R195, c[0x0][0x17c], PT ;  /* 0x00005f00c3007a0c */ /* 0x000fc40003f46270 */
[----:B------:R-:W3:Y:S01]  /*d5f90*/  LDL.LU R241, [R1+0xcc8] ;  /* 0x000cc80001f17983 */ /* 0x000ee20000300800 */
[----:B-1----:R-:W-:-:S03]  /*d5fa0*/  IMAD.WIDE R188, R3, 0x4, R76 ;  /* 0x0000000403bc7825 */ /* 0x002fc600078e024c */
[----:B------:R-:W3:Y:S01]  /*d5fb0*/  LDL.LU R242, [R1+0x68] ;  /* 0x0000680001f27983 */ /* 0x000ee20000300800 */
[----:B----4-:R-:W-:-:S03]  /*d5fc0*/  IMAD.WIDE R190, R3, 0x4, R86 ;  /* 0x0000000403be7825 */ /* 0x010fc600078e0256 */
[----:B------:R-:W-:Y:S04]  /*d5fd0*/  @P4 STG.E [R188.64], R237 ;  /* 0x000000edbc004986 */ /* 0x000fe8000c101904 */
[----:B------:R-:W-:Y:S04]  /*d5fe0*/  @P5 STG.E [R190.64], R238 ;  /* 0x000000eebe005986 */ /* 0x000fe8000c101904 */
[----:B------:R-:W4:Y:S04]  /*d5ff0*/  LDL.LU R195, [R1+0xd4c] ;  /* 0x000d4c0001c37983 */ /* 0x000f280000300800 */
[----:B------:R1:W-:Y:S04]  /*d6000*/  @P3 STG.E [R192.64], R194 ;  /* 0x000000c2c0003986 */ /* 0x0003e8000c101904 */
[----:B-1----:R-:W4:Y:S01]  /*d6010*/  LDL.LU R194, [R1+0x3594] ;  /* 0x0035940001c27983 */ /* 0x002f220000300800 */
[----:B------:R-:W-:-:S02]  /*d6020*/  ISETP.LT.AND P0, PT, R235, c[0x0][0x178], !P0 ;  /* 0x00005e00eb007a0c */ /* 0x000fc40004701270 */
[----:B------:R-:W-:Y:S01]  /*d6030*/  ISETP.LT.AND P6, PT, R232, c[0x0][0x178], !P1 ;  /* 0x00005e00e8007a0c */ /* 0x000fe20004fc1270 */
[----:B------:R-:W4:Y:S01]  /*d6040*/  LDL.LU R243, [R1+0xd2c] ;  /* 0x000d2c0001f37983 */ /* 0x000f220000300800 */
[----:B------:R-:W-:Y:S02]  /*d6050*/  IADD3 R0, R3, c[0x0][0x198], RZ ;  /* 0x0000660003007a10 */ /* 0x000fe40007ffe0ff */
[----:B------:R-:W-:Y:S01]  /*d6060*/  ISETP.LT.AND P4, PT, R233, c[0x0][0x178], !P1 ;  /* 0x00005e00e9007a0c */ /* 0x000fe20004f81270 */
[----:B------:R-:W4:Y:S01]  /*d6070*/  LDL.LU R237, [R1+0xccc] ;  /* 0x000ccc0001ed7983 */ /* 0x000f220000300800 */
[----:B------:R-:W-:-:S03]  /*d6080*/  IMAD.WIDE R188, R3, 0x4, R78 ;  /* 0x0000000403bc7825 */ /* 0x000fc600078e024e */
[----:B------:R-:W4:Y:S01]  /*d6090*/  LDL.LU R238, [R1+0x6c] ;  /* 0x00006c0001ee7983 */ /* 0x000f220000300800 */
[----:B------:R-:W-:-:S03]  /*d60a0*/  IMAD.WIDE R190, R0, 0x4, R76 ;  /* 0x0000000400be7825 */ /* 0x000fc600078e024c */
[----:B------:R1:W-:Y:S01]  /*d60b0*/  @P0 STG.E [R188.64], R239 ;  /* 0x000000efbc000986 */ /* 0x0003e2000c101904 */
[----:B------:R-:W-:Y:S01]  /*d60c0*/  IMAD.WIDE R192, R0, 0x4, R86 ;  /* 0x0000000400c07825 */ /* 0x000fe200078e0256 */
[----:B------:R-:W-:Y:S02]  /*d60d0*/  ISETP.LT.AND P3, PT, R234, c[0x0][0x178], !P1 ;  /* 0x00005e00ea007a0c */ /* 0x000fe40004f61270 */
[----:B------:R1:W-:Y:S01]  /*d60e0*/  @P6 STG.E [R190.64], R240 ;  /* 0x000000f0be006986 */ /* 0x0003e2000c101904 */
[----:B------:R-:W-:Y:S02]  /*d60f0*/  ISETP.LT.AND P1, PT, R235, c[0x0][0x178], !P1 ;  /* 0x00005e00eb007a0c */ /* 0x000fe40004f21270 */
[----:B------:R-:W-:Y:S01]  /*d6100*/  ISETP.LT.AND P5, PT, R232, c[0x0][0x178], !P2 ;  /* 0x00005e00e8007a0c */ /* 0x000fe200057a1270 */
[----:B-1----:R-:W4:Y:S04]  /*d6110*/  LDL.LU R239, [R1] ;  /* 0x0000000001ef7983 */ /* 0x002f280000300800 */
[----:B------:R-:W4:Y:S01]  /*d6120*/  LDL.LU R240, [R1+0x35a0] ;  /* 0x0035a00001f07983 */ /* 0x000f220000300800 */
[C---:B------:R-:W-:Y:S01]  /*d6130*/  IADD3 R3, R0.reuse, c[0x0][0x198], RZ ;  /* 0x0000660000037a10 */ /* 0x040fe20007ffe0ff */
[----:B------:R-:W-:-:S04]  /*d6140*/  IMAD.WIDE R188, R0, 0x4, R84 ;  /* 0x0000000400bc7825 */ /* 0x000fc800078e0254 */
[----:B------:R-:W-:Y:S01]  /*d6150*/  IMAD.WIDE R190, R0, 0x4, R78 ;  /* 0x0000000400be7825 */ /* 0x000fe200078e024e */
[----:B--2---:R1:W-:Y:S04]  /*d6160*/  @P4 STG.E [R192.64], R236 ;  /* 0x000000ecc0004986 */ /* 0x0043e8000c101904 */
[----:B-1----:R-:W2:Y:S01]  /*d6170*/  LDL.LU R236, [R1+0x3590] ;  /* 0x0035900001ec7983 */ /* 0x002ea20000300800 */
[----:B------:R-:W-:-:S03]  /*d6180*/  IMAD.WIDE R192, R3, 0x4, R76 ;  /* 0x0000000403c07825 */ /* 0x000fc600078e024c */
[----:B---3--:R-:W-:Y:S04]  /*d6190*/  @P3 STG.E [R188.64], R241 ;  /* 0x000000f1bc003986 */ /* 0x008fe8000c101904 */
[----:B------:R-:W-:Y:S04]  /*d61a0*/  @P1 STG.E [R190.64], R242 ;  /* 0x000000f2be001986 */ /* 0x000fe8000c101904 */
[----:B----4-:R1:W-:Y:S01]  /*d61b0*/  @P5 STG.E [R192.64], R195 ;  /* 0x000000c3c0005986 */ /* 0x0103e2000c101904 */
[----:B------:R-:W-:-:S03]  /*d61c0*/  ISETP.GE.AND P0, PT, R194, c[0x0][0x17c], PT ;  /* 0x00005f00c2007a0c */ /* 0x000fc60003f06270 */
[----:B------:R-:W3:Y:S04]  /*d61d0*/  LDL.LU R194, [R1+0x359c] ;  /* 0x00359c0001c27983 */ /* 0x000ee80000300800 */
[----:B-1----:R-:W4:Y:S01]  /*d61e0*/  LDL.LU R195, [R1+0x4] ;  /* 0x0000040001c37983 */ /* 0x002f220000300800 */
[----:B------:R-:W-:Y:S02]  /*d61f0*/  ISETP.LT.AND P6, PT, R233, c[0x0][0x178], !P2 ;  /* 0x00005e00e9007a0c */ /* 0x000fe400057c1270 */
[----:B------:R-:W-:Y:S01]  /*d6200*/  ISETP.LT.AND P4, PT, R234, c[0x0][0x178], !P2 ;  /* 0x00005e00ea007a0c */ /* 0x000fe20005781270 */
[----:B------:R-:W-:-:S04]  /*d6210*/  IMAD.WIDE R188, R3, 0x4, R86 ;  /* 0x0000000403bc7825 */ /* 0x000fc800078e0256 */
[----:B------:R-:W-:Y:S01]  /*d6220*/  IMAD.WIDE R190, R3, 0x4, R84 ;  /* 0x0000000403be7825 */ /* 0x000fe200078e0254 */
[----:B------:R-:W-:Y:S02]  /*d6230*/  ISETP.LT.AND P2, PT, R235, c[0x0][0x178], !P2 ;  /* 0x00005e00eb007a0c */ /* 0x000fe40005741270 */
[----:B------:R-:W-:-:S03]  /*d6240*/  ISETP.LT.AND P5, PT, R232, c[0x0][0x178], !P0 ;  /* 0x00005e00e8007a0c */ /* 0x000fc600047a1270 */
[----:B------:R-:W-:Y:S01]  /*d6250*/  @P6 STG.E [R188.64], R243 ;  /* 0x000000f3bc006986 */ /* 0x000fe2000c101904 */
[----:B------:R-:W-:-:S03]  /*d6260*/  ISETP.LT.AND P3, PT, R233, c[0x0][0x178], !P0 ;  /* 0x00005e00e9007a0c */ /* 0x000fc60004761270 */
[----:B------:R1:W-:Y:S01]  /*d6270*/  @P4 STG.E [R190.64], R237 ;  /* 0x000000edbe004986 */ /* 0x0003e2000c101904 */
[C---:B------:R-:W-:Y:S02]  /*d6280*/  IADD3 R0, R3.reuse, c[0x0][0x198], RZ ;  /* 0x0000660003007a10 */ /* 0x040fe40007ffe0ff */
[----:B------:R-:W-:Y:S01]  /*d6290*/  ISETP.LT.AND P4, PT, R234, c[0x0][0x178], !P0 ;  /* 0x00005e00ea007a0c */ /* 0x000fe20004781270 */
[----:B-1----:R-:W3:Y:S01]  /*d62a0*/  LDL.LU R237, [R1+0x35b0] ;  /* 0x0035b00001ed7983 */ /* 0x002ee20000300800 */
[----:B------:R-:W-:Y:S01]  /*d62b0*/  IMAD.WIDE R188, R3, 0x4, R78 ;  /* 0x0000000403bc7825 */ /* 0x000fe200078e024e */
[----:B------:R-:W-:-:S03]  /*d62c0*/  ISETP.GE.AND P1, PT, R240, c[0x0][0x17c], PT ;  /* 0x00005f00f0007a0c */ /* 0x000fc60003f26270 */
[C---:B------:R-:W-:Y:S01]  /*d62d0*/  IMAD.WIDE R190, R0.reuse, 0x4, R76 ;  /* 0x0000000400be7825 */ /* 0x040fe200078e024c */
[----:B------:R1:W-:Y:S03]  /*d62e0*/  @P2 STG.E [R188.64], R238 ;  /* 0x000000eebc002986 */ /* 0x0003e6000c101904 */
[----:B------:R-:W-:Y:S01]  /*d62f0*/  IMAD.WIDE R192, R0, 0x4, R86 ;  /* 0x0000000400c07825 */ /* 0x000fe200078e0256 */
[----:B------:R1:W-:Y:S01]  /*d6300*/  @P5 STG.E [R190.64], R239 ;  /* 0x000000efbe005986 */ /* 0x0003e2000c101904 */
[----:B------:R-:W-:-:S03]  /*d6310*/  ISETP.LT.AND P6, PT, R235, c[0x0][0x178], !P0 ;  /* 0x00005e00eb007a0c */ /* 0x000fc600047c1270 */
[----:B------:R-:W-:Y:S01]  /*d6320*/  @P3 STG.E [R192.64], R96 ;  /* 0x00000060c0003986 */ /* 0x000fe2000c101904 */
[----:B------:R-:W-:Y:S01]  /*d6330*/  ISETP.LT.AND P3, PT, R232, c[0x0][0x178], !P1 ;  /* 0x00005e00e8007a0c */ /* 0x000fe20004f61270 */
[----:B-1----:R-:W-:Y:S01]  /*d6340*/  IMAD.WIDE R188, R0, 0x4, R84 ;  /* 0x0000000400bc7825 */ /* 0x002fe200078e0254 */
[----:B------:R-:W-:-:S03]  /*d6350*/  ISETP.LT.AND P5, PT, R233, c[0x0][0x178], !P1 ;  /* 0x00005e00e9007a0c */ /* 0x000fc60004fa1270 */
[C---:B------:R-:W-:Y:S01]  /*d6360*/  IMAD.WIDE R190, R0.reuse, 0x4, R78 ;  /* 0x0000000400be7825 */ /* 0x040fe200078e024e */
[----:B------:R-:W-:Y:S01]  /*d6370*/  IADD3 R0, R0, c[0x0][0x198], RZ ;  /* 0x0000660000007a10 */ /* 0x000fe20007ffe0ff */
[----:B------:R1:W-:Y:S01]  /*d6380*/  @P4 STG.E [R188.64], R92 ;  /* 0x0000005cbc004986 */ /* 0x0003e2000c101904 */
[----:B------:R-:W-:Y:S02]  /*d6390*/  ISETP.LT.AND P2, PT, R234, c[0x0][0x178], !P1 ;  /* 0x00005e00ea007a0c */ /* 0x000fe40004f41270 */
[----:B--2---:R-:W-:Y:S02]  /*d63a0*/  ISETP.GE.AND P0, PT, R236, c[0x0][0x17c], PT ;  /* 0x00005f00ec007a0c */ /* 0x004fe40003f06270 */
[----:B------:R-:W2:Y:S01]  /*d63b0*/  LDL.LU R236, [R1+0x35c0] ;  /* 0x0035c00001ec7983 */ /* 0x000ea20000300800 */
[C---:B-1----:R-:W-:Y:S01]  /*d63c0*/  IMAD.WIDE R188, R0.reuse, 0x4, R76 ;  /* 0x0000000400bc7825 */ /* 0x042fe200078e024c */
[----:B------:R-:W-:Y:S02]  /*d63d0*/  ISETP.LT.AND P1, PT, R235, c[0x0][0x178], !P1 ;  /* 0x00005e00eb007a0c */ /* 0x000fe40004f21270 */
[----:B------:R1:W-:Y:S01]  /*d63e0*/  @P6 STG.E [R190.64], R68 ;  /* 0x00000044be006986 */ /* 0x0003e2000c101904 */
[----:B------:R-:W-:Y:S01]  /*d63f0*/  IMAD.WIDE R192, R0, 0x4, R84 ;  /* 0x0000000400c07825 */ /* 0x000fe200078e0254 */
[----:B------:R-:W-:-:S02]  /*d6400*/  ISETP.LT.AND P6, PT, R232, c[0x0][0x178], !P0 ;  /* 0x00005e00e8007a0c */ /* 0x000fc400047c1270 */
[C---:B------:R-:W-:Y:S01]  /*d6410*/  IADD3 R3, R0.reuse, c[0x0][0x198], RZ ;  /* 0x0000660000037a10 */ /* 0x040fe20007ffe0ff */
[----:B-1----:R-:W-:Y:S01]  /*d6420*/  IMAD.WIDE R190, R0, 0x4, R86 ;  /* 0x0000000400be7825 */ /* 0x002fe200078e0256 */
[----:B----4-:R1:W-:Y:S01]  /*d6430*/  @P3 STG.E [R188.64], R195 ;  /* 0x000000c3bc003986 */ /* 0x0103e2000c101904 */
[----:B---3--:R-:W-:Y:S02]  /*d6440*/  ISETP.GE.AND P4, PT, R194, c[0x0][0x17c], PT ;  /* 0x00005f00c2007a0c */ /* 0x008fe40003f86270 */
[----:B------:R-:W-:Y:S01]  /*d6450*/  ISETP.LT.AND P3, PT, R233, c[0x0][0x178], !P0 ;  /* 0x00005e00e9007a0c */ /* 0x000fe20004761270 */
[----:B------:R3:W-:Y:S04]  /*d6460*/  @P5 STG.E [R190.64], R97 ;  /* 0x00000061be005986 */ /* 0x0007e8000c101904 */
[----:B-1----:R-:W4:Y:S01]  /*d6470*/  LDL.LU R195, [R1+0x35e8] ;  /* 0x0035e80001c37983 */ /* 0x002f220000300800 */
[----:B------:R-:W-:-:S03]  /*d6480*/  ISETP.LT.AND P5, PT, R232, c[0x0][0x178], !P4 ;  /* 0x00005e00e8007a0c */ /* 0x000fc600067a1270 */
[----:B------:R1:W-:Y:S01]  /*d6490*/  @P2 STG.E [R192.64], R93 ;  /* 0x0000005dc0002986 */ /* 0x0003e2000c101904 */
[----:B------:R-:W-:Y:S02]  /*d64a0*/  ISETP.LT.AND P2, PT, R234, c[0x0][0x178], !P0 ;  /* 0x00005e00ea007a0c */ /* 0x000fe40004741270 */
[----:B------:R-:W-:Y:S01]  /*d64b0*/  ISETP.LT.AND P0, PT, R235, c[0x0][0x178], !P0 ;  /* 0x00005e00eb007a0c */ /* 0x000fe20004701270 */
[----:B------:R-:W4:Y:S01]  /*d64c0*/  LDL.LU R194, [R1+0x35cc] ;  /* 0x0035cc0001c27983 */ /* 0x000f220000300800 */
[----:B---3--:R-:W-:-:S04]  /*d64d0*/  IMAD.WIDE R96, R3, 0x4, R76 ;  /* 0x0000000403607825 */ /* 0x008fc800078e024c */
[----:B-1----:R-:W-:Y:S01]  /*d64e0*/  IMAD.WIDE R92, R0, 0x4, R78 ;  /* 0x00000004005c7825 */ /* 0x002fe200078e024e */
[----:B------:R-:W-:-:S03]  /*d64f0*/  IADD3 R0, R3, c[0x0][0x198], RZ ;  /* 0x0000660003007a10 */ /* 0x000fc60007ffe0ff */
[C---:B------:R-:W-:Y:S01]  /*d6500*/  IMAD.WIDE R188, R3.reuse, 0x4, R86 ;  /* 0x0000000403bc7825 */ /* 0x040fe200078e0256 */
[----:B------:R1:W-:Y:S04]  /*d6510*/  @P1 STG.E [R92.64], R69 ;  /* 0x000000455c001986 */ /* 0x0003e8000c101904 */
[----:B------:R3:W-:Y:S04]  /*d6520*/  @P6 STG.E [R96.64], R244 ;  /* 0x000000f460006986 */ /* 0x0007e8000c101904 */
[----:B------:R-:W-:Y:S01]  /*d6530*/  @P3 STG.E [R188.64], R88 ;  /* 0x00000058bc003986 */ /* 0x000fe2000c101904 */
[----:B-1----:R-:W-:-:S04]  /*d6540*/  IMAD.WIDE R68, R3, 0x4, R84 ;  /* 0x0000000403447825 */ /* 0x002fc800078e0254 */
[----:B------:R-:W-:Y:S01]  /*d6550*/  IMAD.WIDE R92, R3, 0x4, R78 ;  /* 0x00000004035c7825 */ /* 0x000fe200078e024e */
[----:B------:R-:W-:Y:S03]  /*d6560*/  @P2 STG.E [R68.64], R80 ;  /* 0x0000005044002986 */ /* 0x000fe6000c101904 */
[----:B---3--:R-:W-:Y:S01]  /*d6570*/  IMAD.WIDE R96, R0, 0x4, R76 ;  /* 0x0000000400607825 */ /* 0x008fe200078e024c */
[----:B------:R-:W-:Y:S04]  /*d6580*/  @P0 STG.E [R92.64], R100 ;  /* 0x000000645c000986 */ /* 0x000fe8000c101904 */
[----:B------:R1:W-:Y:S04]  /*d6590*/  @P5 STG.E [R96.64], R245 ;  /* 0x000000f560005986 */ /* 0x0003e8000c101904 */
[----:B-1----:R-:W3:Y:S01]  /*d65a0*/  LDL.LU R97, [R1+0x35c8] ;  /* 0x0035c80001617983 */ /* 0x002ee20000300800 */
[----:B------:R-:W-:-:S02]  /*d65b0*/  ISETP.LT.AND P6, PT, R233, c[0x0][0x178], !P4 ;  /* 0x00005e00e9007a0c */ /* 0x000fc400067c1270 */
[----:B------:R-:W-:Y:S01]  /*d65c0*/  ISETP.LT.AND P3, PT, R234, c[0x0][0x178], !P4 ;  /* 0x00005e00ea007a0c */ /* 0x000fe20006761270 */
[----:B------:R-:W3:Y:S01]  /*d65d0*/  LDL.LU R96, [R1+0x35b4] ;  /* 0x0035b40001607983 */ /* 0x000ee20000300800 */
[----:B------:R-:W-:-:S04]  /*d65e0*/  IMAD.WIDE R68, R0, 0x4, R86 ;  /* 0x0000000400447825 */ /* 0x000fc800078e0256 */
[----:B------:R-:W-:-:S05]  /*d65f0*/  IMAD.WIDE R92, R0, 0x4, R84 ;  /* 0x00000004005c7825 */ /* 0x000fca00078e0254 */
[----:B------:R-:W-:Y:S04]  /*d6600*/  @P6 STG.E [R68.64], R89 ;  /* 0x0000005944006986 */ /* 0x000fe8000c101904 */
[----:B------:R1:W-:Y:S04]  /*d6610*/  @P3 STG.E [R92.64], R81 ;  /* 0x000000515c003986 */ /* 0x0003e8000c101904 */
[----:B-1----:R-:W3:Y:S04]  /*d6620*/  LDL.LU R93, [R1+0x35dc] ;  /* 0x0035dc00015d7983 */ /* 0x002ee80000300800 */
[----:B------:R-:W3:Y:S01]  /*d6630*/  LDL.LU R92, [R1+0x35e4] ;  /* 0x0035e400015c7983 */ /* 0x000ee20000300800 */
[----:B------:R-:W-:-:S02]  /*d6640*/  ISETP.GE.AND P1, PT, R237, c[0x0][0x17c], PT ;  /* 0x00005f00ed007a0c */ /* 0x000fc40003f26270 */
[----:B------:R-:W-:Y:S02]  /*d6650*/  ISETP.LT.AND P4, PT, R235, c[0x0][0x178], !P4 ;  /* 0x00005e00eb007a0c */ /* 0x000fe40006781270 */
[----:B------:R-:W-:Y:S02]  /*d6660*/  ISETP.LT.AND P5, PT, R232, c[0x0][0x178], !P1 ;  /* 0x00005e00e8007a0c */ /* 0x000fe40004fa1270 */
[----:B------:R-:W-:Y:S02]  /*d6670*/  ISETP.LT.AND P2, PT, R233, c[0x0][0x178], !P1 ;  /* 0x00005e00e9007a0c */ /* 0x000fe40004f41270 */
[C---:B------:R-:W-:Y:S01]  /*d6680*/  IADD3 R3, R0.reuse, c[0x0][0x198], RZ ;  /* 0x0000660000037a10 */ /* 0x040fe20007ffe0ff */
[----:B------:R-:W-:Y:S01]  /*d6690*/  IMAD.WIDE R68, R0, 0x4, R78 ;  /* 0x0000000400447825 */ /* 0x000fe200078e024e */
[----:B------:R-:W-:-:S03]  /*d66a0*/  ISETP.LT.AND P3, PT, R234, c[0x0][0x178], !P1 ;  /* 0x00005e00ea007a0c */ /* 0x000fc60004f61270 */
[----:B------:R-:W-:Y:S01]  /*d66b0*/  IMAD.WIDE R80, R3, 0x4, R76 ;  /* 0x0000000403507825 */ /* 0x000fe200078e024c */
[----:B--2---:R-:W-:-:S03]  /*d66c0*/  ISETP.GE.AND P0, PT, R236, c[0x0][0x17c], PT ;  /* 0x00005f00ec007a0c */ /* 0x004fc60003f06270 */
[----:B------:R-:W-:Y:S01]  /*d66d0*/  IMAD.WIDE R88, R3, 0x4, R86 ;  /* 0x0000000403587825 */ /* 0x000fe200078e0256 */
[----:B------:R1:W-:Y:S01]  /*d66e0*/  @P4 STG.E [R68.64], R101 ;  /* 0x0000006544004986 */ /* 0x0003e2000c101904 */
[----:B------:R-:W-:-:S03]  /*d66f0*/  ISETP.LT.AND P6, PT, R235, c[0x0][0x178], !P1 ;  /* 0x00005e00eb007a0c */ /* 0x000fc60004fc1270 */
[----:B------:R2:W-:Y:S04]  /*d6700*/  @P5 STG.E [R80.64], R64 ;  /* 0x0000004050005986 */ /* 0x0005e8000c101904 */
[----:B------:R2:W-:Y:S01]  /*d6710*/  @P2 STG.E [R88.64], R60 ;  /* 0x0000003c58002986 */ /* 0x0005e2000c101904 */
[----:B------:R-:W-:Y:S01]  /*d6720*/  ISETP.LT.AND P2, PT, R232, c[0x0][0x178], !P0 ;  /* 0x00005e00e8007a0c */ /* 0x000fe20004741270 */
[----:B-1----:R-:W-:Y:S01]  /*d6730*/  IMAD.WIDE R68, R3, 0x4, R84 ;  /* 0x0000000403447825 */ /* 0x002fe200078e0254 */
[----:B------:R-:W-:-:S03]  /*d6740*/  ISETP.LT.AND P5, PT, R233, c[0x0][0x178], !P0 ;  /* 0x00005e00e9007a0c */ /* 0x000fc600047a1270 */
[C---:B--2---:R-:W-:Y:S01]  /*d6750*/  IMAD.WIDE R80, R3.reuse, 0x4, R78 ;  /* 0x0000000403507825 */ /* 0x044fe200078e024e */
[----:B------:R-:W-:Y:S02]  /*d6760*/  IADD3 R3, R3, c[0x0][0x198], RZ ;  /* 0x0000660003037a10 */ /* 0x000fe40007ffe0ff */
[----:B------:R-:W-:Y:S01]  /*d6770*/  ISETP.LT.AND P4, PT, R234, c[0x0][0x178], !P0 ;  /* 0x00005e00ea007a0c */ /* 0x000fe20004781270 */
[----:B------:R1:W-:Y:S01]  /*d6780*/  @P3 STG.E [R68.64], R56 ;  /* 0x0000003844003986 */ /* 0x0003e2000c101904 */
[----:B------:R-:W-:Y:S01]  /*d6790*/  ISETP.LT.AND P0, PT, R235, c[0x0][0x178], !P0 ;  /* 0x00005e00eb007a0c */ /* 0x000fe20004701270 */
[C---:B------:R-:W-:Y:S02]  /*d67a0*/  IMAD.WIDE R88, R3.reuse, 0x4, R84 ;  /* 0x0000000403587825 */ /* 0x040fe400078e0254 */
[----:B------:R2:W-:Y:S02]  /*d67b0*/  @P6 STG.E [R80.64], R108 ;  /* 0x0000006c50006986 */ /* 0x0005e4000c101904 */
[----:B-1----:R-:W-:-:S04]  /*d67c0*/  IMAD.WIDE R68, R3, 0x4, R76 ;  /* 0x0000000403447825 */ /* 0x002fc800078e024c */
[C---:B--2---:R-:W-:Y:S01]  /*d67d0*/  IMAD.WIDE R80, R3.reuse, 0x4, R86 ;  /* 0x0000000403507825 */ /* 0x044fe200078e0256 */
[----:B------:R1:W-:Y:S01]  /*d67e0*/  @P2 STG.E [R68.64], R65 ;  /* 0x0000004144002986 */ /* 0x0003e2000c101904 */
[----:B------:R-:W-:-:S03]  /*d67f0*/  IADD3 R0, R3, c[0x0][0x198], RZ ;  /* 0x0000660003007a10 */ /* 0x000fc60007ffe0ff */
[----:B------:R2:W-:Y:S04]  /*d6800*/  @P5 STG.E [R80.64], R61 ;  /* 0x0000003d50005986 */ /* 0x0005e8000c101904 */
[----:B------:R2:W-:Y:S01]  /*d6810*/  @P4 STG.E [R88.64], R57 ;  /* 0x0000003958004986 */ /* 0x0005e2000c101904 */
[----:B-1----:R-:W-:-:S04]  /*d6820*/  IMAD.WIDE R64, R0, 0x4, R86 ;  /* 0x0000000400407825 */ /* 0x002fc800078e0256 */
[----:B--2---:R-:W-:-:S04]  /*d6830*/  IMAD.WIDE R60, R0, 0x4, R76 ;  /* 0x00000004003c7825 */ /* 0x004fc800078e024c */
[----:B------:R-:W-:Y:S01]  /*d6840*/  IMAD.WIDE R56, R3, 0x4, R78 ;  /* 0x0000000403387825 */ /* 0x000fe200078e024e */
[----:B------:R-:W-:-:S04]  /*d6850*/  IADD3 R3, R0, c[0x0][0x198], RZ ;  /* 0x0000660000037a10 */ /* 0x000fc80007ffe0ff */
[----:B------:R1:W-:Y:S02]  /*d6860*/  @P0 STG.E [R56.64], R109 ;  /* 0x0000006d38000986 */ /* 0x0003e4000c101904 */
[----:B-1----:R-:W-:Y:S01]  /*d6870*/  IMAD.WIDE R56, R0, 0x4, R84 ;  /* 0x0000000400387825 */ /* 0x002fe200078e0254 */
[----:B----4-:R-:W-:-:S04]  /*d6880*/  ISETP.GE.AND P1, PT, R195, c[0x0][0x17c], PT ;  /* 0x00005f00c3007a0c */ /* 0x010fc80003f26270 */
[----:B------:R-:W-:Y:S02]  /*d6890*/  ISETP.LT.AND P6, PT, R232, c[0x0][0x178], !P1 ;  /* 0x00005e00e8007a0c */ /* 0x000fe40004fc1270 */
[----:B------:R-:W-:Y:S02]  /*d68a0*/  ISETP.LT.AND P2, PT, R233, c[0x0][0x178], !P1 ;  /* 0x00005e00e9007a0c */ /* 0x000fe40004f41270 */
[----:B------:R-:W-:Y:S02]  /*d68b0*/  ISETP.GE.AND P3, PT, R194, c[0x0][0x17c], PT ;  /* 0x00005f00c2007a0c */ /* 0x000fe40003f66270 */
[----:B------:R-:W-:Y:S02]  /*d68c0*/  ISETP.LT.AND P4, PT, R234, c[0x0][0x178], !P1 ;  /* 0x00005e00ea007a0c */ /* 0x000fe40004f81270 */
[----:B------:R-:W-:Y:S02]  /*d68d0*/  ISETP.LT.AND P1, PT, R235, c[0x0][0x178], !P1 ;  /* 0x00005e00eb007a0c */ /* 0x000fe40004f21270 */
[----:B------:R-:W-:-:S03]  /*d68e0*/  ISETP.LT.AND P5, PT, R232, c[0x0][0x178], !P3 ;  /* 0x00005e00e8007a0c */ /* 0x000fc60005fa1270 */
[----:B------:R1:W-:Y:S01]  /*d68f0*/  @P6 STG.E [R60.64], R52 ;  /* 0x000000343c006986 */ /* 0x0003e2000c101904 */
[----:B------:R-:W-:-:S03]  /*d6900*/  ISETP.LT.AND P6, PT, R233, c[0x0][0x178], !P3 ;  /* 0x00005e00e9007a0c */ /* 0x000fc60005fc1270 */
[----:B------:R2:W-:Y:S01]  /*d6910*/  @P2 STG.E [R64.64], R48 ;  /* 0x0000003040002986 */ /* 0x0005e2000c101904 */
[----:B------:R-:W-:-:S03]  /*d6920*/  ISETP.LT.AND P2, PT, R234, c[0x0][0x178], !P3 ;  /* 0x00005e00ea007a0c */ /* 0x000fc60005f41270 */
[----:B------:R4:W-:Y:S01]  /*d6930*/  @P4 STG.E [R56.64], R44 ;  /* 0x0000002c38004986 */ /* 0x0009e2000c101904 */
[----:B-1----:R-:W-:-:S04]  /*d6940*/  IMAD.WIDE R60, R0, 0x4, R78 ;  /* 0x00000004003c7825 */ /* 0x002fc800078e024e */
[----:B--2---:R-:W-:Y:S01]  /*d6950*/  IMAD.WIDE R64, R3, 0x4, R76 ;  /* 0x0000000403407825 */ /* 0x004fe200078e024c */
[----:B------:R1:W-:Y:S01]  /*d6960*/  @P1 STG.E [R60.64], R116 ;  /* 0x000000743c001986 */ /* 0x0003e2000c101904 */
[----:B------:R-:W-:-:S03]  /*d6970*/  ISETP.LT.AND P3, PT, R235, c[0x0][0x178], !P3 ;  /* 0x00005e00eb007a0c */ /* 0x000fc60005f61270 */
[----:B------:R2:W-:Y:S01]  /*d6980*/  @P5 STG.E [R64.64], R53 ;  /* 0x0000003540005986 */ /* 0x0005e2000c101904 */
[C---:B----4-:R-:W-:Y:S01]  /*d6990*/  IMAD.WIDE R56, R3.reuse, 0x4, R84 ;  /* 0x0000000403387825 */ /* 0x050fe200078e0254 */
[C---:B------:R-:W-:Y:S02]  /*d69a0*/  IADD3 R0, R3.reuse, c[0x0][0x198], RZ ;  /* 0x0000660003007a10 */ /* 0x040fe40007ffe0ff */
[----:B-1----:R-:W4:Y:S01]  /*d69b0*/  LDL.LU R61, [R1+0x35f0] ;  /* 0x0035f000013d7983 */ /* 0x002f220000300800 */
[----:B--2---:R-:W-:-:S03]  /*d69c0*/  IMAD.WIDE R52, R3, 0x4, R86 ;  /* 0x0000000403347825 */ /* 0x004fc600078e0256 */
[----:B------:R-:W2:Y:S01]  /*d69d0*/  LDL.LU R60, [R1+0x35e0] ;  /* 0x0035e000013c7983 */ /* 0x000ea20000300800 */
[----:B---3--:R-:W-:-:S04]  /*d69e0*/  ISETP.GE.AND P0, PT, R97, c[0x0][0x17c], PT ;  /* 0x00005f0061007a0c */ /* 0x008fc80003f06270 */
[----:B------:R-:W-:Y:S02]  /*d69f0*/  ISETP.LT.AND P5, PT, R232, c[0x0][0x178], !P0 ;  /* 0x00005e00e8007a0c */ /* 0x000fe400047a1270 */
[----:B------:R-:W-:Y:S01]  /*d6a00*/  ISETP.LT.AND P4, PT, R233, c[0x0][0x178], !P0 ;  /* 0x00005e00e9007a0c */ /* 0x000fe20004781270 */
[----:B------:R1:W-:Y:S04]  /*d6a10*/  @P6 STG.E [R52.64], R49 ;  /* 0x0000003134006986 */ /* 0x0003e8000c101904 */
[----:B------:R3:W-:Y:S01]  /*d6a20*/  @P2 STG.E [R56.64], R45 ;  /* 0x0000002d38002986 */ /* 0x0007e2000c101904 */
[----:B------:R-:W-:Y:S02]  /*d6a30*/  ISETP.LT.AND P2, PT, R234, c[0x0][0x178], !P0 ;  /* 0x00005e00ea007a0c */ /* 0x000fe40004741270 */
[----:B------:R-:W-:Y:S01]  /*d6a40*/  ISETP.GE.AND P1, PT, R96, c[0x0][0x17c], PT ;  /* 0x00005f0060007a0c */ /* 0x000fe20003f26270 */
[----:B-1----:R-:W-:-:S04]  /*d6a50*/  IMAD.WIDE R48, R0, 0x4, R76 ;  /* 0x0000000400307825 */ /* 0x002fc800078e024c */
[----:B---3--:R-:W-:-:S04]  /*d6a60*/  IMAD.WIDE R44, R3, 0x4, R78 ;  /* 0x00000004032c7825 */ /* 0x008fc800078e024e */
[----:B------:R-:W-:Y:S01]  /*d6a70*/  IMAD.WIDE R52, R0, 0x4, R86 ;  /* 0x0000000400347825 */ /* 0x000fe200078e0256 */
[----:B------:R1:W-:Y:S01]  /*d6a80*/  @P3 STG.E [R44.64], R117 ;  /* 0x000000752c003986 */ /* 0x0003e2000c101904 */
[----:B------:R-:W-:-:S03]  /*d6a90*/  ISETP.LT.AND P6, PT, R235, c[0x0][0x178], !P0 ;  /* 0x00005e00eb007a0c */ /* 0x000fc600047c1270 */
[----:B------:R3:W-:Y:S04]  /*d6aa0*/  @P5 STG.E [R48.64], R248 ;  /* 0x000000f830005986 */ /* 0x0007e8000c101904 */
[----:B------:R3:W-:Y:S01]  /*d6ab0*/  @P4 STG.E [R52.64], R40 ;  /* 0x0000002834004986 */ /* 0x0007e2000c101904 */
[----:B------:R-:W-:Y:S01]  /*d6ac0*/  ISETP.LT.AND P4, PT, R232, c[0x0][0x178], !P1 ;  /* 0x00005e00e8007a0c */ /* 0x000fe20004f81270 */
[C---:B-1----:R-:W-:Y:S01]  /*d6ad0*/  IMAD.WIDE R44, R0.reuse, 0x4, R84 ;  /* 0x00000004002c7825 */ /* 0x042fe200078e0254 */
[----:B------:R-:W-:Y:S01]  /*d6ae0*/  ISETP.LT.AND P5, PT, R233, c[0x0][0x178], !P1 ;  /* 0x00005e00e9007a0c */ /* 0x000fe20004fa1270 */
[----:B------:R-:W2:Y:S02]  /*d6af0*/  LDL.LU R57, [R1+0x35d8] ;  /* 0x0035d80001397983 */ /* 0x000ea40000300800 */
[C---:B---3--:R-:W-:Y:S01]  /*d6b00*/  IMAD.WIDE R48, R0.reuse, 0x4, R78 ;  /* 0x0000000400307825 */ /* 0x048fe200078e024e */
[----:B------:R-:W-:Y:S01]  /*d6b10*/  IADD3 R0, R0, c[0x0][0x198], RZ ;  /* 0x0000660000007a10 */ /* 0x000fe20007ffe0ff */
[----:B------:R1:W-:Y:S01]  /*d6b20*/  @P2 STG.E [R44.64], R36 ;  /* 0x000000242c002986 */ /* 0x0003e2000c101904 */
[----:B------:R-:W-:-:S02]  /*d6b30*/  ISETP.LT.AND P3, PT, R234, c[0x0][0x178], !P1 ;  /* 0x00005e00ea007a0c */ /* 0x000fc40004f61270 */
[----:B------:R-:W-:Y:S01]  /*d6b40*/  ISETP.GE.AND P0, PT, R93, c[0x0][0x17c], PT ;  /* 0x00005f005d007a0c */ /* 0x000fe20003f06270 */
[----:B------:R3:W-:Y:S01]  /*d6b50*/  @P6 STG.E [R48.64], R72 ;  /* 0x0000004830006986 */ /* 0x0007e2000c101904 */
[----:B------:R-:W-:Y:S01]  /*d6b60*/  ISETP.LT.AND P1, PT, R235, c[0x0][0x178], !P1 ;  /* 0x00005e00eb007a0c */ /* 0x000fe20004f21270 */
[----:B------:R-:W-:Y:S01]  /*d6b70*/  IMAD.WIDE R52, R0, 0x4, R84 ;  /* 0x0000000400347825 */ /* 0x000fe200078e0254 */
[----:B------:R-:W-:Y:S01]  /*d6b80*/  ISETP.LT.AND P6, PT, R232, c[0x0][0x178], !P0 ;  /* 0x00005e00e8007a0c */ /* 0x000fe200047c1270 */
[----:B------:R-:W2:Y:S02]  /*d6b90*/  LDL.LU R56, [R1+0x35bc] ;  /* 0x0035bc0001387983 */ /* 0x000ea40000300800 */
[C---:B-1----:R-:W-:Y:S01]  /*d6ba0*/  IMAD.WIDE R44, R0.reuse, 0x4, R76 ;  /* 0x00000004002c7825 */ /* 0x042fe200078e024c */
[----:B------:R-:W-:-:S03]  /*d6bb0*/  IADD3 R3, R0, c[0x0][0x198], RZ ;  /* 0x0000660000037a10 */ /* 0x000fc60007ffe0ff */
[----:B---3--:R-:W-:Y:S01]  /*d6bc0*/  IMAD.WIDE R48, R0, 0x4, R86 ;  /* 0x0000000400307825 */ /* 0x008fe200078e0256 */
[----:B------:R1:W-:Y:S01]  /*d6bd0*/  @P4 STG.E [R44.64], R249 ;  /* 0x000000f92c004986 */ /* 0x0003e2000c101904 */
[----:B------:R-:W-:-:S03]  /*d6be0*/  ISETP.LT.AND P4, PT, R233, c[0x0][0x178], !P0 ;  /* 0x00005e00e9007a0c */ /* 0x000fc60004781270 */
[----:B------:R3:W-:Y:S01]  /*d6bf0*/  @P5 STG.E [R48.64], R41 ;  /* 0x0000002930005986 */ /* 0x0007e2000c101904 */
[----:B------:R-:W-:-:S03]  /*d6c00*/  ISETP.GE.AND P2, PT, R92, c[0x0][0x17c], PT ;  /* 0x00005f005c007a0c */ /* 0x000fc60003f46270 */
[----:B------:R3:W-:Y:S01]  /*d6c10*/  @P3 STG.E [R52.64], R37 ;  /* 0x0000002534003986 */ /* 0x0007e2000c101904 */
[----:B------:R-:W-:Y:S02]  /*d6c20*/  ISETP.LT.AND P3, PT, R234, c[0x0][0x178], !P0 ;  /* 0x00005e00ea007a0c */ /* 0x000fe40004761270 */
[----:B------:R-:W-:Y:S01]  /*d6c30*/  ISETP.LT.AND P0, PT, R235, c[0x0][0x178], !P0 ;  /* 0x00005e00eb007a0c */ /* 0x000fe20004701270 */
[----:B-1----:R-:W-:-:S04]  /*d6c40*/  IMAD.WIDE R44, R3, 0x4, R86 ;  /* 0x00000004032c7825 */ /* 0x002fc800078e0256 */
[----:B---3--:R-:W-:-:S04]  /*d6c50*/  IMAD.WIDE R40, R3, 0x4, R76 ;  /* 0x0000000403287825 */ /* 0x008fc800078e024c */
[----:B------:R-:W-:Y:S01]  /*d6c60*/  IMAD.WIDE R36, R0, 0x4, R78 ;  /* 0x0000000400247825 */ /* 0x000fe200078e024e */
[----:B------:R-:W-:-:S04]  /*d6c70*/  ISETP.LT.AND P5, PT, R232, c[0x0][0x178], !P2 ;  /* 0x00005e00e8007a0c */ /* 0x000fc800057a1270 */
[----:B------:R1:W-:Y:S01]  /*d6c80*/  @P1 STG.E [R36.64], R73 ;  /* 0x0000004924001986 */ /* 0x0003e2000c101904 */
[----:B------:R-:W-:-:S03]  /*d6c90*/  IADD3 R0, R3, c[0x0][0x198], RZ ;  /* 0x0000660003007a10 */ /* 0x000fc60007ffe0ff */
[----:B------:R3:W-:Y:S01]  /*d6ca0*/  @P6 STG.E [R40.64], R228 ;  /* 0x000000e428006986 */ /* 0x0007e2000c101904 */
[----:B------:R-:W-:-:S03]  /*d6cb0*/  ISETP.LT.AND P6, PT, R233, c[0x0][0x178], !P2 ;  /* 0x00005e00e9007a0c */ /* 0x000fc600057c1270 */
[----:B------:R3:W-:Y:S01]  /*d6cc0*/  @P4 STG.E [R44.64], R32 ;  /* 0x000000202c004986 */ /* 0x0007e2000c101904 */
[----:B------:R-:W-:Y:S01]  /*d6cd0*/  ISETP.LT.AND P4, PT, R234, c[0x0][0x178], !P2 ;  /* 0x00005e00ea007a0c */ /* 0x000fe20005781270 */
[----:B-1----:R-:W-:-:S04]  /*d6ce0*/  IMAD.WIDE R36, R3, 0x4, R84 ;  /* 0x0000000403247825 */ /* 0x002fc800078e0254 */
[----:B---3--:R-:W-:Y:S01]  /*d6cf0*/  IMAD.WIDE R40, R3, 0x4, R78 ;  /* 0x0000000403287825 */ /* 0x008fe200078e024e */
[----:B------:R1:W-:Y:S03]  /*d6d00*/  @P3 STG.E [R36.64], R28 ;  /* 0x0000001c24003986 */ /* 0x0003e6000c101904 */
[C---:B------:R-:W-:Y:S01]  /*d6d10*/  IMAD.WIDE R44, R0.reuse, 0x4, R76 ;  /* 0x00000004002c7825 */ /* 0x040fe200078e024c */
[----:B------:R3:W-:Y:S01]  /*d6d20*/  @P0 STG.E [R40.64], R104 ;  /* 0x0000006828000986 */ /* 0x0007e2000c101904 */
[----:B------:R-:W-:-:S03]  /*d6d30*/  IADD3 R3, R0, c[0x0][0x198], RZ ;  /* 0x0000660000037a10 */ /* 0x000fc60007ffe0ff */
[----:B------:R-:W-:Y:S01]  /*d6d40*/  @P5 STG.E [R44.64], R229 ;  /* 0x000000e52c005986 */ /* 0x000fe2000c101904 */
[----:B-1----:R-:W-:-:S04]  /*d6d50*/  IMAD.WIDE R36, R0, 0x4, R86 ;  /* 0x0000000400247825 */ /* 0x002fc800078e0256 */
[C---:B---3--:R-:W-:Y:S01]  /*d6d60*/  IMAD.WIDE R40, R0.reuse, 0x4, R84 ;  /* 0x0000000400287825 */ /* 0x048fe200078e0254 */
[----:B------:R-:W-:Y:S04]  /*d6d70*/  @P6 STG.E [R36.64], R33 ;  /* 0x0000002124006986 */ /* 0x000fe8000c101904 */
[----:B------:R1:W-:Y:S02]  /*d6d80*/  @P4 STG.E [R40.64], R29 ;  /* 0x0000001d28004986 */ /* 0x0003e4000c101904 */
[----:B-1----:R-:W-:Y:S02]  /*d6d90*/  IMAD.WIDE R28, R0, 0x4, R78 ;  /* 0x00000004001c7825 */ /* 0x002fe400078e024e */
[----:B------:R-:W3:Y:S01]  /*d6da0*/  LDL.LU R0, [R1+0x35ec] ;  /* 0x0035ec0001007983 */ /* 0x000ee20000300800 */
[----:B------:R-:W-:Y:S01]  /*d6db0*/  ISETP.LT.AND P2, PT, R235, c[0x0][0x178], !P2 ;  /* 0x00005e00eb007a0c */ /* 0x000fe20005741270 */
[----:B------:R-:W-:-:S02]  /*d6dc0*/  IMAD.WIDE R32, R3, 0x4, R76 ;  /* 0x0000000403207825 */ /* 0x000fc400078e024c */
[----:B------:R-:W3:Y:S02]  /*d6dd0*/  LDL.LU R44, [R1+0x35d0] ;  /* 0x0035d000012c7983 */ /* 0x000ee40000300800 */
[C---:B------:R-:W-:Y:S02]  /*d6de0*/  IMAD.WIDE R36, R3.reuse, 0x4, R86 ;  /* 0x0000000403247825 */ /* 0x040fe400078e0256 */
[----:B------:R-:W3:Y:S04]  /*d6df0*/  LDL.LU R40, [R1+0x35c4] ;  /* 0x0035c40001287983 */ /* 0x000ee80000300800 */
[----:B------:R-:W3:Y:S04]  /*d6e00*/  LDL.LU R194, [R1+0x8] ;  /* 0x0000080001c27983 */ /* 0x000ee80000300800 */
[----:B------:R1:W-:Y:S02]  /*d6e10*/  @P2 STG.E [R28.64], R105 ;  /* 0x000000691c002986 */ /* 0x0003e4000c101904 */
[----:B-1----:R-:W-:Y:S01]  /*d6e20*/  IMAD.WIDE R28, R3, 0x4, R84 ;  /* 0x00000004031c7825 */ /* 0x002fe200078e0254 */
[----:B----4-:R-:W-:-:S04]  /*d6e30*/  ISETP.GE.AND P1, PT, R61, c[0x0][0x17c], PT ;  /* 0x00005f003d007a0c */ /* 0x010fc80003f26270 */
[----:B------:R-:W-:Y:S02]  /*d6e40*/  ISETP.LT.AND P5, PT, R232, c[0x0][0x178], !P1 ;  /* 0x00005e00e8007a0c */ /* 0x000fe40004fa1270 */
[----:B------:R-:W-:Y:S02]  /*d6e50*/  ISETP.LT.AND P3, PT, R233, c[0x0][0x178], !P1 ;  /* 0x00005e00e9007a0c */ /* 0x000fe40004f61270 */
[----:B------:R-:W-:Y:S02]  /*d6e60*/  ISETP.LT.AND P4, PT, R234, c[0x0][0x178], !P1 ;  /* 0x00005e00ea007a0c */ /* 0x000fe40004f81270 */
[----:B------:R-:W-:Y:S02]  /*d6e70*/  ISETP.LT.AND P6, PT, R235, c[0x0][0x178], !P1 ;  /* 0x00005e00eb007a0c */ /* 0x000fe40004fc1270 */
[----:B--2---:R-:W-:-:S05]  /*d6e80*/  ISETP.GE.AND P0, PT, R60, c[0x0][0x17c], PT ;  /* 0x00005f003c007a0c */ /* 0x004fca0003f06270 */
[----:B------:R1:W-:Y:S01]  /*d6e90*/  @P5 STG.E [R32.64], R24 ;  /* 0x0000001820005986 */ /* 0x0003e2000c101904 */
[----:B------:R-:W-:-:S03]  /*d6ea0*/  ISETP.LT.AND P5, PT, R233, c[0x0][0x178], !P0 ;  /* 0x00005e00e9007a0c */ /* 0x000fc600047a1270 */
[----:B------:R2:W-:Y:S01]  /*d6eb0*/  @P3 STG.E [R36.64], R20 ;  /* 0x0000001424003986 */ /* 0x0005e2000c101904 */
[----:B------:R-:W-:Y:S02]  /*d6ec0*/  ISETP.LT.AND P3, PT, R232, c[0x0][0x178], !P0 ;  /* 0x00005e00e8007a0c */ /* 0x000fe40004761270 */
[----:B------:R-:W-:Y:S01]  /*d6ed0*/  ISETP.LT.AND P2, PT, R234, c[0x0][0x178], !P0 ;  /* 0x00005e00ea007a0c */ /* 0x000fe20004741270 */
[C---:B-1----:R-:W-:Y:S01]  /*d6ee0*/  IMAD.WIDE R32, R3.reuse, 0x4, R78 ;  /* 0x0000000403207825 */ /* 0x042fe200078e024e */
[----:B------:R-:W-:Y:S01]  /*d6ef0*/  IADD3 R3, R3, c[0x0][0x198], RZ ;  /* 0x0000660003037a10 */ /* 0x000fe20007ffe0ff */
[----:B------:R1:W-:Y:S01]  /*d6f00*/  @P4 STG.E [R28.64], R16 ;  /* 0x000000101c004986 */ /* 0x0003e2000c101904 */
[----:B------:R-:W-:-:S03]  /*d6f10*/  ISETP.LT.AND P0, PT, R235, c[0x0][0x178], !P0 ;  /* 0x00005e00eb007a0c */ /* 0x000fc60004701270 */
[----:B------:R4:W-:Y:S01]  /*d6f20*/  @P6 STG.E [R32.64], R112 ;  /* 0x0000007020006986 */ /* 0x0009e2000c101904 */
[----:B--2---:R-:W-:-:S04]  /*d6f30*/  IMAD.WIDE R36, R3, 0x4, R84 ;  /* 0x0000000403247825 */ /* 0x004fc800078e0254 */
[----:B-1----:R-:W-:-:S04]  /*d6f40*/  IMAD.WIDE R28, R3, 0x4, R76 ;  /* 0x00000004031c7825 */ /* 0x002fc800078e024c */
[C---:B----4-:R-:W-:Y:S01]  /*d6f50*/  IMAD.WIDE R32, R3.reuse, 0x4, R86 ;  /* 0x0000000403207825 */ /* 0x050fe200078e0256 */
[----:B------:R-:W-:Y:S04]  /*d6f60*/  @P3 STG.E [R28.64], R25 ;  /* 0x000000191c003986 */ /* 0x000fe8000c101904 */
[----:B------:R-:W-:Y:S04]  /*d6f70*/  @P5 STG.E [R32.64], R21 ;  /* 0x0000001520005986 */ /* 0x000fe8000c101904 */
[----:B------:R1:W-:Y:S02]  /*d6f80*/  @P2 STG.E [R36.64], R17 ;  /* 0x0000001124002986 */ /* 0x0003e4000c101904 */
[----:B-1----:R-:W-:-:S05]  /*d6f90*/  IMAD.WIDE R16, R3, 0x4, R78 ;  /* 0x0000000403107825 */ /* 0x002fca00078e024e */
[----:B------:R1:W-:Y:S01]  /*d6fa0*/  @P0 STG.E [R16.64], R113 ;  /* 0x0000007110000986 */ /* 0x0003e2000c101904 */
[----:B---3--:R-:W-:-:S03]  /*d6fb0*/  ISETP.GE.AND P0, PT, R0, c[0x0][0x17c], PT ;  /* 0x00005f0000007a0c */ /* 0x008fc60003f06270 */
[----:B------:R-:W2:Y:S01]  /*d6fc0*/  LDL.LU R0, [R1+0x35a8] ;  /* 0x0035a80001007983 */ /* 0x000ea20000300800 */
[----:B------:R-:W-:-:S03]  /*d6fd0*/  ISETP.GE.AND P1, PT, R57, c[0x0][0x17c], PT ;  /* 0x00005f0039007a0c */ /* 0x000fc60003f26270 */
[----:B------:R-:W3:Y:S01]  /*d6fe0*/  LDL.LU R195, [R1+0xc] ;  /* 0x00000c0001c37983 */ /* 0x000ee20000300800 */
[----:B------:R-:W-:Y:S02]  /*d6ff0*/  ISETP.LT.AND P6, PT, R232, c[0x0][0x178], !P1 ;  /* 0x00005e00e8007a0c */ /* 0x000fe40004fc1270 */
[----:B------:R-:W-:Y:S02]  /*d7000*/  ISETP.LT.AND P3, PT, R233, c[0x0][0x178], !P1 ;  /* 0x00005e00e9007a0c */ /* 0x000fe40004f61270 */
[----:B------:R-:W-:Y:S02]  /*d7010*/  IADD3 R41, R3, c[0x0][0x198], RZ ;  /* 0x0000660003297a10 */ /* 0x000fe40007ffe0ff */
[----:B------:R-:W-:Y:S02]  /*d7020*/  ISETP.GE.AND P4, PT, R56, c[0x0][0x17c], PT ;  /* 0x00005f0038007a0c */ /* 0x000fe40003f86270 */
[----:B------:R-:W-:Y:S01]  /*d7030*/  ISETP.LT.AND P2, PT, R234, c[0x0][0x178], !P1 ;  /* 0x00005e00ea007a0c */ /* 0x000fe20004f41270 */
[----:B------:R-:W-:Y:S01]  /*d7040*/  IMAD.WIDE R20, R41, 0x4, R76 ;  /* 0x0000000429147825 */ /* 0x000fe200078e024c */
[----:B------:R-:W-:-:S02]  /*d7050*/  ISETP.LT.AND P1, PT, R235, c[0x0][0x178], !P1 ;  /* 0x00005e00eb007a0c */ /* 0x000fc40004f21270 */
[----:B------:R-:W-:Y:S01]  /*d7060*/  ISETP.LT.AND P5, PT, R232, c[0x0][0x178], !P4 ;  /* 0x00005e00e8007a0c */ /* 0x000fe200067a1270 */
[C---:B------:R-:W-:Y:S01]  /*d7070*/  IMAD.WIDE R24, R41.reuse, 0x4, R86 ;  /* 0x0000000429187825 */ /* 0x040fe200078e0256 */
[----:B------:R-:W-:Y:S01]  /*d7080*/  IADD3 R3, R41, c[0x0][0x198], RZ ;  /* 0x0000660029037a10 */ /* 0x000fe20007ffe0ff */
[----:B------:R4:W-:Y:S01]  /*d7090*/  @P6 STG.E [R20.64], R12 ;  /* 0x0000000c14006986 */ /* 0x0009e2000c101904 */
[----:B------:R-:W-:Y:S01]  /*d70a0*/  ISETP.LT.AND P6, PT, R233, c[0x0][0x178], !P4 ;  /* 0x00005e00e9007a0c */ /* 0x000fe200067c1270 */
[----:B-1----:R-:W-:Y:S02]  /*d70b0*/  IMAD.WIDE R16, R41, 0x4, R84 ;  /* 0x0000000429107825 */ /* 0x002fe400078e0254 */
[----:B------:R1:W-:Y:S01]  /*d70c0*/  @P3 STG.E [R24.64], R8 ;  /* 0x0000000818003986 */ /* 0x0003e2000c101904 */
[----:B------:R-:W-:-:S03]  /*d70d0*/  ISETP.LT.AND P3, PT, R234, c[0x0][0x178], !P4 ;  /* 0x00005e00ea007a0c */ /* 0x000fc60006761270 */
[----:B------:R1:W-:Y:S01]  /*d70e0*/  @P2 STG.E [R16.64], R4 ;  /* 0x0000000410002986 */ /* 0x0003e2000c101904 */
[----:B----4-:R-:W-:-:S04]  /*d70f0*/  IMAD.WIDE R20, R41, 0x4, R78 ;  /* 0x0000000429147825 */ /* 0x010fc800078e024e */
[----:B-1----:R-:W-:Y:S01]  /*d7100*/  IMAD.WIDE R24, R3, 0x4, R76 ;  /* 0x0000000403187825 */ /* 0x002fe200078e024c */
[----:B------:R1:W-:Y:S01]  /*d7110*/  @P1 STG.E [R20.64], R120 ;  /* 0x0000007814001986 */ /* 0x0003e2000c101904 */
[----:B------:R-:W-:-:S03]  /*d7120*/  ISETP.LT.AND P4, PT, R235, c[0x0][0x178], !P4 ;  /* 0x00005e00eb007a0c */ /* 0x000fc60006781270 */
[----:B------:R4:W-:Y:S01]  /*d7130*/  @P5 STG.E [R24.64], R13 ;  /* 0x0000000d18005986 */ /* 0x0009e2000c101904 */
[----:B------:R-:W-:Y:S01]  /*d7140*/  IMAD.WIDE R16, R3, 0x4, R84 ;  /* 0x0000000403107825 */ /* 0x000fe200078e0254 */
[----:B------:R-:W-:Y:S02]  /*d7150*/  ISETP.LT.AND P5, PT, R232, c[0x0][0x178], !P0 ;  /* 0x00005e00e8007a0c */ /* 0x000fe400047a1270 */
[----:B------:R-:W-:Y:S01]  /*d7160*/  ISETP.LT.AND P2, PT, R233, c[0x0][0x178], !P0 ;  /* 0x00005e00e9007a0c */ /* 0x000fe20004741270 */
[----:B-1----:R-:W3:Y:S01]  /*d7170*/  LDL.LU R21, [R1+0x35d4] ;  /* 0x0035d40001157983 */ /* 0x002ee20000300800 */
[C---:B----4-:R-:W-:Y:S01]  /*d7180*/  IMAD.WIDE R12, R3.reuse, 0x4, R86 ;  /* 0x00000004030c7825 */ /* 0x050fe200078e0256 */
[----:B------:R-:W-:Y:S02]  /*d7190*/  IADD3 R29, R3, c[0x0][0x198], RZ ;  /* 0x00006600031d7a10 */ /* 0x000fe40007ffe0ff */
[----:B------:R-:W4:Y:S04]  /*d71a0*/  LDL.LU R20, [R1+0x35b8] ;  /* 0x0035b80001147983 */ /* 0x000f280000300800 */
[----:B------:R1:W-:Y:S04]  /*d71b0*/  @P6 STG.E [R12.64], R9 ;  /* 0x000000090c006986 */ /* 0x0003e8000c101904 */
[----:B------:R1:W-:Y:S01]  /*d71c0*/  @P3 STG.E [R16.64], R5 ;  /* 0x0000000510003986 */ /* 0x0003e2000c101904 */
[----:B------:R-:W-:Y:S01]  /*d71d0*/  ISETP.LT.AND P3, PT, R234, c[0x0][0x178], !P0 ;  /* 0x00005e00ea007a0c */ /* 0x000fe20004761270 */
[----:B-1----:R-:W-:-:S04]  /*d71e0*/  IMAD.WIDE R8, R29, 0x4, R76 ;  /* 0x000000041d087825 */ /* 0x002fc800078e024c */
[----:B------:R-:W-:Y:S01]  /*d71f0*/  IMAD.WIDE R4, R3, 0x4, R78 ;  /* 0x0000000403047825 */ /* 0x000fe200078e024e */
[----:B------:R-:W4:Y:S03]  /*d7200*/  LDL.LU R16, [R1+0x35ac] ;  /* 0x0035ac0001107983 */ /* 0x000f260000300800 */
[C---:B------:R-:W-:Y:S01]  /*d7210*/  IMAD.WIDE R12, R29.reuse, 0x4, R86 ;  /* 0x000000041d0c7825 */ /* 0x040fe200078e0256 */
[----:B------:R1:W-:Y:S04]  /*d7220*/  @P4 STG.E [R4.64], R121 ;  /* 0x0000007904004986 */ /* 0x0003e8000c101904 */
[----:B------:R2:W-:Y:S04]  /*d7230*/  @P5 STG.E [R8.64], R194 ;  /* 0x000000c208005986 */ /* 0x0005e8000c101904 */
[----:B------:R-:W-:Y:S01]  /*d7240*/  @P2 STG.E [R12.64], R98 ;  /* 0x000000620c002986 */ /* 0x000fe2000c101904 */
[----:B-1----:R-:W-:-:S05]  /*d7250*/  IMAD.WIDE R4, R29, 0x4, R84 ;  /* 0x000000041d047825 */ /* 0x002fca00078e0254 */
[----:B------:R1:W-:Y:S01]  /*d7260*/  @P3 STG.E [R4.64], R94 ;  /* 0x0000005e04003986 */ /* 0x0003e2000c101904 */
[----:B--2---:R-:W-:-:S03]  /*d7270*/  ISETP.GE.AND P3, PT, R0, c[0x0][0x17c], PT ;  /* 0x00005f0000007a0c */ /* 0x004fc60003f66270 */
[----:B------:R-:W2:Y:S01]  /*d7280*/  LDL.LU R0, [R1+0x35a4] ;  /* 0x0035a40001007983 */ /* 0x000ea20000300800 */
[----:B------:R-:W-:Y:S02]  /*d7290*/  ISETP.GE.AND P1, PT, R44, c[0x0][0x17c], PT ;  /* 0x00005f002c007a0c */ /* 0x000fe40003f26270 */
[----:B------:R-:W-:Y:S01]  /*d72a0*/  ISETP.LT.AND P6, PT, R235, c[0x0][0x178], !P0 ;  /* 0x00005e00eb007a0c */ /* 0x000fe200047c1270 */
[C---:B------:R-:W-:Y:S01]  /*d72b0*/  IMAD.WIDE R8, R29.reuse, 0x4, R78 ;  /* 0x000000041d087825 */ /* 0x040fe200078e024e */
[----:B------:R-:W-:Y:S01]  /*d72c0*/  ISETP.LT.AND P2, PT, R232, c[0x0][0x178], !P1 ;  /* 0x00005e00e8007a0c */ /* 0x000fe20004f41270 */
[----:B------:R-:W4:Y:S01]  /*d72d0*/  LDL.LU R24, [R1+0x3598] ;  /* 0x0035980001187983 */ /* 0x000f220000300800 */
[----:B------:R-:W-:Y:S02]  /*d72e0*/  IADD3 R29, R29, c[0x0][0x198], RZ ;  /* 0x000066001d1d7a10 */ /* 0x000fe40007ffe0ff */
[----:B------:R-:W-:Y:S01]  /*d72f0*/  ISETP.LT.AND P5, PT, R233, c[0x0][0x178], !P1 ;  /* 0x00005e00e9007a0c */ /* 0x000fe20004fa1270 */
[----:B------:R-:W4:Y:S01]  /*d7300*/  LDL.LU R32, [R1+0x358c] ;  /* 0x00358c0001207983 */ /* 0x000f220000300800 */
[----:B------:R-:W-:Y:S01]  /*d7310*/  ISETP.LT.AND P4, PT, R234, c[0x0][0x178], !P1 ;  /* 0x00005e00ea007a0c */ /* 0x000fe20004f81270 */
[----:B-1----:R-:W-:Y:S01]  /*d7320*/  IMAD.WIDE R4, R29, 0x4, R76 ;  /* 0x000000041d047825 */ /* 0x002fe200078e024c */
[----:B------:R-:W-:-:S02]  /*d7330*/  ISETP.GE.AND P0, PT, R40, c[0x0][0x17c], PT ;  /* 0x00005f0028007a0c */ /* 0x000fc40003f06270 */
[----:B------:R-:W-:Y:S01]  /*d7340*/  ISETP.LT.AND P1, PT, R235, c[0x0][0x178], !P1 ;  /* 0x00005e00eb007a0c */ /* 0x000fe20004f21270 */
[----:B------:R1:W-:Y:S01]  /*d7350*/  @P6 STG.E [R8.64], R70 ;  /* 0x0000004608006986 */ /* 0x0003e2000c101904 */
[----:B------:R-:W-:Y:S01]  /*d7360*/  ISETP.LT.AND P6, PT, R232, c[0x0][0x178], !P0 ;  /* 0x00005e00e8007a0c */ /* 0x000fe200047c1270 */
[----:B------:R-:W-:Y:S02]  /*d7370*/  IMAD.WIDE R12, R29, 0x4, R84 ;  /* 0x000000041d0c7825 */ /* 0x000fe400078e0254 */
[----:B---3--:R3:W-:Y:S01]  /*d7380*/  @P2 STG.E [R4.64], R195 ;  /* 0x000000c304002986 */ /* 0x0087e2000c101904 */
[----:B------:R-:W-:Y:S02]  /*d7390*/  ISETP.LT.AND P2, PT, R233, c[0x0][0x178], !P0 ;  /* 0x00005e00e9007a0c */ /* 0x000fe40004741270 */
[C---:B------:R-:W-:Y:S01]  /*d73a0*/  IADD3 R3, R29.reuse, c[0x0][0x198], RZ ;  /* 0x000066001d037a10 */ /* 0x040fe20007ffe0ff */
[----:B-1----:R-:W-:-:S04]  /*d73b0*/  IMAD.WIDE R8, R29, 0x4, R86 ;  /* 0x000000041d087825 */ /* 0x002fc800078e0256 */
[----:B---3--:R-:W-:Y:S01]  /*d73c0*/  IMAD.WIDE R4, R29, 0x4, R78 ;  /* 0x000000041d047825 */ /* 0x008fe200078e024e */
[----:B------:R1:W-:Y:S04]  /*d73d0*/  @P5 STG.E [R8.64], R99 ;  /* 0x0000006308005986 */ /* 0x0003e8000c101904 */
[----:B------:R3:W-:Y:S01]  /*d73e0*/  @P4 STG.E [R12.64], R95 ;  /* 0x0000005f0c004986 */ /* 0x0007e2000c101904 */
[----:B------:R-:W-:Y:S02]  /*d73f0*/  ISETP.LT.AND P4, PT, R234, c[0x0][0x178], !P0 ;  /* 0x00005e00ea007a0c */ /* 0x000fe40004781270 */
[----:B------:R-:W-:Y:S01]  /*d7400*/  ISETP.LT.AND P0, PT, R235, c[0x0][0x178], !P0 ;  /* 0x00005e00eb007a0c */ /* 0x000fe20004701270 */
[----:B------:R3:W-:Y:S01]  /*d7410*/  @P1 STG.E [R4.64], R71 ;  /* 0x0000004704001986 */ /* 0x0007e2000c101904 */
[----:B-1----:R-:W-:-:S04]  /*d7420*/  IMAD.WIDE R8, R3, 0x4, R76 ;  /* 0x0000000403087825 */ /* 0x002fc800078e024c */
[----:B---3--:R-:W-:Y:S01]  /*d7430*/  IMAD.WIDE R12, R3, 0x4, R86 ;  /* 0x00000004030c7825 */ /* 0x008fe200078e0256 */
[----:B------:R-:W-:Y:S01]  /*d7440*/  ISETP.LT.AND P5, PT, R232, c[0x0][0x178], !P3 ;  /* 0x00005e00e8007a0c */ /* 0x000fe20005fa1270 */
[----:B------:R1:W-:Y:S01]  /*d7450*/  @P6 STG.E [R8.64], R246 ;  /* 0x000000f608006986 */ /* 0x0003e2000c101904 */
[----:B------:R-:W-:Y:S01]  /*d7460*/  ISETP.LT.AND P6, PT, R233, c[0x0][0x178], !P3 ;  /* 0x00005e00e9007a0c */ /* 0x000fe20005fc1270 */
[C---:B------:R-:W-:Y:S02]  /*d7470*/  IMAD.WIDE R4, R3.reuse, 0x4, R84 ;  /* 0x0000000403047825 */ /* 0x040fe400078e0254 */
[----:B------:R3:W-:Y:S01]  /*d7480*/  @P2 STG.E [R12.64], R90 ;  /* 0x0000005a0c002986 */ /* 0x0007e2000c101904 */
[----:B------:R-:W-:Y:S02]  /*d7490*/  ISETP.LT.AND P2, PT, R234, c[0x0][0x178], !P3 ;  /* 0x00005e00ea007a0c */ /* 0x000fe40005f41270 */
[C---:B------:R-:W-:Y:S01]  /*d74a0*/  IADD3 R17, R3.reuse, c[0x0][0x198], RZ ;  /* 0x0000660003117a10 */ /* 0x040fe20007ffe0ff */
[----:B------:R3:W-:Y:S01]  /*d74b0*/  @P4 STG.E [R4.64], R82 ;  /* 0x0000005204004986 */ /* 0x0007e2000c101904 */
[----:B-1----:R-:W-:Y:S01]  /*d74c0*/  IMAD.WIDE R8, R3, 0x4, R78 ;  /* 0x0000000403087825 */ /* 0x002fe200078e024e */
[----:B------:R-:W-:-:S03]  /*d74d0*/  ISETP.GE.AND P1, PT, R21, c[0x0][0x17c], PT ;  /* 0x00005f0015007a0c */ /* 0x000fc60003f26270 */
[----:B---3--:R-:W-:Y:S01]  /*d74e0*/  IMAD.WIDE R12, R17, 0x4, R76 ;  /* 0x00000004110c7825 */ /* 0x008fe200078e024c */
[----:B------:R1:W-:Y:S01]  /*d74f0*/  @P0 STG.E [R8.64], R102 ;  /* 0x0000006608000986 */ /* 0x0003e2000c101904 */
[----:B------:R-:W-:Y:S02]  /*d7500*/  ISETP.LT.AND P3, PT, R235, c[0x0][0x178], !P3 ;  /* 0x00005e00eb007a0c */ /* 0x000fe40005f61270 */
[----:B------:R-:W-:Y:S01]  /*d7510*/  IMAD.WIDE R4, R17, 0x4, R86 ;  /* 0x0000000411047825 */ /* 0x000fe200078e0256 */
[----:B------:R-:W-:Y:S01]  /*d7520*/  @P5 STG.E [R12.64], R247 ;  /* 0x000000f70c005986 */ /* 0x000fe2000c101904 */
[----:B------:R-:W-:Y:S02]  /*d7530*/  ISETP.LT.AND P5, PT, R232, c[0x0][0x178], !P1 ;  /* 0x00005e00e8007a0c */ /* 0x000fe40004fa1270 */
[----:B------:R-:W-:Y:S01]  /*d7540*/  ISETP.LT.AND P4, PT, R233, c[0x0][0x178], !P1 ;  /* 0x00005e00e9007a0c */ /* 0x000fe20004f81270 */
[----:B------:R3:W-:Y:S01]  /*d7550*/  @P6 STG.E [R4.64], R91 ;  /* 0x0000005b04006986 */ /* 0x0007e2000c101904 */
[C---:B-1----:R-:W-:Y:S01]  /*d7560*/  IMAD.WIDE R8, R17.reuse, 0x4, R84 ;  /* 0x0000000411087825 */ /* 0x042fe200078e0254 */
[----:B------:R-:W-:-:S04]  /*d7570*/  IADD3 R3, R17, c[0x0][0x198], RZ ;  /* 0x0000660011037a10 */ /* 0x000fc80007ffe0ff */
[----:B------:R1:W-:Y:S01]  /*d7580*/  @P2 STG.E [R8.64], R83 ;  /* 0x0000005308002986 */ /* 0x0003e2000c101904 */
[----:B------:R-:W-:Y:S01]  /*d7590*/  ISETP.LT.AND P2, PT, R234, c[0x0][0x178], !P1 ;  /* 0x00005e00ea007a0c */ /* 0x000fe20004f41270 */
[----:B---3--:R-:W-:-:S04]  /*d75a0*/  IMAD.WIDE R4, R17, 0x4, R78 ;  /* 0x0000000411047825 */ /* 0x008fc800078e024e */
[C---:B------:R-:W-:Y:S01]  /*d75b0*/  IMAD.WIDE R12, R3.reuse, 0x4, R86 ;  /* 0x00000004030c7825 */ /* 0x040fe200078e0256 */
[----:B------:R3:W-:Y:S03]  /*d75c0*/  @P3 STG.E [R4.64], R103 ;  /* 0x0000006704003986 */ /* 0x0007e6000c101904 */
[----:B-1----:R-:W-:-:S05]  /*d75d0*/  IMAD.WIDE R8, R3, 0x4, R76 ;  /* 0x0000000403087825 */ /* 0x002fca00078e024c */
[----:B------:R1:W-:Y:S01]  /*d75e0*/  @P5 STG.E [R8.64], R66 ;  /* 0x0000004208005986 */ /* 0x0003e2000c101904 */
[----:B---3--:R-:W-:-:S03]  /*d75f0*/  IMAD.WIDE R4, R3, 0x4, R84 ;  /* 0x0000000403047825 */ /* 0x008fc600078e0254 */
[----:B------:R-:W-:Y:S04]  /*d7600*/  @P4 STG.E [R12.64], R62 ;  /* 0x0000003e0c004986 */ /* 0x000fe8000c101904 */
[----:B------:R3:W-:Y:S01]  /*d7610*/  @P2 STG.E [R4.64], R58 ;  /* 0x0000003a04002986 */ /* 0x0007e2000c101904 */
[----:B--2---:R-:W-:-:S03]  /*d7620*/  ISETP.GE.AND P2, PT, R0, c[0x0][0x17c], PT ;  /* 0x00005f0000007a0c */ /* 0x004fc60003f46270 */
[----:B------:R-:W2:Y:S01]  /*d7630*/  LDL.LU R0, [R1+0x3578] ;  /* 0x0035780001007983 */ /* 0x000ea20000300800 */
[----:B----4-:R-:W-:Y:S02]  /*d7640*/  ISETP.GE.AND P0, PT, R20, c[0x0][0x17c], PT ;  /* 0x00005f0014007a0c */ /* 0x010fe40003f06270 */
[----:B------:R-:W-:Y:S01]  /*d7650*/  ISETP.LT.AND P1, PT, R235, c[0x0][0x178], !P1 ;  /* 0x00005e00eb007a0c */ /* 0x000fe20004f21270 */
[C---:B-1----:R-:W-:Y:S01]  /*d7660*/  IMAD.WIDE R8, R3.reuse, 0x4, R78 ;  /* 0x0000000403087825 */ /* 0x042fe200078e024e */
[----:B------:R-:W-:Y:S01]  /*d7670*/  ISETP.LT.AND P3, PT, R232, c[0x0][0x178], !P0 ;  /* 0x00005e00e8007a0c */ /* 0x000fe20004761270 */
[----:B------:R-:W4:Y:S01]  /*d7680*/  LDL.LU R28, [R1+0x356c] ;  /* 0x00356c00011c7983 */ /* 0x000f220000300800 */
[----:B------:R-:W-:Y:S02]  /*d7690*/  IADD3 R3, R3, c[0x0][0x198], RZ ;  /* 0x0000660003037a10 */ /* 0x000fe40007ffe0ff */
[----:B------:R-:W-:Y:S02]  /*d76a0*/  ISETP.LT.AND P5, PT, R233, c[0x0][0x178], !P0 ;  /* 0x00005e00e9007a0c */ /* 0x000fe400047a1270 */
[----:B------:R-:W-:Y:S01]  /*d76b0*/  ISETP.LT.AND P4, PT, R234, c[0x0][0x178], !P0 ;  /* 0x00005e00ea007a0c */ /* 0x000fe20004781270 */
[----:B---3--:R-:W-:Y:S01]  /*d76c0*/  IMAD.WIDE R4, R3, 0x4, R76 ;  /* 0x0000000403047825 */ /* 0x008fe200078e024c */
[----:B------:R-:W-:-:S02]  /*d76d0*/  ISETP.GE.AND P6, PT, R16, c[0x0][0x17c], PT ;  /* 0x00005f0010007a0c */ /* 0x000fc40003fc6270 */
[----:B------:R-:W-:Y:S01]  /*d76e0*/  ISETP.LT.AND P0, PT, R235, c[0x0][0x178], !P0 ;  /* 0x00005e00eb007a0c */ /* 0x000fe20004701270 */
[----:B------:R1:W-:Y:S01]  /*d76f0*/  @P1 STG.E [R8.64], R110 ;  /* 0x0000006e08001986 */ /* 0x0003e2000c101904 */
[----:B------:R-:W-:Y:S01]  /*d7700*/  ISETP.LT.AND P1, PT, R232, c[0x0][0x178], !P6 ;  /* 0x00005e00e8007a0c */ /* 0x000fe20007721270 */
[----:B------:R-:W-:Y:S02]  /*d7710*/  IMAD.WIDE R12, R3, 0x4, R84 ;  /* 0x00000004030c7825 */ /* 0x000fe400078e0254 */
[----:B------:R3:W-:Y:S01]  /*d7720*/  @P3 STG.E [R4.64], R67 ;  /* 0x0000004304003986 */ /* 0x0007e2000c101904 */
[----:B------:R-:W-:Y:S02]  /*d7730*/  ISETP.LT.AND P3, PT, R233, c[0x0][0x178], !P6 ;  /* 0x00005e00e9007a0c */ /* 0x000fe40007761270 */
[C---:B------:R-:W-:Y:S01]  /*d7740*/  IADD3 R29, R3.reuse, c[0x0][0x198], RZ ;  /* 0x00006600031d7a10 */ /* 0x040fe20007ffe0ff */
[----:B-1----:R-:W-:-:S04]  /*d7750*/  IMAD.WIDE R8, R3, 0x4, R86 ;  /* 0x0000000403087825 */ /* 0x002fc800078e0256 */
[----:B------:R-:W-:Y:S01]  /*d7760*/  IMAD.WIDE R16, R3, 0x4, R78 ;  /* 0x0000000403107825 */ /* 0x000fe200078e024e */
[----:B------:R1:W-:Y:S03]  /*d7770*/  @P5 STG.E [R8.64], R63 ;  /* 0x0000003f08005986 */ /* 0x0003e6000c101904 */
[C---:B------:R-:W-:Y:S01]  /*d7780*/  IMAD.WIDE R20, R29.reuse, 0x4, R76 ;  /* 0x000000041d147825 */ /* 0x040fe200078e024c */
[----:B------:R1:W-:Y:S01]  /*d7790*/  @P4 STG.E [R12.64], R59 ;  /* 0x0000003b0c004986 */ /* 0x0003e2000c101904 */
[----:B------:R-:W-:Y:S02]  /*d77a0*/  ISETP.GE.AND P4, PT, R24, c[0x0][0x17c], PT ;  /* 0x00005f0018007a0c */ /* 0x000fe40003f86270 */
[----:B------:R-:W-:Y:S01]  /*d77b0*/  IMAD.WIDE R24, R29, 0x4, R86 ;  /* 0x000000041d187825 */ /* 0x000fe200078e0256 */
[----:B------:R-:W-:Y:S01]  /*d77c0*/  ISETP.LT.AND P5, PT, R234, c[0x0][0x178], !P6 ;  /* 0x00005e00ea007a0c */ /* 0x000fe200077a1270 */
[----:B------:R1:W-:Y:S01]  /*d77d0*/  @P0 STG.E [R16.64], R111 ;  /* 0x0000006f10000986 */ /* 0x0003e2000c101904 */
[----:B------:R-:W-:-:S03]  /*d77e0*/  ISETP.LT.AND P6, PT, R235, c[0x0][0x178], !P6 ;  /* 0x00005e00eb007a0c */ /* 0x000fc600077c1270 */
[----:B------:R1:W-:Y:S01]  /*d77f0*/  @P1 STG.E [R20.64], R54 ;  /* 0x0000003614001986 */ /* 0x0003e2000c101904 */
[----:B------:R-:W-:-:S03]  /*d7800*/  ISETP.LT.AND P1, PT, R232, c[0x0][0x178], !P2 ;  /* 0x00005e00e8007a0c */ /* 0x000fc60005721270 */
[----:B------:R-:W-:Y:S01]  /*d7810*/  @P3 STG.E [R24.64], R50 ;  /* 0x0000003218003986 */ /* 0x000fe2000c101904 */
[----:B------:R-:W-:Y:S02]  /*d7820*/  ISETP.LT.AND P3, PT, R233, c[0x0][0x178], !P2 ;  /* 0x00005e00e9007a0c */ /* 0x000fe40005761270 */
[C---:B------:R-:W-:Y:S01]  /*d7830*/  IADD3 R3, R29.reuse, c[0x0][0x198], RZ ;  /* 0x000066001d037a10 */ /* 0x040fe20007ffe0ff */
[----:B---3--:R-:W-:-:S04]  /*d7840*/  IMAD.WIDE R4, R29, 0x4, R84 ;  /* 0x000000041d047825 */ /* 0x008fc800078e0254 */
[----:B-1----:R-:W-:Y:S01]  /*d7850*/  IMAD.WIDE R8, R29, 0x4, R78 ;  /* 0x000000041d087825 */ /* 0x002fe200078e024e */
[----:B------:R1:W-:Y:S03]  /*d7860*/  @P5 STG.E [R4.64], R46 ;  /* 0x0000002e04005986 */ /* 0x0003e6000c101904 */
[C---:B------:R-:W-:Y:S01]  /*d7870*/  IMAD.WIDE R12, R3.reuse, 0x4, R76 ;  /* 0x00000004030c7825 */ /* 0x040fe200078e024c */
[----:B------:R3:W-:Y:S03]  /*d7880*/  @P6 STG.E [R8.64], R118 ;  /* 0x0000007608006986 */ /* 0x0007e6000c101904 */
[----:B------:R-:W-:Y:S01]  /*d7890*/  IMAD.WIDE R16, R3, 0x4, R86 ;  /* 0x0000000403107825 */ /* 0x000fe200078e0256 */
[----:B------:R1:W-:Y:S04]  /*d78a0*/  @P1 STG.E [R12.64], R55 ;  /* 0x000000370c001986 */ /* 0x0003e8000c101904 */
[----:B------:R1:W-:Y:S01]  /*d78b0*/  @P3 STG.E [R16.64], R51 ;  /* 0x0000003310003986 */ /* 0x0003e2000c101904 */
[----:B--2---:R-:W-:-:S03]  /*d78c0*/  ISETP.GE.AND P3, PT, R0, c[0x0][0x17c], PT ;  /* 0x00005f0000007a0c */ /* 0x004fc60003f66270 */
[----:B------:R-:W2:Y:S01]  /*d78d0*/  LDL.LU R0, [R1+0x3560] ;  /* 0x0035600001007983 */ /* 0x000ea20000300800 */
[----:B------:R-:W-:Y:S02]  /*d78e0*/  ISETP.LT.AND P5, PT, R234, c[0x0][0x178], !P2 ;  /* 0x00005e00ea007a0c */ /* 0x000fe400057a1270 */
[----:B------:R-:W-:Y:S01]  /*d78f0*/  ISETP.LT.AND P2, PT, R235, c[0x0][0x178], !P2 ;  /* 0x00005e00eb007a0c */ /* 0x000fe20005741270 */
[C---:B------:R-:W-:Y:S01]  /*d7900*/  IMAD.WIDE R20, R3.reuse, 0x4, R84 ;  /* 0x0000000403147825 */ /* 0x040fe200078e0254 */
[----:B------:R-:W-:Y:S01]  /*d7910*/  ISETP.GE.AND P0, PT, R32, c[0x0][0x17c], PT ;  /* 0x00005f0020007a0c */ /* 0x000fe20003f06270 */
[----:B------:R-:W2:Y:S02]  /*d7920*/  LDL.LU R33, [R1+0x354c] ;  /* 0x00354c0001217983 */ /* 0x000ea40000300800 */
[----:B-1----:R-:W-:Y:S01]  /*d7930*/  IMAD.WIDE R4, R3, 0x4, R78 ;  /* 0x0000000403047825 */ /* 0x002fe200078e024e */
[----:B------:R-:W-:Y:S02]  /*d7940*/  ISETP.LT.AND P1, PT, R232, c[0x0][0x178], !P4 ;  /* 0x00005e00e8007a0c */ /* 0x000fe40006721270 */
[----:B------:R-:W-:-:S03]  /*d7950*/  ISETP.LT.AND P6, PT, R233, c[0x0][0x178], !P4 ;  /* 0x00005e00e9007a0c */ /* 0x000fc600067c1270 */
[----:B------:R1:W-:Y:S01]  /*d7960*/  @P5 STG.E [R20.64], R47 ;  /* 0x0000002f14005986 */ /* 0x0003e2000c101904 */
[----:B------:R-:W-:Y:S02]  /*d7970*/  ISETP.LT.AND P5, PT, R234, c[0x0][0x178], !P4 ;  /* 0x00005e00ea007a0c */ /* 0x000fe400067a1270 */
[----:B------:R-:W-:Y:S01]  /*d7980*/  IADD3 R25, R3, c[0x0][0x198], RZ ;  /* 0x0000660003197a10 */ /* 0x000fe20007ffe0ff */
[----:B------:R1:W-:Y:S01]  /*d7990*/  @P2 STG.E [R4.64], R119 ;  /* 0x0000007704002986 */ /* 0x0003e2000c101904 */
[----:B------:R-:W-:Y:S02]  /*d79a0*/  ISETP.LT.AND P4, PT, R235, c[0x0][0x178], !P4 ;  /* 0x00005e00eb007a0c */ /* 0x000fe40006781270 */
[----:B------:R-:W-:Y:S01]  /*d79b0*/  ISETP.LT.AND P2, PT, R232, c[0x0][0x178], !P0 ;  /* 0x00005e00e8007a0c */ /* 0x000fe20004741270 */
[C---:B---3--:R-:W-:Y:S01]  /*d79c0*/  IMAD.WIDE R8, R25.reuse, 0x4, R76 ;  /* 0x0000000419087825 */ /* 0x048fe200078e024c */
[----:B------:R-:W-:-:S03]  /*d79d0*/  IADD3 R3, R25, c[0x0][0x198], RZ ;  /* 0x0000660019037a10 */ /* 0x000fc60007ffe0ff */
[C---:B------:R-:W-:Y:S01]  /*d79e0*/  IMAD.WIDE R12, R25.reuse, 0x4, R86 ;  /* 0x00000004190c7825 */ /* 0x040fe200078e0256 */
[----:B------:R3:W-:Y:S03]  /*d79f0*/  @P1 STG.E [R8.64], R250 ;  /* 0x000000fa08001986 */ /* 0x0007e6000c101904 */
[C---:B------:R-:W-:Y:S01]  /*d7a00*/  IMAD.WIDE R16, R25.reuse, 0x4, R84 ;  /* 0x0000000419107825 */ /* 0x040fe200078e0254 */
[----:B------:R3:W-:Y:S03]  /*d7a10*/  @P6 STG.E [R12.64], R42 ;  /* 0x0000002a0c006986 */ /* 0x0007e6000c101904 */
[----:B-1----:R-:W-:Y:S01]  /*d7a20*/  IMAD.WIDE R20, R25, 0x4, R78 ;  /* 0x0000000419147825 */ /* 0x002fe200078e024e */
[----:B------:R-:W-:-:S03]  /*d7a30*/  ISETP.LT.AND P1, PT, R233, c[0x0][0x178], !P0 ;  /* 0x00005e00e9007a0c */ /* 0x000fc60004721270 */
[----:B------:R-:W-:Y:S01]  /*d7a40*/  IMAD.WIDE R24, R3, 0x4, R76 ;  /* 0x0000000403187825 */ /* 0x000fe200078e024c */
[----:B------:R1:W-:Y:S01]  /*d7a50*/  @P5 STG.E [R16.64], R38 ;  /* 0x0000002610005986 */ /* 0x0003e2000c101904 */
[----:B------:R-:W-:Y:S02]  /*d7a60*/  ISETP.LT.AND P6, PT, R234, c[0x0][0x178], !P0 ;  /* 0x00005e00ea007a0c */ /* 0x000fe400047c1270 */
[----:B------:R-:W-:Y:S01]  /*d7a70*/  ISETP.LT.AND P0, PT, R235, c[0x0][0x178], !P0 ;  /* 0x00005e00eb007a0c */ /* 0x000fe20004701270 */
[----:B------:R1:W-:Y:S01]  /*d7a80*/  @P4 STG.E [R20.64], R74 ;  /* 0x0000004a14004986 */ /* 0x0003e2000c101904 */
[----:B------:R-:W-:-:S03]  /*d7a90*/  IMAD.WIDE R4, R3, 0x4, R86 ;  /* 0x0000000403047825 */ /* 0x000fc600078e0256 */
[----:B------:R-:W-:Y:S01]  /*d7aa0*/  @P2 STG.E [R24.64], R251 ;  /* 0x000000fb18002986 */ /* 0x000fe2000c101904 */
[----:B------:R-:W-:Y:S01]  /*d7ab0*/  ISETP.LT.AND P2, PT, R232, c[0x0][0x178], !P3 ;  /* 0x00005e00e8007a0c */ /* 0x000fe20005f41270 */
[----:B---3--:R-:W-:-:S04]  /*d7ac0*/  IMAD.WIDE R8, R3, 0x4, R84 ;  /* 0x0000000403087825 */ /* 0x008fc800078e0254 */
[C---:B------:R-:W-:Y:S01]  /*d7ad0*/  IMAD.WIDE R12, R3.reuse, 0x4, R78 ;  /* 0x00000004030c7825 */ /* 0x040fe200078e024e */
[----:B------:R-:W-:Y:S01]  /*d7ae0*/  IADD3 R3, R3, c[0x0][0x198], RZ ;  /* 0x0000660003037a10 */ /* 0x000fe20007ffe0ff */
[----:B------:R3:W-:Y:S04]  /*d7af0*/  @P1 STG.E [R4.64], R43 ;  /* 0x0000002b04001986 */ /* 0x0007e8000c101904 */
[----:B-1----:R-:W-:Y:S01]  /*d7b00*/  IMAD.WIDE R16, R3, 0x4, R76 ;  /* 0x0000000403107825 */ /* 0x002fe200078e024c */
[----:B------:R1:W-:Y:S01]  /*d7b10*/  @P6 STG.E [R8.64], R39 ;  /* 0x0000002708006986 */ /* 0x0003e2000c101904 */
[----:B----4-:R-:W-:-:S03]  /*d7b20*/  ISETP.GE.AND P5, PT, R28, c[0x0][0x17c], PT ;  /* 0x00005f001c007a0c */ /* 0x010fc60003fa6270 */
[----:B------:R4:W-:Y:S04]  /*d7b30*/  @P0 STG.E [R12.64], R75 ;  /* 0x0000004b0c000986 */ /* 0x0009e8000c101904 */
[----:B------:R-:W4:Y:S04]  /*d7b40*/  LDL.LU R28, [R1+0x3538] ;  /* 0x00353800011c7983 */ /* 0x000f280000300800 */
[----:B------:R1:W-:Y:S04]  /*d7b50*/  @P2 STG.E [R16.64], R230 ;  /* 0x000000e610002986 */ /* 0x0003e8000c101904 */
[----:B------:R-:W4:Y:S01]  /*d7b60*/  LDL.LU R32, [R1+0x3534] ;  /* 0x0035340001207983 */ /* 0x000f220000300800 */
[----:B--2---:R-:W-:-:S03]  /*d7b70*/  ISETP.GE.AND P2, PT, R0, c[0x0][0x17c], PT ;  /* 0x00005f0000007a0c */ /* 0x004fc60003f46270 */
[----:B------:R-:W2:Y:S01]  /*d7b80*/  LDL.LU R0, [R1+0x3520] ;  /* 0x0035200001007983 */ /* 0x000ea20000300800 */
[----:B------:R-:W-:Y:S02]  /*d7b90*/  ISETP.LT.AND P4, PT, R233, c[0x0][0x178], !P3 ;  /* 0x00005e00e9007a0c */ /* 0x000fe40005f81270 */
[----:B------:R-:W-:Y:S02]  /*d7ba0*/  ISETP.LT.AND P0, PT, R234, c[0x0][0x178], !P3 ;  /* 0x00005e00ea007a0c */ /* 0x000fe40005f01270 */
[----:B------:R-:W-:Y:S02]  /*d7bb0*/  ISETP.LT.AND P3, PT, R235, c[0x0][0x178], !P3 ;  /* 0x00005e00eb007a0c */ /* 0x000fe40005f61270 */
[----:B------:R-:W-:Y:S02]  /*d7bc0*/  ISETP.LT.AND P6, PT, R232, c[0x0][0x178], !P5 ;  /* 0x00005e00e8007a0c */ /* 0x000fe40006fc1270 */
[----:B------:R-:W-:Y:S02]  /*d7bd0*/  ISETP.LT.AND P1, PT, R233, c[0x0][0x178], !P5 ;  /* 0x00005e00e9007a0c */ /* 0x000fe40006f21270 */
[C---:B------:R-:W-:Y:S01]  /*d7be0*/  IADD3 R29, R3.reuse, c[0x0][0x198], RZ ;  /* 0x00006600031d7a10 */ /* 0x040fe20007ffe0ff */
[----:B------:R-:W-:-:S04]  /*d7bf0*/  IMAD.WIDE R20, R3, 0x4, R86 ;  /* 0x0000000403147825 */ /* 0x000fc800078e0256 */
[C---:B---3--:R-:W-:Y:S01]  /*d7c00*/  IMAD.WIDE R4, R3.reuse, 0x4, R84 ;  /* 0x0000000403047825 */ /* 0x048fe200078e0254 */
[----:B------:R-:W-:Y:S03]  /*d7c10*/  @P4 STG.E [R20.64], R34 ;  /* 0x0000002214004986 */ /* 0x000fe6000c101904 */
[----:B-1----:R-:W-:Y:S01]  /*d7c20*/  IMAD.WIDE R8, R3, 0x4, R78 ;  /* 0x0000000403087825 */ /* 0x002fe200078e024e */
[----:B------:R-:W-:-:S03]  /*d7c30*/  ISETP.LT.AND P4, PT, R234, c[0x0][0x178], !P5 ;  /* 0x00005e00ea007a0c */ /* 0x000fc60006f81270 */
[C---:B----4-:R-:W-:Y:S01]  /*d7c40*/  IMAD.WIDE R12, R29.reuse, 0x4, R76 ;  /* 0x000000041d0c7825 */ /* 0x050fe200078e024c */
[----:B------:R1:W-:Y:S03]  /*d7c50*/  @P0 STG.E [R4.64], R30 ;  /* 0x0000001e04000986 */ /* 0x0003e6000c101904 */
[----:B------:R-:W-:Y:S01]  /*d7c60*/  IMAD.WIDE R24, R29, 0x4, R86 ;  /* 0x000000041d187825 */ /* 0x000fe200078e0256 */
[----:B------:R3:W-:Y:S01]  /*d7c70*/  @P3 STG.E [R8.64], R106 ;  /* 0x0000006a08003986 */ /* 0x0007e2000c101904 */
[----:B------:R-:W-:-:S03]  /*d7c80*/  ISETP.LT.AND P5, PT, R235, c[0x0][0x178], !P5 ;  /* 0x00005e00eb007a0c */ /* 0x000fc60006fa1270 */
[----:B------:R4:W-:Y:S01]  /*d7c90*/  @P6 STG.E [R12.64], R231 ;  /* 0x000000e70c006986 */ /* 0x0009e2000c101904 */
[----:B------:R-:W-:-:S03]  /*d7ca0*/  ISETP.LT.AND P6, PT, R232, c[0x0][0x178], !P2 ;  /* 0x00005e00e8007a0c */ /* 0x000fc600057c1270 */
[----:B------:R-:W-:Y:S01]  /*d7cb0*/  @P1 STG.E [R24.64], R35 ;  /* 0x0000002318001986 */ /* 0x000fe2000c101904 */
[----:B------:R-:W-:Y:S02]  /*d7cc0*/  ISETP.LT.AND P1, PT, R233, c[0x0][0x178], !P2 ;  /* 0x00005e00e9007a0c */ /* 0x000fe40005721270 */
[----:B------:R-:W-:Y:S02]  /*d7cd0*/  ISETP.LT.AND P3, PT, R234, c[0x0][0x178], !P2 ;  /* 0x00005e00ea007a0c */ /* 0x000fe40005761270 */
[----:B------:R-:W-:Y:S02]  /*d7ce0*/  IADD3 R3, R29, c[0x0][0x198], RZ ;  /* 0x000066001d037a10 */ /* 0x000fe40007ffe0ff */
[----:B------:R-:W-:Y:S01]  /*d7cf0*/  ISETP.LT.AND P2, PT, R235, c[0x0][0x178], !P2 ;  /* 0x00005e00eb007a0c */ /* 0x000fe20005741270 */
[----:B------:R-:W-:-:S04]  /*d7d00*/  IMAD.WIDE R16, R29, 0x4, R84 ;  /* 0x000000041d107825 */ /* 0x000fc800078e0254 */
[----:B-1----:R-:W-:Y:S01]  /*d7d10*/  IMAD.WIDE R4, R29, 0x4, R78 ;  /* 0x000000041d047825 */ /* 0x002fe200078e024e */
[----:B------:R1:W-:Y:S03]  /*d7d20*/  @P4 STG.E [R16.64], R31 ;  /* 0x0000001f10004986 */ /* 0x0003e6000c101904 */
[C---:B---3--:R-:W-:Y:S01]  /*d7d30*/  IMAD.WIDE R8, R3.reuse, 0x4, R76 ;  /* 0x0000000403087825 */ /* 0x048fe200078e024c */
[----:B------:R3:W-:Y:S03]  /*d7d40*/  @P5 STG.E [R4.64], R107 ;  /* 0x0000006b04005986 */ /* 0x0007e6000c101904 */
[C---:B----4-:R-:W-:Y:S01]  /*d7d50*/  IMAD.WIDE R12, R3.reuse, 0x4, R86 ;  /* 0x00000004030c7825 */ /* 0x050fe200078e0256 */
[----:B------:R4:W-:Y:S03]  /*d7d60*/  @P6 STG.E [R8.64], R26 ;  /* 0x0000001a08006986 */ /* 0x0009e6000c101904 */
[C---:B------:R-:W-:Y:S01]  /*d7d70*/  IMAD.WIDE R20, R3.reuse, 0x4, R84 ;  /* 0x0000000403147825 */ /* 0x040fe200078e0254 */
[----:B------:R2:W-:Y:S03]  /*d7d80*/  @P1 STG.E [R12.64], R22 ;  /* 0x000000160c001986 */ /* 0x0005e6000c101904 */
[----:B-1----:R-:W-:Y:S01]  /*d7d90*/  IMAD.WIDE R16, R3, 0x4, R78 ;  /* 0x0000000403107825 */ /* 0x002fe200078e024e */
[----:B------:R1:W-:Y:S01]  /*d7da0*/  @P3 STG.E [R20.64], R18 ;  /* 0x0000001214003986 */ /* 0x0003e2000c101904 */
[----:B------:R-:W-:-:S03]  /*d7db0*/  ISETP.GE.AND P4, PT, R28, c[0x0][0x17c], PT ;  /* 0x00005f001c007a0c */ /* 0x000fc60003f86270 */
[----:B------:R-:W-:Y:S04]  /*d7dc0*/  @P2 STG.E [R16.64], R114 ;  /* 0x0000007210002986 */ /* 0x000fe8000c101904 */
[----:B------:R-:W4:Y:S01]  /*d7dd0*/  LDL.LU R28, [R1+0x351c] ;  /* 0x00351c00011c7983 */ /* 0x000f220000300800 */
[----:B--2---:R-:W-:-:S03]  /*d7de0*/  ISETP.GE.AND P2, PT, R0, c[0x0][0x17c], PT ;  /* 0x00005f0000007a0c */ /* 0x004fc60003f46270 */
[----:B------:R-:W2:Y:S01]  /*d7df0*/  LDL.LU R0, [R1+0x3508] ;  /* 0x0035080001007983 */ /* 0x000ea20000300800 */
[----:B------:R-:W-:-:S04]  /*d7e00*/  ISETP.GE.AND P0, PT, R33, c[0x0][0x17c], PT ;  /* 0x00005f0021007a0c */ /* 0x000fc80003f06270 */
[----:B------:R-:W-:Y:S02]  /*d7e10*/  ISETP.LT.AND P5, PT, R232, c[0x0][0x178], !P0 ;  /* 0x00005e00e8007a0c */ /* 0x000fe400047a1270 */
[----:B------:R-:W-:Y:S02]  /*d7e20*/  ISETP.LT.AND P3, PT, R233, c[0x0][0x178], !P0 ;  /* 0x00005e00e9007a0c */ /* 0x000fe40004761270 */
[----:B------:R-:W-:Y:S02]  /*d7e30*/  IADD3 R29, R3, c[0x0][0x198], RZ ;  /* 0x00006600031d7a10 */ /* 0x000fe40007ffe0ff */
[----:B------:R-:W-:-:S03]  /*d7e40*/  ISETP.LT.AND P1, PT, R234, c[0x0][0x178], !P0 ;  /* 0x00005e00ea007a0c */ /* 0x000fc60004721270 */
[----:B------:R-:W-:-:S04]  /*d7e50*/  IMAD.WIDE R24, R29, 0x4, R76 ;  /* 0x000000041d187825 */ /* 0x000fc800078e024c */
[----:B---3--:R-:W-:Y:S01]  /*d7e60*/  IMAD.WIDE R4, R29, 0x4, R86 ;  /* 0x000000041d047825 */ /* 0x008fe200078e0256 */
[----:B------:R-:W-:Y:S01]  /*d7e70*/  ISETP.LT.AND P6, PT, R235, c[0x0][0x178], !P0 ;  /* 0x00005e00eb007a0c */ /* 0x000fe200047c1270 */
[----:B------:R3:W-:Y:S01]  /*d7e80*/  @P5 STG.E [R24.64], R27 ;  /* 0x0000001b18005986 */ /* 0x0007e2000c101904 */
[----:B------:R-:W-:Y:S01]  /*d7e90*/  ISETP.LT.AND P5, PT, R232, c[0x0][0x178], !P4 ;  /* 0x00005e00e8007a0c */ /* 0x000fe200067a1270 */
[----:B----4-:R-:W-:Y:S02]  /*d7ea0*/  IMAD.WIDE R8, R29, 0x4, R84 ;  /* 0x000000041d087825 */ /* 0x010fe400078e0254 */
[----:B------:R4:W-:Y:S01]  /*d7eb0*/  @P3 STG.E [R4.64], R23 ;  /* 0x0000001704003986 */ /* 0x0009e2000c101904 */
[----:B------:R-:W-:Y:S01]  /*d7ec0*/  ISETP.LT.AND P3, PT, R233, c[0x0][0x178], !P4 ;  /* 0x00005e00e9007a0c */ /* 0x000fe20006761270 */
[C---:B------:R-:W-:Y:S01]  /*d7ed0*/  IMAD.WIDE R12, R29.reuse, 0x4, R78 ;  /* 0x000000041d0c7825 */ /* 0x040fe200078e024e */
[----:B------:R-:W-:Y:S01]  /*d7ee0*/  IADD3 R29, R29, c[0x0][0x198], RZ ;  /* 0x000066001d1d7a10 */ /* 0x000fe20007ffe0ff */
[----:B------:R4:W-:Y:S01]  /*d7ef0*/  @P1 STG.E [R8.64], R19 ;  /* 0x0000001308001986 */ /* 0x0009e2000c101904 */
[----:B------:R-:W-:-:S02]  /*d7f00*/  ISETP.GE.AND P0, PT, R32, c[0x0][0x17c], PT ;  /* 0x00005f0020007a0c */ /* 0x000fc40003f06270 */
[----:B------:R-:W-:Y:S01]  /*d7f10*/  ISETP.LT.AND P1, PT, R234, c[0x0][0x178], !P4 ;  /* 0x00005e00ea007a0c */ /* 0x000fe20006721270 */
[----:B-1----:R-:W-:Y:S01]  /*d7f20*/  IMAD.WIDE R20, R29, 0x4, R76 ;  /* 0x000000041d147825 */ /* 0x002fe200078e024c */
[----:B------:R-:W-:-:S03]  /*d7f30*/  ISETP.LT.AND P4, PT, R235, c[0x0][0x178], !P4 ;  /* 0x00005e00eb007a0c */ /* 0x000fc60006781270 */
[----:B---3--:R-:W-:Y:S01]  /*d7f40*/  IMAD.WIDE R24, R29, 0x4, R86 ;  /* 0x000000041d187825 */ /* 0x008fe200078e0256 */
[----:B------:R1:W-:Y:S01]  /*d7f50*/  @P6 STG.E [R12.64], R115 ;  /* 0x000000730c006986 */ /* 0x0003e2000c101904 */
[----:B------:R-:W-:-:S03]  /*d7f60*/  ISETP.LT.AND P6, PT, R232, c[0x0][0x178], !P0 ;  /* 0x00005e00e8007a0c */ /* 0x000fc600047c1270 */
[----:B------:R3:W-:Y:S01]  /*d7f70*/  @P5 STG.E [R20.64], R14 ;  /* 0x0000000e14005986 */ /* 0x0007e2000c101904 */
[----:B------:R-:W-:-:S03]  /*d7f80*/  ISETP.LT.AND P5, PT, R233, c[0x0][0x178], !P0 ;  /* 0x00005e00e9007a0c */ /* 0x000fc600047a1270 */
[----:B------:R3:W-:Y:S01]  /*d7f90*/  @P3 STG.E [R24.64], R10 ;  /* 0x0000000a18003986 */ /* 0x0007e2000c101904 */
[----:B------:R-:W-:Y:S01]  /*d7fa0*/  ISETP.LT.AND P3, PT, R234, c[0x0][0x178], !P0 ;  /* 0x00005e00ea007a0c */ /* 0x000fe20004761270 */
[C---:B----4-:R-:W-:Y:S01]  /*d7fb0*/  IMAD.WIDE R4, R29.reuse, 0x4, R84 ;  /* 0x000000041d047825 */ /* 0x050fe200078e0254 */
[----:B------:R-:W-:Y:S01]  /*d7fc0*/  IADD3 R3, R29, c[0x0][0x198], RZ ;  /* 0x000066001d037a10 */ /* 0x000fe20007ffe0ff */
[----:B------:R-:W4:Y:S01]  /*d7fd0*/  LDS.128 R16, [R2] ;  /* 0x0000000002107984 */ /* 0x000f220000000c00 */
[----:B------:R-:W-:Y:S01]  /*d7fe0*/  ISETP.LT.AND P0, PT, R235, c[0x0][0x178], !P0 ;  /* 0x00005e00eb007a0c */ /* 0x000fe20004701270 */
[----:B------:R-:W-:Y:S02]  /*d7ff0*/  IMAD.WIDE R8, R29, 0x4, R78 ;  /* 0x000000041d087825 */ /* 0x000fe400078e024e */
[----:B------:R-:W-:Y:S02]  /*d8000*/  @P1 STG.E [R4.64], R6 ;  /* 0x0000000604001986 */ /* 0x000fe4000c101904 */
[----:B-1----:R-:W-:-:S02]  /*d8010*/  IMAD.WIDE R12, R3, 0x4, R76 ;  /* 0x00000004030c7825 */ /* 0x002fc400078e024c */
[----:B------:R1:W-:Y:S02]  /*d8020*/  @P4 STG.E [R8.64], R122 ;  /* 0x0000007a08004986 */ /* 0x0003e4000c101904 */
[C---:B---3--:R-:W-:Y:S02]  /*d8030*/  IMAD.WIDE R20, R3.reuse, 0x4, R86 ;  /* 0x0000000403147825 */ /* 0x048fe400078e0256 */
[----:B------:R-:W3:Y:S02]  /*d8040*/  LDL.LU R24, [R1+0x34fc] ;  /* 0x0034fc0001187983 */ /* 0x000ee40000300800 */
[C---:B------:R-:W-:Y:S02]  /*d8050*/  IMAD.WIDE R22, R3.reuse, 0x4, R84 ;  /* 0x0000000403167825 */ /* 0x040fe400078e0254 */
[----:B------:R2:W-:Y:S02]  /*d8060*/  @P6 STG.E [R12.64], R15 ;  /* 0x0000000f0c006986 */ /* 0x0005e4000c101904 */
[----:B-1----:R-:W-:-:S02]  /*d8070*/  IMAD.WIDE R8, R3, 0x4, R78 ;  /* 0x0000000403087825 */ /* 0x002fc400078e024e */
[----:B------:R1:W-:Y:S04]  /*d8080*/  @P5 STG.E [R20.64], R11 ;  /* 0x0000000b14005986 */ /* 0x0003e8000c101904 */
[----:B------:R1:W-:Y:S04]  /*d8090*/  @P3 STG.E [R22.64], R7 ;  /* 0x0000000716003986 */ /* 0x0003e8000c101904 */
[----:B------:R-:W-:Y:S01]  /*d80a0*/  @P0 STG.E [R8.64], R123 ;  /* 0x0000007b08000986 */ /* 0x000fe2000c101904 */
[----:B--2---:R-:W-:-:S03]  /*d80b0*/  ISETP.GE.AND P0, PT, R0, c[0x0][0x17c], PT ;  /* 0x00005f0000007a0c */ /* 0x004fc60003f06270 */
[----:B------:R-:W2:Y:S01]  /*d80c0*/  LDL.LU R0, [R1+0x34f0] ;  /* 0x0034f00001007983 */ /* 0x000ea20000300800 */
[----:B------:R-:W-:Y:S02]  /*d80d0*/  ISETP.LT.AND P4, PT, R232, c[0x0][0x178], !P2 ;  /* 0x00005e00e8007a0c */ /* 0x000fe40005781270 */
[----:B------:R-:W-:Y:S01]  /*d80e0*/  ISETP.LT.AND P5, PT, R233, c[0x0][0x178], !P2 ;  /* 0x00005e00e9007a0c */ /* 0x000fe200057a1270 */
[----:B------:R-:W3:Y:S01]  /*d80f0*/  LDL.LU R26, [R1+0x34e4] ;  /* 0x0034e400011a7983 */ /* 0x000ee20000300800 */
[----:B------:R-:W-:Y:S02]  /*d8100*/  ISETP.LT.AND P3, PT, R234, c[0x0][0x178], !P2 ;  /* 0x00005e00ea007a0c */ /* 0x000fe40005761270 */
[----:B------:R-:W-:Y:S02]  /*d8110*/  IADD3 R25, R3, c[0x0][0x198], RZ ;  /* 0x0000660003197a10 */ /* 0x000fe40007ffe0ff */
[----:B------:R-:W-:-:S03]  /*d8120*/  ISETP.LT.AND P2, PT, R235, c[0x0][0x178], !P2 ;  /* 0x00005e00eb007a0c */ /* 0x000fc60005741270 */
[----:B------:R-:W-:Y:S01]  /*d8130*/  IMAD.WIDE R12, R25, 0x4, R76 ;  /* 0x00000004190c7825 */ /* 0x000fe200078e024c */
[----:B------:R-:W-:-:S03]  /*d8140*/  ISETP.GE.AND P1, PT, R28, c[0x0][0x17c], PT ;  /* 0x00005f001c007a0c */ /* 0x000fc60003f26270 */
[----:B-1----:R-:W-:-:S04]  /*d8150*/  IMAD.WIDE R10, R25, 0x4, R84 ;  /* 0x00000004190a7825 */ /* 0x002fc800078e0254 */
[C---:B------:R-:W-:Y:S01]  /*d8160*/  IMAD.WIDE R14, R25.reuse, 0x4, R86 ;  /* 0x00000004190e7825 */ /* 0x040fe200078e0256 */
[----:B------:R1:W-:Y:S03]  /*d8170*/  @P4 STG.E [R12.64], R124 ;  /* 0x0000007c0c004986 */ /* 0x0003e6000c101904 */
[----:B------:R-:W-:Y:S01]  /*d8180*/  IMAD.WIDE R20, R25, 0x4, R78 ;  /* 0x0000000419147825 */ /* 0x000fe200078e024e */
[----:B------:R-:W-:Y:S01]  /*d8190*/  ISETP.LT.AND P6, PT, R232, c[0x0][0x178], !P1 ;  /* 0x00005e00e8007a0c */ /* 0x000fe20004fc1270 */
[----:B------:R1:W-:Y:S01]  /*d81a0*/  @P5 STG.E [R14.64], R156 ;  /* 0x0000009c0e005986 */ /* 0x0003e2000c101904 */
[----:B------:R-:W-:Y:S02]  /*d81b0*/  ISETP.LT.AND P5, PT, R233, c[0x0][0x178], !P1 ;  /* 0x00005e00e9007a0c */ /* 0x000fe40004fa1270 */
[----:B------:R-:W-:Y:S01]  /*d81c0*/  ISETP.LT.AND P4, PT, R234, c[0x0][0x178], !P1 ;  /* 0x00005e00ea007a0c */ /* 0x000fe20004f81270 */
[----:B------:R-:W-:Y:S01]  /*d81d0*/  @P3 STG.E [R10.64], R196 ;  /* 0x000000c40a003986 */ /* 0x000fe2000c101904 */
[----:B------:R-:W-:-:S03]  /*d81e0*/  IADD3 R3, R25, c[0x0][0x198], RZ ;  /* 0x0000660019037a10 */ /* 0x000fc60007ffe0ff */
[----:B----4-:R4:W-:Y:S01]  /*d81f0*/  @P2 STG.E [R20.64], R16 ;  /* 0x0000001014002986 */ /* 0x0109e2000c101904 */
[----:B------:R-:W-:Y:S01]  /*d8200*/  ISETP.LT.AND P2, PT, R235, c[0x0][0x178], !P1 ;  /* 0x00005e00eb007a0c */ /* 0x000fe20004f41270 */
[C---:B------:R-:W-:Y:S02]  /*d8210*/  IMAD.WIDE R22, R3.reuse, 0x4, R76 ;  /* 0x0000000403167825 */ /* 0x040fe400078e024c */
[----:B------:R-:W3:Y:S02]  /*d8220*/  LDL.LU R28, [R1+0x34d4] ;  /* 0x0034d400011c7983 */ /* 0x000ee40000300800 */
[----:B-1----:R-:W-:-:S04]  /*d8230*/  IMAD.WIDE R12, R3, 0x4, R86 ;  /* 0x00000004030c7825 */ /* 0x002fc800078e0256 */
[C---:B------:R-:W-:Y:S01]  /*d8240*/  IMAD.WIDE R14, R3.reuse, 0x4, R84 ;  /* 0x00000004030e7825 */ /* 0x040fe200078e0254 */
[----:B------:R1:W-:Y:S03]  /*d8250*/  @P6 STG.E [R22.64], R125 ;  /* 0x0000007d16006986 */ /* 0x0003e6000c101904 */
[----:B----4-:R-:W-:Y:S01]  /*d8260*/  IMAD.WIDE R20, R3, 0x4, R78 ;  /* 0x0000000403147825 */ /* 0x010fe200078e024e */
[----:B------:R4:W-:Y:S04]  /*d8270*/  @P5 STG.E [R12.64], R157 ;  /* 0x0000009d0c005986 */ /* 0x0009e8000c101904 */
[----:B------:R1:W-:Y:S04]  /*d8280*/  @P4 STG.E [R14.64], R197 ;  /* 0x000000c50e004986 */ /* 0x0003e8000c101904 */
[----:B------:R1:W-:Y:S01]  /*d8290*/  @P2 STG.E [R20.64], R17 ;  /* 0x0000001114002986 */ /* 0x0003e2000c101904 */
[----:B------:R-:W-:-:S05]  /*d82a0*/  LOP3.LUT R194, R2, 0x20, RZ, 0x3c, !PT ;  /* 0x0000002002c27812 */ /* 0x000fca00078e3cff */
[----:B------:R-:W1:Y:S01]  /*d82b0*/  LDS.128 R4, [R194] ;  /* 0x00000000c2047984 */ /* 0x000e620000000c00 */
[----:B--2---:R-:W-:-:S03]  /*d82c0*/  ISETP.GE.AND P2, PT, R0, c[0x0][0x17c], PT ;  /* 0x00005f0000007a0c */ /* 0x004fc60003f46270 */
[----:B------:R-:W2:Y:S01]  /*d82d0*/  LDL.LU R0, [R1+0x34c8] ;  /* 0x0034c80001007983 */ /* 0x000ea20000300800 */
[----:B------:R-:W-:Y:S02]  /*d82e0*/  ISETP.LT.AND P6, PT, R232, c[0x0][0x178], !P0 ;  /* 0x00005e00e8007a0c */ /* 0x000fe400047c1270 */
[----:B------:R-:W-:Y:S01]  /*d82f0*/  ISETP.LT.AND P3, PT, R233, c[0x0][0x178], !P0 ;  /* 0x00005e00e9007a0c */ /* 0x000fe20004761270 */
[----:B------:R-:W2:Y:S01]  /*d8300*/  LDL.LU R32, [R1+0x34c0] ;  /* 0x0034c00001207983 */ /* 0x000ea20000300800 */
[----:B------:R-:W-:Y:S02]  /*d8310*/  IADD3 R27, R3, c[0x0][0x198], RZ ;  /* 0x00006600031b7a10 */ /* 0x000fe40007ffe0ff */
[----:B---3--:R-:W-:Y:S01]  /*d8320*/  ISETP.GE.AND P1, PT, R24, c[0x0][0x17c], PT ;  /* 0x00005f0018007a0c */ /* 0x008fe20003f26270 */
[----:B------:R-:W3:Y:S02]  /*d8330*/  LDL.LU R30, [R1+0x34a0] ;  /* 0x0034a000011e7983 */ /* 0x000ee40000300800 */
[----:B-1----:R-:W-:Y:S01]  /*d8340*/  IMAD.WIDE R22, R27, 0x4, R76 ;  /* 0x000000041b167825 */ /* 0x002fe200078e024c */
[----:B------:R-:W-:-:S03]  /*d8350*/  ISETP.LT.AND P4, PT, R234, c[0x0][0x178], !P0 ;  /* 0x00005e00ea007a0c */ /* 0x000fc60004781270 */
[----:B------:R-:W-:Y:S01]  /*d8360*/  IMAD.WIDE R24, R27, 0x4, R86 ;  /* 0x000000041b187825 */ /* 0x000fe200078e0256 */
[----:B------:R-:W-:Y:S01]  /*d8370*/  ISETP.LT.AND P0, PT, R235, c[0x0][0x178], !P0 ;  /* 0x00005e00eb007a0c */ /* 0x000fe20004701270 */
[----:B------:R1:W-:Y:S01]  /*d8380*/  @P6 STG.E [R22.64], R132 ;  /* 0x0000008416006986 */ /* 0x0003e2000c101904 */
[----:B------:R-:W-:Y:S01]  /*d8390*/  ISETP.LT.AND P6, PT, R232, c[0x0][0x178], !P1 ;  /* 0x00005e00e8007a0c */ /* 0x000fe20004fc1270 */
[----:B----4-:R-:W-:Y:S01]  /*d83a0*/  IMAD.WIDE R12, R27, 0x4, R84 ;  /* 0x000000041b0c7825 */ /* 0x010fe200078e0254 */
[----:B------:R-:W-:Y:S01]  /*d83b0*/  ISETP.LT.AND P5, PT, R233, c[0x0][0x178], !P1 ;  /* 0x00005e00e9007a0c */ /* 0x000fe20004fa1270 */
[----:B------:R4:W-:Y:S01]  /*d83c0*/  @P3 STG.E [R24.64], R164 ;  /* 0x000000a418003986 */ /* 0x0009e2000c101904 */
[----:B------:R-:W-:Y:S01]  /*d83d0*/  ISETP.LT.AND P3, PT, R234, c[0x0][0x178], !P1 ;  /* 0x00005e00ea007a0c */ /* 0x000fe20004f61270 */
[C---:B------:R-:W-:Y:S01]  /*d83e0*/  IMAD.WIDE R14, R27.reuse, 0x4, R78 ;  /* 0x000000041b0e7825 */ /* 0x040fe200078e024e */
[----:B------:R-:W-:Y:S01]  /*d83f0*/  IADD3 R27, R27, c[0x0][0x198], RZ ;  /* 0x000066001b1b7a10 */ /* 0x000fe20007ffe0ff */
[----:B------:R-:W-:Y:S04]  /*d8400*/  @P4 STG.E [R12.64], R204 ;  /* 0x000000cc0c004986 */ /* 0x000fe8000c101904 */
[C---:B------:R-:W-:Y:S01]  /*d8410*/  IMAD.WIDE R16, R27.reuse, 0x4, R76 ;  /* 0x000000041b107825 */ /* 0x040fe200078e024c */
[----:B------:R-:W-:Y:S03]  /*d8420*/  @P0 STG.E [R14.64], R4 ;  /* 0x000000040e000986 */ /* 0x000fe6000c101904 */
[C---:B------:R-:W-:Y:S01]  /*d8430*/  IMAD.WIDE R20, R27.reuse, 0x4, R86 ;  /* 0x000000041b147825 */ /* 0x040fe200078e0256 */
[----:B------:R4:W-:Y:S03]  /*d8440*/  @P6 STG.E [R16.64], R133 ;  /* 0x0000008510006986 */ /* 0x0009e6000c101904 */
[----:B-1----:R-:W-:Y:S01]  /*d8450*/  IMAD.WIDE R22, R27, 0x4, R84 ;  /* 0x000000041b167825 */ /* 0x002fe200078e0254 */
[----:B------:R-:W-:Y:S01]  /*d8460*/  ISETP.LT.AND P1, PT, R235, c[0x0][0x178], !P1 ;  /* 0x00005e00eb007a0c */ /* 0x000fe20004f21270 */
[----:B------:R1:W-:Y:S01]  /*d8470*/  @P5 STG.E [R20.64], R165 ;  /* 0x000000a514005986 */ /* 0x0003e2000c101904 */
[----:B------:R-:W-:-:S03]  /*d8480*/  ISETP.LT.AND P4, PT, R232, c[0x0][0x178], !P2 ;  /* 0x00005e00e8007a0c */ /* 0x000fc60005781270 */
[----:B------:R1:W-:Y:S01]  /*d8490*/  @P3 STG.E [R22.64], R205 ;  /* 0x000000cd16003986 */ /* 0x0003e2000c101904 */
[----:B------:R-:W-:Y:S02]  /*d84a0*/  ISETP.LT.AND P3, PT, R233, c[0x0][0x178], !P2 ;  /* 0x00005e00e9007a0c */ /* 0x000fe40005761270 */
[----:B------:R-:W-:Y:S01]  /*d84b0*/  ISETP.LT.AND P5, PT, R234, c[0x0][0x178], !P2 ;  /* 0x00005e00ea007a0c */ /* 0x000fe200057a1270 */
[C---:B----4-:R-:W-:Y:S01]  /*d84c0*/  IMAD.WIDE R24, R27.reuse, 0x4, R78 ;  /* 0x000000041b187825 */ /* 0x050fe200078e024e */
[----:B------:R-:W-:Y:S01]  /*d84d0*/  IADD3 R3, R27, c[0x0][0x198], RZ ;  /* 0x000066001b037a10 */ /* 0x000fe20007ffe0ff */
[----:B------:R-:W-:Y:S01]  /*d84e0*/  LDS.128 R12, [R252] ;  /* 0x00000000fc0c7984 */ /* 0x000fe20000000c00 */
[----:B------:R-:W-:-:S03]  /*d84f0*/  ISETP.GE.AND P0, PT, R26, c[0x0][0x17c], PT ;  /* 0x00005f001a007a0c */ /* 0x000fc60003f06270 */
[C---:B------:R-:W-:Y:S01]  /*d8500*/  IMAD.WIDE R26, R3.reuse, 0x4, R76 ;  /* 0x00000004031a7825 */ /* 0x040fe200078e024c */
[----:B------:R4:W-:Y:S03]  /*d8510*/  @P1 STG.E [R24.64], R5 ;  /* 0x0000000518001986 */ /* 0x0009e6000c101904 */
[C---:B------:R-:W-:Y:S01]  /*d8520*/  IMAD.WIDE R16, R3.reuse, 0x4, R86 ;  /* 0x0000000403107825 */ /* 0x040fe200078e0256 */
[----:B------:R-:W-:Y:S03]  /*d8530*/  @P4 STG.E [R26.64], R140 ;  /* 0x0000008c1a004986 */ /* 0x000fe6000c101904 */
[----:B-1----:R-:W-:Y:S01]  /*d8540*/  IMAD.WIDE R20, R3, 0x4, R84 ;  /* 0x0000000403147825 */ /* 0x002fe200078e0254 */
[----:B------:R-:W-:Y:S01]  /*d8550*/  @P3 STG.E [R16.64], R172 ;  /* 0x000000ac10003986 */ /* 0x000fe2000c101904 */
[----:B------:R-:W-:-:S02]  /*d8560*/  ISETP.LT.AND P4, PT, R232, c[0x0][0x178], !P0 ;  /* 0x00005e00e8007a0c */ /* 0x000fc40004781270 */
[----:B------:R-:W-:Y:S01]  /*d8570*/  ISETP.LT.AND P1, PT, R233, c[0x0][0x178], !P0 ;  /* 0x00005e00e9007a0c */ /* 0x000fe20004721270 */
[----:B------:R-:W-:Y:S01]  /*d8580*/  @P5 STG.E [R20.64], R212 ;  /* 0x000000d414005986 */ /* 0x000fe2000c101904 */
[----:B------:R-:W-:Y:S02]  /*d8590*/  ISETP.LT.AND P5, PT, R234, c[0x0][0x178], !P0 ;  /* 0x00005e00ea007a0c */ /* 0x000fe400047a1270 */
[----:B------:R-:W-:Y:S02]  /*d85a0*/  ISETP.LT.AND P3, PT, R235, c[0x0][0x178], !P0 ;  /* 0x00005e00eb007a0c */ /* 0x000fe40004761270 */
[----:B------:R-:W-:-:S05]  /*d85b0*/  LOP3.LUT R195, R2, 0x40, RZ, 0x3c, !PT ;  /* 0x0000004002c37812 */ /* 0x000fca00078e3cff */
[----:B------:R-:W1:Y:S01]  /*d85c0*/  LDS.128 R8, [R195] ;  /* 0x00000000c3087984 */ /* 0x000e620000000c00 */
[----:B--2---:R-:W-:-:S03]  /*d85d0*/  ISETP.GE.AND P0, PT, R0, c[0x0][0x17c], PT ;  /* 0x00005f0000007a0c */ /* 0x004fc60003f06270 */
[----:B------:R-:W2:Y:S01]  /*d85e0*/  LDL.LU R0, [R1+0x3490] ;  /* 0x0034900001007983 */ /* 0x000ea20000300800 */
[----:B------:R-:W-:Y:S01]  /*d85f0*/  ISETP.LT.AND P6, PT, R235, c[0x0][0x178], !P2 ;  /* 0x00005e00eb007a0c */ /* 0x000fe200057c1270 */
[C---:B------:R-:W-:Y:S01]  /*d8600*/  IMAD.WIDE R22, R3.reuse, 0x4, R78 ;  /* 0x0000000403167825 */ /* 0x040fe200078e024e */
[----:B------:R-:W-:Y:S02]  /*d8610*/  IADD3 R3, R3, c[0x0][0x198], RZ ;  /* 0x0000660003037a10 */ /* 0x000fe40007ffe0ff */
[----:B------:R-:W-:-:S03]  /*d8620*/  ISETP.GE.AND P2, PT, R28, c[0x0][0x17c], PT ;  /* 0x00005f001c007a0c */ /* 0x000fc60003f46270 */
[C---:B----4-:R-:W-:Y:S01]  /*d8630*/  IMAD.WIDE R4, R3.reuse, 0x4, R76 ;  /* 0x0000000403047825 */ /* 0x050fe200078e024c */
[----:B------:R-:W-:-:S05]  /*d8640*/  IADD3 R31, R3, c[0x0][0x198], RZ ;  /* 0x00006600031f7a10 */ /* 0x000fca0007ffe0ff */
[----:B-1----:R-:W-:Y:S01]  /*d8650*/  @P6 STG.E [R22.64], R8 ;  /* 0x0000000816006986 */ /* 0x002fe2000c101904 */
[----:B------:R-:W-:-:S03]  /*d8660*/  ISETP.LT.AND P6, PT, R232, c[0x0][0x178], !P2 ;  /* 0x00005e00e8007a0c */ /* 0x000fc600057c1270 */
[----:B------:R1:W-:Y:S01]  /*d8670*/  @P4 STG.E [R4.64], R141 ;  /* 0x0000008d04004986 */ /* 0x0003e2000c101904 */
[----:B------:R-:W-:Y:S01]  /*d8680*/  ISETP.LT.AND P4, PT, R233, c[0x0][0x178], !P2 ;  /* 0x00005e00e9007a0c */ /* 0x000fe20005781270 */
[----:B------:R-:W-:-:S04]  /*d8690*/  IMAD.WIDE R24, R3, 0x4, R86 ;  /* 0x0000000403187825 */ /* 0x000fc800078e0256 */
[C---:B------:R-:W-:Y:S01]  /*d86a0*/  IMAD.WIDE R16, R3.reuse, 0x4, R84 ;  /* 0x0000000403107825 */ /* 0x040fe200078e0254 */
[----:B------:R4:W-:Y:S03]  /*d86b0*/  @P1 STG.E [R24.64], R173 ;  /* 0x000000ad18001986 */ /* 0x0009e6000c101904 */
[----:B------:R-:W-:Y:S01]  /*d86c0*/  IMAD.WIDE R26, R3, 0x4, R78 ;  /* 0x00000004031a7825 */ /* 0x000fe200078e024e */
[----:B------:R-:W-:Y:S03]  /*d86d0*/  @P5 STG.E [R16.64], R213 ;  /* 0x000000d510005986 */ /* 0x000fe6000c101904 */
[C---:B------:R-:W-:Y:S01]  /*d86e0*/  IMAD.WIDE R28, R31.reuse, 0x4, R76 ;  /* 0x000000041f1c7825 */ /* 0x040fe200078e024c */
[----:B------:R3:W-:Y:S03]  /*d86f0*/  @P3 STG.E [R26.64], R9 ;  /* 0x000000091a003986 */ /* 0x0007e6000c101904 */
[----:B-1----:R-:W-:Y:S01]  /*d8700*/  IMAD.WIDE R4, R31, 0x4, R86 ;  /* 0x000000041f047825 */ /* 0x002fe200078e0256 */
[----:B------:R-:W-:Y:S01]  /*d8710*/  ISETP.LT.AND P3, PT, R234, c[0x0][0x178], !P2 ;  /* 0x00005e00ea007a0c */ /* 0x000fe20005761270 */
[----:B------:R-:W-:Y:S01]  /*d8720*/  @P6 STG.E [R28.64], R148 ;  /* 0x000000941c006986 */ /* 0x000fe2000c101904 */
[----:B------:R-:W-:-:S02]  /*d8730*/  ISETP.LT.AND P2, PT, R235, c[0x0][0x178], !P2 ;  /* 0x00005e00eb007a0c */ /* 0x000fc40005741270 */
[----:B------:R-:W-:Y:S01]  /*d8740*/  ISETP.LT.AND P6, PT, R232, c[0x0][0x178], !P0 ;  /* 0x00005e00e8007a0c */ /* 0x000fe200047c1270 */
[----:B------:R-:W-:Y:S01]  /*d8750*/  @P4 STG.E [R4.64], R180 ;  /* 0x000000b404004986 */ /* 0x000fe2000c101904 */
[----:B------:R-:W-:Y:S02]  /*d8760*/  ISETP.LT.AND P4, PT, R233, c[0x0][0x178], !P0 ;  /* 0x00005e00e9007a0c */ /* 0x000fe40004781270 */
[C---:B------:R-:W-:Y:S01]  /*d8770*/  IADD3 R33, R31.reuse, c[0x0][0x198], RZ ;  /* 0x000066001f217a10 */ /* 0x040fe20007ffe0ff */
[C---:B----4-:R-:W-:Y:S01]  /*d8780*/  IMAD.WIDE R24, R31.reuse, 0x4, R84 ;  /* 0x000000041f187825 */ /* 0x050fe200078e0254 */
[----:B------:R1:W4:Y:S03]  /*d8790*/  LDS.128 R20, [R2+0x800] ;  /* 0x0008000002147984 */ /* 0x0003260000000c00 */
[----:B---3--:R-:W-:Y:S01]  /*d87a0*/  IMAD.WIDE R8, R31, 0x4, R78 ;  /* 0x000000041f087825 */ /* 0x008fe200078e024e */
[----:B------:R-:W-:Y:S03]  /*d87b0*/  @P3 STG.E [R24.64], R220 ;  /* 0x000000dc18003986 */ /* 0x000fe6000c101904 */
[C---:B------:R-:W-:Y:S01]  /*d87c0*/  IMAD.WIDE R16, R33.reuse, 0x4, R76 ;  /* 0x0000000421107825 */ /* 0x040fe200078e024c */
[----:B------:R3:W-:Y:S03]  /*d87d0*/  @P2 STG.E [R8.64], R12 ;  /* 0x0000000c08002986 */ /* 0x0007e6000c101904 */
[----:B-1----:R-:W-:Y:S01]  /*d87e0*/  IMAD.WIDE R2, R33, 0x4, R86 ;  /* 0x0000000421027825 */ /* 0x002fe200078e0256 */
[----:B------:R-:W-:Y:S01]  /*d87f0*/  @P6 STG.E [R16.64], R149 ;  /* 0x0000009510006986 */ /* 0x000fe2000c101904 */
[----:B------:R-:W-:-:S03]  /*d8800*/  ISETP.GE.AND P1, PT, R32, c[0x0][0x17c], PT ;  /* 0x00005f0020007a0c */ /* 0x000fc60003f26270 */
[----:B------:R1:W-:Y:S04]  /*d8810*/  @P4 STG.E [R2.64], R181 ;  /* 0x000000b502004986 */ /* 0x0003e8000c101904 */
[----:B------:R-:W4:Y:S01]  /*d8820*/  LDL.LU R32, [R1+0x3480] ;  /* 0x0034800001207983 */ /* 0x000f220000300800 */
[----:B------:R-:W-:-:S04]  /*d8830*/  IMAD.WIDE R4, R33, 0x4, R84 ;  /* 0x0000000421047825 */ /* 0x000fc800078e0254 */
[C---:B------:R-:W-:Y:S01]  /*d8840*/  IMAD.WIDE R28, R33.reuse, 0x4, R78 ;  /* 0x00000004211c7825 */ /* 0x040fe200078e024e */
[----:B------:R-:W-:Y:S01]  /*d8850*/  IADD3 R35, R33, c[0x0][0x198], RZ ;  /* 0x0000660021237a10 */ /* 0x000fe20007ffe0ff */
[----:B------:R-:W1:Y:S01]  /*d8860*/  LDS.128 R24, [R194+0x800] ;  /* 0x00080000c2187984 */ /* 0x000e620000000c00 */
[----:B--2---:R-:W-:-:S03]  /*d8870*/  ISETP.GE.AND P4, PT, R0, c[0x0][0x17c], PT ;  /* 0x00005f0000007a0c */ /* 0x004fc60003f86270 */
[----:B------:R-:W2:Y:S04]  /*d8880*/  LDL.LU R0, [R1+0x3470] ;  /* 0x0034700001007983 */ /* 0x000ea80000300800 */
[----:B------:R-:W2:Y:S01]  /*d8890*/  LDL.LU R36, [R1+0x3464] ;  /* 0x0034640001247983 */ /* 0x000ea20000300800 */
[----:B------:R-:W-:Y:S02]  /*d88a0*/  ISETP.LT.AND P3, PT, R234, c[0x0][0x178], !P0 ;  /* 0x00005e00ea007a0c */ /* 0x000fe40004761270 */
[----:B------:R-:W-:Y:S02]  /*d88b0*/  ISETP.LT.AND P0, PT, R235, c[0x0][0x178], !P0 ;  /* 0x00005e00eb007a0c */ /* 0x000fe40004701270 */
[----:B------:R-:W-:Y:S02]  /*d88c0*/  ISETP.LT.AND P6, PT, R232, c[0x0][0x178], !P1 ;  /* 0x00005e00e8007a0c */ /* 0x000fe40004fc1270 */
[----:B------:R-:W-:-:S02]  /*d88d0*/  ISETP.LT.AND P2, PT, R233, c[0x0][0x178], !P1 ;  /* 0x00005e00e9007a0c */ /* 0x000fc40004f41270 */
[----:B------:R-:W-:Y:S01]  /*d88e0*/  ISETP.GE.AND P5, PT, R30, c[0x0][0x17c], PT ;  /* 0x00005f001e007a0c */ /* 0x000fe20003fa6270 */
[----:B---3--:R-:W-:Y:S01]  /*d88f0*/  IMAD.WIDE R8, R35, 0x4, R86 ;  /* 0x0000000423087825 */ /* 0x008fe200078e0256 */
[----:B------:R-:W3:Y:S04]  /*d8900*/  LDL.LU R34, [R1+0x3458] ;  /* 0x0034580001227983 */ /* 0x000ee80000300800 */
[----:B------:R1:W-:Y:S04]  /*d8910*/  @P3 STG.E [R4.64], R221 ;  /* 0x000000dd04003986 */ /* 0x0003e8000c101904 */
[----:B------:R4:W-:Y:S01]  /*d8920*/  @P0 STG.E [R28.64], R13 ;  /* 0x0000000d1c000986 */ /* 0x0009e2000c101904 */
[----:B------:R-:W-:-:S02]  /*d8930*/  ISETP.LT.AND P0, PT, R234, c[0x0][0x178], !P1 ;  /* 0x00005e00ea007a0c */ /* 0x000fc40004f01270 */
[----:B------:R-:W-:Y:S01]  /*d8940*/  ISETP.LT.AND P1, PT, R235, c[0x0][0x178], !P1 ;  /* 0x00005e00eb007a0c */ /* 0x000fe20004f21270 */
[----:B------:R-:W-:-:S04]  /*d8950*/  IMAD.WIDE R30, R35, 0x4, R76 ;  /* 0x00000004231e7825 */ /* 0x000fc800078e024c */
[C---:B-1----:R-:W-:Y:S01]  /*d8960*/  IMAD.WIDE R2, R35.reuse, 0x4, R84 ;  /* 0x0000000423027825 */ /* 0x042fe200078e0254 */
[----:B------:R-:W-:Y:S03]  /*d8970*/  @P6 STG.E [R30.64], R128 ;  /* 0x000000801e006986 */ /* 0x000fe6000c101904 */
[----:B------:R-:W-:Y:S01]  /*d8980*/  IMAD.WIDE R4, R35, 0x4, R78 ;  /* 0x0000000423047825 */ /* 0x000fe200078e024e */
[----:B------:R1:W-:Y:S04]  /*d8990*/  @P2 STG.E [R8.64], R160 ;  /* 0x000000a008002986 */ /* 0x0003e8000c101904 */
[----:B------:R1:W-:Y:S04]  /*d89a0*/  @P0 STG.E [R2.64], R200 ;  /* 0x000000c802000986 */ /* 0x0003e8000c101904 */
[----:B----4-:R4:W-:Y:S01]  /*d89b0*/  @P1 STG.E [R4.64], R20 ;  /* 0x0000001404001986 */ /* 0x0109e2000c101904 */
[----:B------:R-:W-:-:S02]  /*d89c0*/  ISETP.LT.AND P3, PT, R232, c[0x0][0x178], !P5 ;  /* 0x00005e00e8007a0c */ /* 0x000fc40006f61270 */
[----:B------:R-:W-:Y:S01]  /*d89d0*/  ISETP.LT.AND P2, PT, R233, c[0x0][0x178], !P5 ;  /* 0x00005e00e9007a0c */ /* 0x000fe20006f41270 */
[----:B------:R-:W2:Y:S01]  /*d89e0*/  LDS.128 R28, [R195+0x800] ;  /* 0x00080000c31c7984 */ /* 0x000ea20000000c00 */
[----:B------:R-:W-:Y:S02]  /*d89f0*/  ISETP.LT.AND P6, PT, R234, c[0x0][0x178], !P5 ;  /* 0x00005e00ea007a0c */ /* 0x000fe40006fc1270 */
[----:B------:R-:W-:Y:S02]  /*d8a00*/  IADD3 R37, R35, c[0x0][0x198], RZ ;  /* 0x0000660023257a10 */ /* 0x000fe40007ffe0ff */
[----:B------:R-:W-:-:S03]  /*d8a10*/  ISETP.LT.AND P5, PT, R235, c[0x0][0x178], !P5 ;  /* 0x00005e00eb007a0c */ /* 0x000fc60006fa1270 */
[----:B------:R-:W-:-:S04]  /*d8a20*/  IMAD.WIDE R12, R37, 0x4, R76 ;  /* 0x00000004250c7825 */ /* 0x000fc800078e024c */
[C---:B-1----:R-:W-:Y:S01]  /*d8a30*/  IMAD.WIDE R8, R37.reuse, 0x4, R86 ;  /* 0x0000000425087825 */ /* 0x042fe200078e0256 */
[----:B--2---:R-:W-:Y:S02]  /*d8a40*/  ISETP.GE.AND P1, PT, R0, c[0x0][0x17c], PT ;  /* 0x00005f0000007a0c */ /* 0x004fe40003f26270 */
[----:B------:R-:W2:Y:S01]  /*d8a50*/  LDL.LU R0, [R1+0x3444] ;  /* 0x0034440001007983 */ /* 0x000ea20000300800 */
[----:B------:R-:W-:Y:S01]  /*d8a60*/  ISETP.GE.AND P0, PT, R32, c[0x0][0x17c], PT ;  /* 0x00005f0020007a0c */ /* 0x000fe20003f06270 */
[C---:B------:R-:W-:Y:S02]  /*d8a70*/  IMAD.WIDE R16, R37.reuse, 0x4, R84 ;  /* 0x0000000425107825 */ /* 0x040fe400078e0254 */
[----:B------:R-:W-:Y:S02]  /*d8a80*/  @P3 STG.E [R12.64], R129 ;  /* 0x000000810c003986 */ /* 0x000fe4000c101904 */
[----:B------:R-:W-:Y:S01]  /*d8a90*/  IMAD.WIDE R32, R37, 0x4, R78 ;  /* 0x0000000425207825 */ /* 0x000fe200078e024e */
[----:B------:R-:W-:Y:S01]  /*d8aa0*/  ISETP.LT.AND P3, PT, R232, c[0x0][0x178], !P4 ;  /* 0x00005e00e8007a0c */ /* 0x000fe20006761270 */
[----:B------:R1:W-:Y:S01]  /*d8ab0*/  @P2 STG.E [R8.64], R161 ;  /* 0x000000a108002986 */ /* 0x0003e2000c101904 */
[----:B------:R-:W-:-:S03]  /*d8ac0*/  ISETP.LT.AND P2, PT, R233, c[0x0][0x178], !P4 ;  /* 0x00005e00e9007a0c */ /* 0x000fc60006741270 */
[----:B------:R-:W-:Y:S01]  /*d8ad0*/  @P6 STG.E [R16.64], R201 ;  /* 0x000000c910006986 */ /* 0x000fe2000c101904 */
[----:B------:R-:W-:-:S03]  /*d8ae0*/  IADD3 R37, R37, c[0x0][0x198], RZ ;  /* 0x0000660025257a10 */ /* 0x000fc60007ffe0ff */
[----:B------:R-:W-:Y:S01]  /*d8af0*/  @P5 STG.E [R32.64], R21 ;  /* 0x0000001520005986 */ /* 0x000fe2000c101904 */
[----:B------:R-:W-:Y:S02]  /*d8b00*/  ISETP.LT.AND P5, PT, R234, c[0x0][0x178], !P4 ;  /* 0x00005e00ea007a0c */ /* 0x000fe400067a1270 */
[----:B------:R-:W-:Y:S01]  /*d8b10*/  ISETP.LT.AND P4, PT, R235, c[0x0][0x178], !P4 ;  /* 0x00005e00eb007a0c */ /* 0x000fe20006781270 */
[C---:B------:R-:W-:Y:S01]  /*d8b20*/  IMAD.WIDE R2, R37.reuse, 0x4, R76 ;  /* 0x0000000425027825 */ /* 0x040fe200078e024c */
[----:B------:R-:W3:Y:S03]  /*d8b30*/  LDL.LU R38, [R1+0x343c] ;  /* 0x00343c0001267983 */ /* 0x000ee60000300800 */
[C---:B----4-:R-:W-:Y:S01]  /*d8b40*/  IMAD.WIDE R4, R37.reuse, 0x4, R86 ;  /* 0x0000000425047825 */ /* 0x050fe200078e0256 */
[----:B------:R-:W-:Y:S03]  /*d8b50*/  @P3 STG.E [R2.64], R136 ;  /* 0x0000008802003986 */ /* 0x000fe6000c101904 */
[C---:B-1----:R-:W-:Y:S01]  /*d8b60*/  IMAD.WIDE R8, R37.reuse, 0x4, R84 ;  /* 0x0000000425087825 */ /* 0x042fe200078e0254 */
[----:B------:R-:W-:Y:S03]  /*d8b70*/  @P2 STG.E [R4.64], R168 ;  /* 0x000000a804002986 */ /* 0x000fe6000c101904 */
[----:B------:R-:W-:Y:S01]  /*d8b80*/  IMAD.WIDE R12, R37, 0x4, R78 ;  /* 0x00000004250c7825 */ /* 0x000fe200078e024e */
[----:B------:R-:W-:Y:S01]  /*d8b90*/  @P5 STG.E [R8.64], R208 ;  /* 0x000000d008005986 */ /* 0x000fe2000c101904 */
[----:B------:R-:W-:-:S03]  /*d8ba0*/  ISETP.GE.AND P5, PT, R36, c[0x0][0x17c], PT ;  /* 0x00005f0024007a0c */ /* 0x000fc60003fa6270 */
[----:B------:R1:W-:Y:S04]  /*d8bb0*/  @P4 STG.E [R12.64], R24 ;  /* 0x000000180c004986 */ /* 0x0003e8000c101904 */
[----:B------:R-:W4:Y:S04]  /*d8bc0*/  LDL.LU R36, [R1+0x342c] ;  /* 0x00342c0001247983 */ /* 0x000f280000300800 */
[----:B-1----:R-:W4:Y:S01]  /*d8bd0*/  LDL.LU R24, [R1+0x3418] ;  /* 0x0034180001187983 */ /* 0x002f220000300800 */
[----:B------:R-:W-:Y:S02]  /*d8be0*/  ISETP.LT.AND P6, PT, R232, c[0x0][0x178], !P0 ;  /* 0x00005e00e8007a0c */ /* 0x000fe400047c1270 */
[----:B------:R-:W-:-:S02]  /*d8bf0*/  ISETP.LT.AND P3, PT, R233, c[0x0][0x178], !P0 ;  /* 0x00005e00e9007a0c */ /* 0x000fc40004761270 */
[----:B------:R-:W-:Y:S02]  /*d8c00*/  ISETP.LT.AND P2, PT, R234, c[0x0][0x178], !P0 ;  /* 0x00005e00ea007a0c */ /* 0x000fe40004741270 */
[----:B------:R-:W-:-:S05]  /*d8c10*/  IADD3 R35, R37, c[0x0][0x198], RZ ;  /* 0x0000660025237a10 */ /* 0x000fca0007ffe0ff */
[----:B------:R-:W-:-:S04]  /*d8c20*/  IMAD.WIDE R16, R35, 0x4, R76 ;  /* 0x0000000423107825 */ /* 0x000fc800078e024c */
[C---:B------:R-:W-:Y:S01]  /*d8c30*/  IMAD.WIDE R2, R35.reuse, 0x4, R86 ;  /* 0x0000000423027825 */ /* 0x040fe200078e0256 */
[----:B------:R1:W-:Y:S03]  /*d8c40*/  @P6 STG.E [R16.64], R137 ;  /* 0x0000008910006986 */ /* 0x0003e6000c101904 */
[----:B------:R-:W-:Y:S01]  /*d8c50*/  IMAD.WIDE R4, R35, 0x4, R84 ;  /* 0x0000000423047825 */ /* 0x000fe200078e0254 */
[----:B------:R-:W-:Y:S01]  /*d8c60*/  ISETP.LT.AND P0, PT, R235, c[0x0][0x178], !P0 ;  /* 0x00005e00eb007a0c */ /* 0x000fe20004701270 */
[----:B------:R1:W-:Y:S01]  /*d8c70*/  @P3 STG.E [R2.64], R169 ;  /* 0x000000a902003986 */ /* 0x0003e2000c101904 */
[----:B------:R-:W-:Y:S02]  /*d8c80*/  ISETP.LT.AND P6, PT, R232, c[0x0][0x178], !P1 ;  /* 0x00005e00e8007a0c */ /* 0x000fe40004fc1270 */
[----:B------:R-:W-:Y:S01]  /*d8c90*/  ISETP.LT.AND P4, PT, R233, c[0x0][0x178], !P1 ;  /* 0x00005e00e9007a0c */ /* 0x000fe20004f81270 */
[----:B------:R1:W-:Y:S01]  /*d8ca0*/  @P2 STG.E [R4.64], R209 ;  /* 0x000000d104002986 */ /* 0x0003e2000c101904 */
[----:B------:R-:W-:-:S02]  /*d8cb0*/  ISETP.LT.AND P2, PT, R234, c[0x0][0x178], !P1 ;  /* 0x00005e00ea007a0c */ /* 0x000fc40004f41270 */
[C---:B------:R-:W-:Y:S01]  /*d8cc0*/  IADD3 R21, R35.reuse, c[0x0][0x198], RZ ;  /* 0x0000660023157a10 */ /* 0x040fe20007ffe0ff */
[----:B------:R-:W-:-:S04]  /*d8cd0*/  IMAD.WIDE R8, R35, 0x4, R78 ;  /* 0x0000000423087825 */ /* 0x000fc800078e024e */
[C---:B------:R-:W-:Y:S01]  /*d8ce0*/  IMAD.WIDE R12, R21.reuse, 0x4, R76 ;  /* 0x00000004150c7825 */ /* 0x040fe200078e024c */
[----:B------:R2:W-:Y:S03]  /*d8cf0*/  @P0 STG.E [R8.64], R25 ;  /* 0x0000001908000986 */ /* 0x0005e6000c101904 */
[C---:B-1----:R-:W-:Y:S01]  /*d8d00*/  IMAD.WIDE R16, R21.reuse, 0x4, R86 ;  /* 0x0000000415107825 */ /* 0x042fe200078e0256 */
[----:B------:R1:W-:Y:S03]  /*d8d10*/  @P6 STG.E [R12.64], R144 ;  /* 0x000000900c006986 */ /* 0x0003e6000c101904 */
[----:B------:R-:W-:Y:S01]  /*d8d20*/  IMAD.WIDE R2, R21, 0x4, R84 ;  /* 0x0000000415027825 */ /* 0x000fe200078e0254 */
[----:B------:R1:W-:Y:S04]  /*d8d30*/  @P4 STG.E [R16.64], R176 ;  /* 0x000000b010004986 */ /* 0x0003e8000c101904 */
[----:B------:R1:W-:Y:S01]  /*d8d40*/  @P2 STG.E [R2.64], R216 ;  /* 0x000000d802002986 */ /* 0x0003e2000c101904 */
[----:B--2---:R-:W-:-:S03]  /*d8d50*/  ISETP.GE.AND P2, PT, R0, c[0x0][0x17c], PT ;  /* 0x00005f0000007a0c */ /* 0x004fc60003f46270 */
[----:B------:R-:W2:Y:S01]  /*d8d60*/  LDL.LU R0, [R1+0x340c] ;  /* 0x00340c0001007983 */ /* 0x000ea20000300800 */
[----:B---3--:R-:W-:Y:S02]  /*d8d70*/  ISETP.GE.AND P3, PT, R34, c[0x0][0x17c], PT ;  /* 0x00005f0022007a0c */ /* 0x008fe40003f66270 */
[----:B------:R-:W-:Y:S01]  /*d8d80*/  ISETP.LT.AND P1, PT, R235, c[0x0][0x178], !P1 ;  /* 0x00005e00eb007a0c */ /* 0x000fe20004f21270 */
[----:B------:R-:W3:Y:S01]  /*d8d90*/  LDS.128 R32, [R252+0x800] ;  /* 0x00080000fc207984 */ /* 0x000ee20000000c00 */
[----:B------:R-:W-:Y:S01]  /*d8da0*/  ISETP.LT.AND P4, PT, R232, c[0x0][0x178], !P5 ;  /* 0x00005e00e8007a0c */ /* 0x000fe20006f81270 */
[C---:B------:R-:W-:Y:S01]  /*d8db0*/  IMAD.WIDE R4, R21.reuse, 0x4, R78 ;  /* 0x0000000415047825 */ /* 0x040fe200078e024e */
[----:B------:R-:W-:Y:S02]  /*d8dc0*/  IADD3 R21, R21, c[0x0][0x198], RZ ;  /* 0x0000660015157a10 */ /* 0x000fe40007ffe0ff */
[----:B------:R-:W-:-:S03]  /*d8dd0*/  ISETP.LT.AND P6, PT, R233, c[0x0][0x178], !P5 ;  /* 0x00005e00e9007a0c */ /* 0x000fc60006fc1270 */
[----:B------:R-:W-:Y:S01]  /*d8de0*/  IMAD.WIDE R8, R21, 0x4, R76 ;  /* 0x0000000415087825 */ /* 0x000fe200078e024c */
[----:B------:R-:W-:Y:S02]  /*d8df0*/  ISETP.LT.AND P0, PT, R234, c[0x0][0x178], !P5 ;  /* 0x00005e00ea007a0c */ /* 0x000fe40006f01270 */
[----:B------:R-:W-:Y:S01]  /*d8e00*/  ISETP.LT.AND P5, PT, R235, c[0x0][0x178], !P5 ;  /* 0x00005e00eb007a0c */ /* 0x000fe20006fa1270 */
[----:B------:R1:W-:Y:S01]  /*d8e10*/  @P1 STG.E [R4.64], R28 ;  /* 0x0000001c04001986 */ /* 0x0003e2000c101904 */
[----:B------:R-:W-:-:S03]  /*d8e20*/  ISETP.LT.AND P1, PT, R232, c[0x0][0x178], !P3 ;  /* 0x00005e00e8007a0c */ /* 0x000fc60005f21270 */
[----:B------:R3:W-:Y:S01]  /*d8e30*/  @P4 STG.E [R8.64], R145 ;  /* 0x0000009108004986 */ /* 0x0007e2000c101904 */
[----:B------:R-:W-:Y:S01]  /*d8e40*/  ISETP.LT.AND P4, PT, R233, c[0x0][0x178], !P3 ;  /* 0x00005e00e9007a0c */ /* 0x000fe20005f81270 */
[C---:B-1----:R-:W-:Y:S01]  /*d8e50*/  IMAD.WIDE R12, R21.reuse, 0x4, R86 ;  /* 0x00000004150c7825 */ /* 0x042fe200078e0256 */
[----:B------:R-:W-:-:S03]  /*d8e60*/  IADD3 R25, R21, c[0x0][0x198], RZ ;  /* 0x0000660015197a10 */ /* 0x000fc60007ffe0ff */
[C---:B------:R-:W-:Y:S01]  /*d8e70*/  IMAD.WIDE R16, R21.reuse, 0x4, R84 ;  /* 0x0000000415107825 */ /* 0x040fe200078e0254 */
[----:B------:R1:W-:Y:S03]  /*d8e80*/  @P6 STG.E [R12.64], R177 ;  /* 0x000000b10c006986 */ /* 0x0003e6000c101904 */
[----:B------:R-:W-:Y:S01]  /*d8e90*/  IMAD.WIDE R2, R21, 0x4, R78 ;  /* 0x0000000415027825 */ /* 0x000fe200078e024e */
[----:B------:R1:W-:Y:S03]  /*d8ea0*/  @P0 STG.E [R16.64], R217 ;  /* 0x000000d910000986 */ /* 0x0003e6000c101904 */
[----:B------:R-:W-:Y:S01]  /*d8eb0*/  IMAD.WIDE R4, R25, 0x4, R76 ;  /* 0x0000000419047825 */ /* 0x000fe200078e024c */
[----:B------:R-:W-:-:S03]  /*d8ec0*/  ISETP.LT.AND P0, PT, R234, c[0x0][0x178], !P3 ;  /* 0x00005e00ea007a0c */ /* 0x000fc60005f01270 */
[----:B------:R-:W-:Y:S01]  /*d8ed0*/  IMAD.WIDE R20, R25, 0x4, R86 ;  /* 0x0000000419147825 */ /* 0x000fe200078e0256 */
[----:B------:R-:W-:Y:S01]  /*d8ee0*/  ISETP.LT.AND P3, PT, R235, c[0x0][0x178], !P3 ;  /* 0x00005e00eb007a0c */ /* 0x000fe20005f61270 */
[----:B------:R1:W-:Y:S01]  /*d8ef0*/  @P5 STG.E [R2.64], R29 ;  /* 0x0000001d02005986 */ /* 0x0003e2000c101904 */
[----:B------:R-:W-:Y:S02]  /*d8f00*/  ISETP.LT.AND P6, PT, R232, c[0x0][0x178], !P2 ;  /* 0x00005e00e8007a0c */ /* 0x000fe400057c1270 */
[----:B------:R-:W-:Y:S01]  /*d8f10*/  ISETP.LT.AND P5, PT, R233, c[0x0][0x178], !P2 ;  /* 0x00005e00e9007a0c */ /* 0x000fe200057a1270 */
[----:B------:R4:W-:Y:S01]  /*d8f20*/  @P1 STG.E [R4.64], R152 ;  /* 0x0000009804001986 */ /* 0x0009e2000c101904 */
[----:B------:R-:W-:-:S03]  /*d8f30*/  IADD3 R37, R25, c[0x0][0x198], RZ ;  /* 0x0000660019257a10 */ /* 0x000fc60007ffe0ff */
[----:B------:R-:W-:Y:S01]  /*d8f40*/  @P4 STG.E [R20.64], R184 ;  /* 0x000000b814004986 */ /* 0x000fe2000c101904 */
[----:B------:R-:W-:Y:S01]  /*d8f50*/  ISETP.LT.AND P4, PT, R234, c[0x0][0x178], !P2 ;  /* 0x00005e00ea007a0c */ /* 0x000fe20005781270 */
[----:B---3--:R-:W-:-:S04]  /*d8f60*/  IMAD.WIDE R8, R25, 0x4, R84 ;  /* 0x0000000419087825 */ /* 0x008fc800078e0254 */
[----:B-1----:R-:W-:Y:S01]  /*d8f70*/  IMAD.WIDE R12, R25, 0x4, R78 ;  /* 0x00000004190c7825 */ /* 0x002fe200078e024e */
[----:B------:R-:W-:Y:S03]  /*d8f80*/  @P0 STG.E [R8.64], R224 ;  /* 0x000000e008000986 */ /* 0x000fe6000c101904 */
[----:B------:R-:W-:Y:S01]  /*d8f90*/  IMAD.WIDE R16, R37, 0x4, R76 ;  /* 0x0000000425107825 */ /* 0x000fe200078e024c */
[----:B------:R-:W-:-:S03]  /*d8fa0*/  ISETP.GE.AND P1, PT, R38, c[0x0][0x17c], PT ;  /* 0x00005f0026007a0c */ /* 0x000fc60003f26270 */
[C---:B------:R-:W-:Y:S01]  /*d8fb0*/  IMAD.WIDE R2, R37.reuse, 0x4, R86 ;  /* 0x0000000425027825 */ /* 0x040fe200078e0256 */
[----:B------:R1:W-:Y:S03]  /*d8fc0*/  @P3 STG.E [R12.64], R32 ;  /* 0x000000200c003986 */ /* 0x0003e6000c101904 */
[----:B----4-:R-:W-:Y:S01]  /*d8fd0*/  IMAD.WIDE R4, R37, 0x4, R84 ;  /* 0x0000000425047825 */ /* 0x010fe200078e0254 */
[----:B------:R3:W-:Y:S01]  /*d8fe0*/  @P6 STG.E [R16.64], R153 ;  /* 0x0000009910006986 */ /* 0x0007e2000c101904 */
[----:B------:R-:W-:-:S03]  /*d8ff0*/  ISETP.LT.AND P6, PT, R232, c[0x0][0x178], !P1 ;  /* 0x00005e00e8007a0c */ /* 0x000fc60004fc1270 */
[----:B------:R4:W-:Y:S01]  /*d9000*/  @P5 STG.E [R2.64], R185 ;  /* 0x000000b902005986 */ /* 0x0009e2000c101904 */
[----:B------:R-:W-:-:S03]  /*d9010*/  ISETP.LT.AND P3, PT, R233, c[0x0][0x178], !P1 ;  /* 0x00005e00e9007a0c */ /* 0x000fc60004f61270 */
[----:B-1----:R-:W2:Y:S01]  /*d9020*/  LDL.LU R32, [R1+0x3404] ;  /* 0x0034040001207983 */ /* 0x002ea20000300800 */
[----:B------:R-:W-:-:S03]  /*d9030*/  ISETP.LT.AND P5, PT, R235, c[0x0][0x178], !P1 ;  /* 0x00005e00eb007a0c */ /* 0x000fc60004fa1270 */
[----:B------:R1:W-:Y:S01]  /*d9040*/  @P4 STG.E [R4.64], R225 ;  /* 0x000000e104004986 */ /* 0x0003e2000c101904 */
[----:B------:R-:W-:Y:S02]  /*d9050*/  ISETP.LT.AND P4, PT, R234, c[0x0][0x178], !P1 ;  /* 0x00005e00ea007a0c */ /* 0x000fe40004f81270 */
[----:B------:R-:W-:Y:S01]  /*d9060*/  ISETP.GE.AND P1, PT, R24, c[0x0][0x17c], PT ;  /* 0x00005f0018007a0c */ /* 0x000fe20003f26270 */
[----:B------:R-:W2:Y:S04]  /*d9070*/  LDL.LU R28, [R1+0x33fc] ;  /* 0x0033fc00011c7983 */ /* 0x000ea80000300800 */
[----:B------:R-:W2:Y:S01]  /*d9080*/  LDL.LU R24, [R1+0x33f0] ;  /* 0x0033f00001187983 */ /* 0x000ea20000300800 */
[----:B------:R-:W-:Y:S02]  /*d9090*/  ISETP.LT.AND P2, PT, R235, c[0x0][0x178], !P2 ;  /* 0x00005e00eb007a0c */ /* 0x000fe40005741270 */
[C---:B------:R-:W-:Y:S01]  /*d90a0*/  IADD3 R21, R37.reuse, c[0x0][0x198], RZ ;  /* 0x0000660025157a10 */ /* 0x040fe20007ffe0ff */
[----:B------:R-:W-:-:S04]  /*d90b0*/  IMAD.WIDE R8, R37, 0x4, R78 ;  /* 0x0000000425087825 */ /* 0x000fc800078e024e */
[----:B------:R-:W-:-:S04]  /*d90c0*/  IMAD.WIDE R12, R21, 0x4, R76 ;  /* 0x00000004150c7825 */ /* 0x000fc800078e024c */
[C---:B---3--:R-:W-:Y:S02]  /*d90d0*/  IMAD.WIDE R16, R21.reuse, 0x4, R86 ;  /* 0x0000000415107825 */ /* 0x048fe400078e0256 */
[----:B------:R3:W-:Y:S02]  /*d90e0*/  @P2 STG.E [R8.64], R33 ;  /* 0x0000002108002986 */ /* 0x0007e4000c101904 */
[----:B----4-:R-:W-:Y:S02]  /*d90f0*/  IMAD.WIDE R2, R21, 0x4, R84 ;  /* 0x0000000415027825 */ /* 0x010fe400078e0254 */
[----:B------:R4:W-:Y:S04]  /*d9100*/  @P6 STG.E [R12.64], R126 ;  /* 0x0000007e0c006986 */ /* 0x0009e8000c101904 */
[----:B------:R1:W-:Y:S04]  /*d9110*/  @P3 STG.E [R16.64], R158 ;  /* 0x0000009e10003986 */ /* 0x0003e8000c101904 */
[----:B------:R1:W-:Y:S01]  /*d9120*/  @P4 STG.E [R2.64], R198 ;  /* 0x000000c602004986 */ /* 0x0003e2000c101904 */
[----:B--2---:R-:W-:-:S03]  /*d9130*/  ISETP.GE.AND P4, PT, R0, c[0x0][0x17c], PT ;  /* 0x00005f0000007a0c */ /* 0x004fc60003f86270 */
[----:B------:R-:W2:Y:S01]  /*d9140*/  LDL.LU R0, [R1+0x33ec] ;  /* 0x0033ec0001007983 */ /* 0x000ea20000300800 */
[----:B------:R-:W-:Y:S01]  /*d9150*/  ISETP.GE.AND P0, PT, R36, c[0x0][0x17c], PT ;  /* 0x00005f0024007a0c */ /* 0x000fe20003f06270 */
[----:B-1----:R-:W-:-:S03]  /*d9160*/  IMAD.WIDE R4, R21, 0x4, R78 ;  /* 0x0000000415047825 */ /* 0x002fc600078e024e */
[----:B------:R-:W-:Y:S02]  /*d9170*/  ISETP.LT.AND P2, PT, R232, c[0x0][0x178], !P0 ;  /* 0x00005e00e8007a0c */ /* 0x000fe40004741270 */
[----:B------:R-:W-:Y:S02]  /*d9180*/  IADD3 R21, R21, c[0x0][0x198], RZ ;  /* 0x0000660015157a10 */ /* 0x000fe40007ffe0ff */
[----:B------:R-:W-:-:S03]  /*d9190*/  ISETP.LT.AND P6, PT, R233, c[0x0][0x178], !P0 ;  /* 0x00005e00e9007a0c */ /* 0x000fc600047c1270 */
[----:B---3--:R-:W-:Y:S01]  /*d91a0*/  IMAD.WIDE R8, R21, 0x4, R76 ;  /* 0x0000000415087825 */ /* 0x008fe200078e024c */
[----:B------:R-:W-:Y:S01]  /*d91b0*/  ISETP.LT.AND P3, PT, R234, c[0x0][0x178], !P0 ;  /* 0x00005e00ea007a0c */ /* 0x000fe20004761270 */
[----:B------:R1:W-:Y:S01]  /*d91c0*/  @P5 STG.E [R4.64], R18 ;  /* 0x0000001204005986 */ /* 0x0003e2000c101904 */
[----:B------:R-:W-:Y:S02]  /*d91d0*/  ISETP.LT.AND P0, PT, R235, c[0x0][0x178], !P0 ;  /* 0x00005e00eb007a0c */ /* 0x000fe40004701270 */
[----:B------:R-:W-:Y:S01]  /*d91e0*/  ISETP.LT.AND P5, PT, R232, c[0x0][0x178], !P1 ;  /* 0x00005e00e8007a0c */ /* 0x000fe20004fa1270 */
[----:B------:R3:W-:Y:S01]  /*d91f0*/  @P2 STG.E [R8.64], R127 ;  /* 0x0000007f08002986 */ /* 0x0007e2000c101904 */
[----:B------:R-:W-:Y:S01]  /*d9200*/  ISETP.LT.AND P2, PT, R233, c[0x0][0x178], !P1 ;  /* 0x00005e00e9007a0c */ /* 0x000fe20004f41270 */
[C---:B----4-:R-:W-:Y:S01]  /*d9210*/  IMAD.WIDE R12, R21.reuse, 0x4, R86 ;  /* 0x00000004150c7825 */ /* 0x050fe200078e0256 */
[----:B------:R-:W-:-:S03]  /*d9220*/  IADD3 R25, R21, c[0x0][0x198], RZ ;  /* 0x0000660015197a10 */ /* 0x000fc60007ffe0ff */
[C---:B------:R-:W-:Y:S01]  /*d9230*/  IMAD.WIDE R16, R21.reuse, 0x4, R84 ;  /* 0x0000000415107825 */ /* 0x040fe200078e0254 */
[----:B------:R4:W-:Y:S03]  /*d9240*/  @P6 STG.E [R12.64], R159 ;  /* 0x0000009f0c006986 */ /* 0x0009e6000c101904 */
[----:B------:R-:W-:Y:S01]  /*d9250*/  IMAD.WIDE R2, R21, 0x4, R78 ;  /* 0x0000000415027825 */ /* 0x000fe200078e024e */
[----:B------:R3:W-:Y:S03]  /*d9260*/  @P3 STG.E [R16.64], R199 ;  /* 0x000000c710003986 */ /* 0x0007e6000c101904 */
[----:B-1----:R-:W-:Y:S01]  /*d9270*/  IMAD.WIDE R4, R25, 0x4, R76 ;  /* 0x0000000419047825 */ /* 0x002fe200078e024c */
[----:B------:R-:W-:-:S03]  /*d9280*/  ISETP.LT.AND P3, PT, R234, c[0x0][0x178], !P1 ;  /* 0x00005e00ea007a0c */ /* 0x000fc60004f61270 */
[----:B------:R-:W-:Y:S01]  /*d9290*/  IMAD.WIDE R20, R25, 0x4, R86 ;  /* 0x0000000419147825 */ /* 0x000fe200078e0256 */
[----:B------:R-:W-:Y:S01]  /*d92a0*/  ISETP.LT.AND P1, PT, R235, c[0x0][0x178], !P1 ;  /* 0x00005e00eb007a0c */ /* 0x000fe20004f21270 */
[----:B------:R1:W-:Y:S01]  /*d92b0*/  @P0 STG.E [R2.64], R19 ;  /* 0x0000001302000986 */ /* 0x0003e2000c101904 */
[----:B------:R-:W-:-:S03]  /*d92c0*/  ISETP.LT.AND P6, PT, R232, c[0x0][0x178], !P4 ;  /* 0x00005e00e8007a0c */ /* 0x000fc600067c1270 */
[----:B------:R1:W-:Y:S01]  /*d92d0*/  @P5 STG.E [R4.64], R134 ;  /* 0x0000008604005986 */ /* 0x0003e2000c101904 */
[----:B------:R-:W-:-:S03]  /*d92e0*/  ISETP.LT.AND P5, PT, R233, c[0x0][0x178], !P4 ;  /* 0x00005e00e9007a0c */ /* 0x000fc600067a1270 */
[----:B------:R1:W-:Y:S01]  /*d92f0*/  @P2 STG.E [R20.64], R166 ;  /* 0x000000a614002986 */ /* 0x0003e2000c101904 */
[----:B------:R-:W-:Y:S02]  /*d9300*/  ISETP.LT.AND P2, PT, R234, c[0x0][0x178], !P4 ;  /* 0x00005e00ea007a0c */ /* 0x000fe40006741270 */
[C---:B------:R-:W-:Y:S01]  /*d9310*/  IADD3 R29, R25.reuse, c[0x0][0x198], RZ ;  /* 0x00006600191d7a10 */ /* 0x040fe20007ffe0ff */
[----:B---3--:R-:W-:-:S04]  /*d9320*/  IMAD.WIDE R8, R25, 0x4, R84 ;  /* 0x0000000419087825 */ /* 0x008fc800078e0254 */
[----:B----4-:R-:W-:Y:S01]  /*d9330*/  IMAD.WIDE R12, R25, 0x4, R78 ;  /* 0x00000004190c7825 */ /* 0x010fe200078e024e */
[----:B------:R3:W-:Y:S03]  /*d9340*/  @P3 STG.E [R8.64], R206 ;  /* 0x000000ce08003986 */ /* 0x0007e6000c101904 */
[C---:B------:R-:W-:Y:S01]  /*d9350*/  IMAD.WIDE R16, R29.reuse, 0x4, R76 ;  /* 0x000000041d107825 */ /* 0x040fe200078e024c */
[----:B------:R4:W-:Y:S03]  /*d9360*/  @P1 STG.E [R12.64], R6 ;  /* 0x000000060c001986 */ /* 0x0009e6000c101904 */
[C---:B-1----:R-:W-:Y:S01]  /*d9370*/  IMAD.WIDE R2, R29.reuse, 0x4, R86 ;  /* 0x000000041d027825 */ /* 0x042fe200078e0256 */
[----:B------:R1:W-:Y:S03]  /*d9380*/  @P6 STG.E [R16.64], R135 ;  /* 0x0000008710006986 */ /* 0x0003e6000c101904 */
[----:B------:R-:W-:Y:S01]  /*d9390*/  IMAD.WIDE R4, R29, 0x4, R84 ;  /* 0x000000041d047825 */ /* 0x000fe200078e0254 */
[----:B------:R1:W-:Y:S01]  /*d93a0*/  @P5 STG.E [R2.64], R167 ;  /* 0x000000a702005986 */ /* 0x0003e2000c101904 */
[----:B------:R-:W-:-:S03]  /*d93b0*/  ISETP.GE.AND P0, PT, R32, c[0x0][0x17c], PT ;  /* 0x00005f0020007a0c */ /* 0x000fc60003f06270 */
[----:B------:R1:W-:Y:S01]  /*d93c0*/  @P2 STG.E [R4.64], R207 ;  /* 0x000000cf04002986 */ /* 0x0003e2000c101904 */
[----:B------:R-:W-:Y:S02]  /*d93d0*/  ISETP.LT.AND P6, PT, R232, c[0x0][0x178], !P0 ;  /* 0x00005e00e8007a0c */ /* 0x000fe400047c1270 */
[----:B------:R-:W-:Y:S02]  /*d93e0*/  ISETP.LT.AND P3, PT, R233, c[0x0][0x178], !P0 ;  /* 0x00005e00e9007a0c */ /* 0x000fe40004761270 */
[----:B------:R-:W-:Y:S02]  /*d93f0*/  ISETP.LT.AND P2, PT, R234, c[0x0][0x178], !P0 ;  /* 0x00005e00ea007a0c */ /* 0x000fe40004741270 */
[C---:B------:R-:W-:Y:S02]  /*d9400*/  ISETP.LT.AND P5, PT, R235.reuse, c[0x0][0x178], !P0 ;  /* 0x00005e00eb007a0c */ /* 0x040fe400047a1270 */
[----:B------:R-:W-:Y:S02]  /*d9410*/  ISETP.GE.AND P0, PT, R24, c[0x0][0x17c], PT ;  /* 0x00005f0018007a0c */ /* 0x000fe40003f06270 */
[----:B------:R-:W2:Y:S04]  /*d9420*/  LDL.LU R24, [R1+0x33e8] ;  /* 0x0033e80001187983 */ /* 0x000ea80000300800 */
[----:B------:R-:W2:Y:S04]  /*d9430*/  LDL.LU R20, [R1+0x33dc] ;  /* 0x0033dc0001147983 */ /* 0x000ea80000300800 */
[----:B------:R-:W2:Y:S01]  /*d9440*/  LDL.LU R18, [R1+0x33d8] ;  /* 0x0033d80001127983 */ /* 0x000ea20000300800 */
[----:B------:R-:W-:-:S02]  /*d9450*/  ISETP.LT.AND P4, PT, R235, c[0x0][0x178], !P4 ;  /* 0x00005e00eb007a0c */ /* 0x000fc40006781270 */
[C---:B------:R-:W-:Y:S01]  /*d9460*/  IADD3 R19, R29.reuse, c[0x0][0x198], RZ ;  /* 0x000066001d137a10 */ /* 0x040fe20007ffe0ff */
[----:B---3--:R-:W-:-:S04]  /*d9470*/  IMAD.WIDE R8, R29, 0x4, R78 ;  /* 0x000000041d087825 */ /* 0x008fc800078e024e */
[----:B----4-:R-:W-:-:S04]  /*d9480*/  IMAD.WIDE R12, R19, 0x4, R76 ;  /* 0x00000004130c7825 */ /* 0x010fc800078e024c */
[C---:B-1----:R-:W-:Y:S02]  /*d9490*/  IMAD.WIDE R16, R19.reuse, 0x4, R86 ;  /* 0x0000000413107825 */ /* 0x042fe400078e0256 */
[----:B------:R1:W-:Y:S02]  /*d94a0*/  @P4 STG.E [R8.64], R7 ;  /* 0x0000000708004986 */ /* 0x0003e4000c101904 */
[----:B------:R-:W-:Y:S02]  /*d94b0*/  IMAD.WIDE R2, R19, 0x4, R84 ;  /* 0x0000000413027825 */ /* 0x000fe400078e0254 */
[----:B------:R3:W-:Y:S04]  /*d94c0*/  @P6 STG.E [R12.64], R142 ;  /* 0x0000008e0c006986 */ /* 0x0007e8000c101904 */
[----:B------:R-:W-:Y:S04]  /*d94d0*/  @P3 STG.E [R16.64], R174 ;  /* 0x000000ae10003986 */ /* 0x000fe8000c101904 */
[----:B------:R4:W-:Y:S01]  /*d94e0*/  @P2 STG.E [R2.64], R214 ;  /* 0x000000d602002986 */ /* 0x0009e2000c101904 */
[----:B--2---:R-:W-:-:S03]  /*d94f0*/  ISETP.GE.AND P2, PT, R0, c[0x0][0x17c], PT ;  /* 0x00005f0000007a0c */ /* 0x004fc60003f46270 */
[----:B------:R-:W2:Y:S01]  /*d9500*/  LDL.LU R0, [R1+0x33c8] ;  /* 0x0033c80001007983 */ /* 0x000ea20000300800 */
[----:B------:R-:W-:Y:S01]  /*d9510*/  ISETP.GE.AND P1, PT, R28, c[0x0][0x17c], PT ;  /* 0x00005f001c007a0c */ /* 0x000fe20003f26270 */
[----:B------:R-:W-:-:S03]  /*d9520*/  IMAD.WIDE R4, R19, 0x4, R78 ;  /* 0x0000000413047825 */ /* 0x000fc600078e024e */
[----:B------:R-:W-:Y:S02]  /*d9530*/  ISETP.LT.AND P4, PT, R232, c[0x0][0x178], !P1 ;  /* 0x00005e00e8007a0c */ /* 0x000fe40004f81270 */
[----:B------:R-:W-:Y:S02]  /*d9540*/  IADD3 R19, R19, c[0x0][0x198], RZ ;  /* 0x0000660013137a10 */ /* 0x000fe40007ffe0ff */
[----:B------:R-:W-:-:S03]  /*d9550*/  ISETP.LT.AND P6, PT, R233, c[0x0][0x178], !P1 ;  /* 0x00005e00e9007a0c */ /* 0x000fc60004fc1270 */
[----:B-1----:R-:W-:Y:S01]  /*d9560*/  IMAD.WIDE R6, R19, 0x4, R76 ;  /* 0x0000000413067825 */ /* 0x002fe200078e024c */
[----:B------:R-:W-:Y:S01]  /*d9570*/  ISETP.LT.AND P3, PT, R234, c[0x0][0x178], !P1 ;  /* 0x00005e00ea007a0c */ /* 0x000fe20004f61270 */
[----:B------:R1:W-:Y:S01]  /*d9580*/  @P5 STG.E [R4.64], R10 ;  /* 0x0000000a04005986 */ /* 0x0003e2000c101904 */
[----:B------:R-:W-:Y:S02]  /*d9590*/  ISETP.LT.AND P1, PT, R235, c[0x0][0x178], !P1 ;  /* 0x00005e00eb007a0c */ /* 0x000fe40004f21270 */
[----:B------:R-:W-:Y:S01]  /*d95a0*/  ISETP.LT.AND P5, PT, R232, c[0x0][0x178], !P0 ;  /* 0x00005e00e8007a0c */ /* 0x000fe200047a1270 */
[----:B------:R1:W-:Y:S01]  /*d95b0*/  @P4 STG.E [R6.64], R143 ;  /* 0x0000008f06004986 */ /* 0x0003e2000c101904 */
[----:B------:R-:W-:Y:S01]  /*d95c0*/  ISETP.LT.AND P4, PT, R233, c[0x0][0x178], !P0 ;  /* 0x00005e00e9007a0c */ /* 0x000fe20004781270 */
[C---:B------:R-:W-:Y:S01]  /*d95d0*/  IMAD.WIDE R8, R19.reuse, 0x4, R86 ;  /* 0x0000000413087825 */ /* 0x040fe200078e0256 */
[----:B------:R-:W-:-:S03]  /*d95e0*/  IADD3 R21, R19, c[0x0][0x198], RZ ;  /* 0x0000660013157a10 */ /* 0x000fc60007ffe0ff */
[C---:B---3--:R-:W-:Y:S01]  /*d95f0*/  IMAD.WIDE R12, R19.reuse, 0x4, R84 ;  /* 0x00000004130c7825 */ /* 0x048fe200078e0254 */
[----:B------:R3:W-:Y:S03]  /*d9600*/  @P6 STG.E [R8.64], R175 ;  /* 0x000000af08006986 */ /* 0x0007e6000c101904 */
[----:B----4-:R-:W-:Y:S01]  /*d9610*/  IMAD.WIDE R2, R19, 0x4, R78 ;  /* 0x0000000413027825 */ /* 0x010fe200078e024e */
        /* <DEDUP_REMOVED lines=12> */
[----:B------:R-:W-:-:S04]  /*d96e0*/  IMAD.WIDE R6, R21, 0x4, R84 ;  /* 0x0000000415067825 */ /* 0x000fc800078e0254 */
[----:B---3--:R-:W-:Y:S01]  /*d96f0*/  IMAD.WIDE R8, R21, 0x4, R78 ;  /* 0x0000000415087825 */ /* 0x008fe200078e024e */
[----:B------:R-:W-:Y:S03]  /*d9700*/  @P3 STG.E [R6.64], R222 ;  /* 0x000000de06003986 */ /* 0x000fe6000c101904 */
[C---:B----4-:R-:W-:Y:S01]  /*d9710*/  IMAD.WIDE R12, R19.reuse, 0x4, R76 ;  /* 0x00000004130c7825 */ /* 0x050fe200078e024c */
[----:B------:R3:W-:Y:S03]  /*d9720*/  @P0 STG.E [R8.64], R14 ;  /* 0x0000000e08000986 */ /* 0x0007e6000c101904 */
[C---:B-1----:R-:W-:Y:S01]  /*d9730*/  IMAD.WIDE R2, R19.reuse, 0x4, R86 ;  /* 0x0000000413027825 */ /* 0x042fe200078e0256 */
[----:B------:R-:W-:Y:S03]  /*d9740*/  @P6 STG.E [R12.64], R151 ;  /* 0x000000970c006986 */ /* 0x000fe6000c101904 */
[----:B------:R-:W-:Y:S01]  /*d9750*/  IMAD.WIDE R4, R19, 0x4, R84 ;  /* 0x0000000413047825 */ /* 0x000fe200078e0254 */
[----:B------:R1:W-:Y:S04]  /*d9760*/  @P5 STG.E [R2.64], R183 ;  /* 0x000000b702005986 */ /* 0x0003e8000c101904 */
[----:B------:R4:W-:Y:S01]  /*d9770*/  @P4 STG.E [R4.64], R223 ;  /* 0x000000df04004986 */ /* 0x0009e2000c101904 */
[----:B------:R-:W-:-:S04]  /*d9780*/  ISETP.GE.AND P1, PT, R24, c[0x0][0x17c], PT ;  /* 0x00005f0018007a0c */ /* 0x000fc80003f26270 */
[----:B------:R-:W-:Y:S02]  /*d9790*/  ISETP.LT.AND P6, PT, R232, c[0x0][0x178], !P1 ;  /* 0x00005e00e8007a0c */ /* 0x000fe40004fc1270 */
[----:B------:R-:W-:Y:S02]  /*d97a0*/  ISETP.LT.AND P3, PT, R233, c[0x0][0x178], !P1 ;  /* 0x00005e00e9007a0c */ /* 0x000fe40004f61270 */
[----:B------:R-:W-:Y:S02]  /*d97b0*/  ISETP.LT.AND P4, PT, R234, c[0x0][0x178], !P1 ;  /* 0x00005e00ea007a0c */ /* 0x000fe40004f81270 */
[C---:B------:R-:W-:Y:S02]  /*d97c0*/  ISETP.LT.AND P5, PT, R235.reuse, c[0x0][0x178], !P1 ;  /* 0x00005e00eb007a0c */ /* 0x040fe40004fa1270 */
[----:B------:R-:W-:Y:S02]  /*d97d0*/  ISETP.GE.AND P1, PT, R18, c[0x0][0x17c], PT ;  /* 0x00005f0012007a0c */ /* 0x000fe40003f26270 */
[----:B------:R-:W4:Y:S01]  /*d97e0*/  LDL.LU R18, [R1+0x33c4] ;  /* 0x0033c40001127983 */ /* 0x000f220000300800 */
[----:B------:R-:W-:-:S03]  /*d97f0*/  ISETP.LT.AND P2, PT, R235, c[0x0][0x178], !P2 ;  /* 0x00005e00eb007a0c */ /* 0x000fc60005741270 */
[----:B------:R-:W4:Y:S01]  /*d9800*/  LDL.LU R16, [R1+0x33bc] ;  /* 0x0033bc0001107983 */ /* 0x000f220000300800 */
[----:B------:R-:W-:-:S03]  /*d9810*/  IADD3 R17, R19, c[0x0][0x198], RZ ;  /* 0x0000660013117a10 */ /* 0x000fc60007ffe0ff */
[----:B---3--:R-:W3:Y:S01]  /*d9820*/  LDL.LU R14, [R1+0x33b8] ;  /* 0x0033b800010e7983 */ /* 0x008ee20000300800 */
[----:B------:R-:W-:-:S04]  /*d9830*/  IMAD.WIDE R6, R19, 0x4, R78 ;  /* 0x0000000413067825 */ /* 0x000fc800078e024e */
[C---:B------:R-:W-:Y:S01]  /*d9840*/  IMAD.WIDE R8, R17.reuse, 0x4, R76 ;  /* 0x0000000411087825 */ /* 0x040fe200078e024c */
[----:B------:R2:W-:Y:S03]  /*d9850*/  @P2 STG.E [R6.64], R15 ;  /* 0x0000000f06002986 */ /* 0x0005e6000c101904 */
[C---:B------:R-:W-:Y:S01]  /*d9860*/  IMAD.WIDE R10, R17.reuse, 0x4, R86 ;  /* 0x00000004110a7825 */ /* 0x040fe200078e0256 */
[----:B------:R2:W-:Y:S03]  /*d9870*/  @P6 STG.E [R8.64], R130 ;  /* 0x0000008208006986 */ /* 0x0005e6000c101904 */
[----:B-1----:R-:W-:Y:S01]  /*d9880*/  IMAD.WIDE R2, R17, 0x4, R84 ;  /* 0x0000000411027825 */ /* 0x002fe200078e0254 */
[----:B------:R1:W-:Y:S04]  /*d9890*/  @P3 STG.E [R10.64], R162 ;  /* 0x000000a20a003986 */ /* 0x0003e8000c101904 */
[----:B------:R1:W-:Y:S01]  /*d98a0*/  @P4 STG.E [R2.64], R202 ;  /* 0x000000ca02004986 */ /* 0x0003e2000c101904 */
[----:B--2---:R-:W-:-:S03]  /*d98b0*/  ISETP.GE.AND P4, PT, R0, c[0x0][0x17c], PT ;  /* 0x00005f0000007a0c */ /* 0x004fc60003f86270 */
[----:B------:R-:W2:Y:S01]  /*d98c0*/  LDL.LU R0, [R1+0x35f4] ;  /* 0x0035f40001007983 */ /* 0x000ea20000300800 */
[----:B------:R-:W-:Y:S01]  /*d98d0*/  ISETP.GE.AND P0, PT, R20, c[0x0][0x17c], PT ;  /* 0x00005f0014007a0c */ /* 0x000fe20003f06270 */
[----:B----4-:R-:W-:-:S03]  /*d98e0*/  IMAD.WIDE R4, R17, 0x4, R78 ;  /* 0x0000000411047825 */ /* 0x010fc600078e024e */
[----:B------:R-:W-:Y:S02]  /*d98f0*/  ISETP.LT.AND P3, PT, R232, c[0x0][0x178], !P0 ;  /* 0x00005e00e8007a0c */ /* 0x000fe40004761270 */
[----:B------:R-:W-:Y:S02]  /*d9900*/  ISETP.LT.AND P6, PT, R233, c[0x0][0x178], !P0 ;  /* 0x00005e00e9007a0c */ /* 0x000fe400047c1270 */
[----:B------:R-:W-:Y:S02]  /*d9910*/  ISETP.LT.AND P2, PT, R234, c[0x0][0x178], !P0 ;  /* 0x00005e00ea007a0c */ /* 0x000fe40004741270 */
[----:B------:R-:W-:Y:S01]  /*d9920*/  IADD3 R17, R17, c[0x0][0x198], RZ ;  /* 0x0000660011117a10 */ /* 0x000fe20007ffe0ff */
[----:B------:R4:W-:Y:S01]  /*d9930*/  @P5 STG.E [R4.64], R22 ;  /* 0x0000001604005986 */ /* 0x0009e2000c101904 */
[----:B------:R-:W-:Y:S02]  /*d9940*/  ISETP.LT.AND P0, PT, R235, c[0x0][0x178], !P0 ;  /* 0x00005e00eb007a0c */ /* 0x000fe40004701270 */
[----:B------:R-:W-:Y:S01]  /*d9950*/  ISETP.LT.AND P5, PT, R232, c[0x0][0x178], !P1 ;  /* 0x00005e00e8007a0c */ /* 0x000fe20004fa1270 */
[C---:B------:R-:W-:Y:S01]  /*d9960*/  IMAD.WIDE R6, R17.reuse, 0x4, R76 ;  /* 0x0000000411067825 */ /* 0x040fe200078e024c */
[----:B------:R-:W-:-:S03]  /*d9970*/  IADD3 R15, R17, c[0x0][0x198], RZ ;  /* 0x00006600110f7a10 */ /* 0x000fc60007ffe0ff */
[C---:B------:R-:W-:Y:S01]  /*d9980*/  IMAD.WIDE R8, R17.reuse, 0x4, R86 ;  /* 0x0000000411087825 */ /* 0x040fe200078e0256 */
[----:B------:R4:W-:Y:S03]  /*d9990*/  @P3 STG.E [R6.64], R131 ;  /* 0x0000008306003986 */ /* 0x0009e6000c101904 */
[----:B-1----:R-:W-:Y:S01]  /*d99a0*/  IMAD.WIDE R10, R17, 0x4, R84 ;  /* 0x00000004110a7825 */ /* 0x002fe200078e0254 */
[----:B------:R1:W-:Y:S01]  /*d99b0*/  @P6 STG.E [R8.64], R163 ;  /* 0x000000a308006986 */ /* 0x0003e2000c101904 */
[----:B------:R-:W-:Y:S02]  /*d99c0*/  ISETP.LT.AND P3, PT, R233, c[0x0][0x178], !P1 ;  /* 0x00005e00e9007a0c */ /* 0x000fe40004f61270 */
[----:B------:R-:W-:Y:S01]  /*d99d0*/  IMAD.WIDE R2, R17, 0x4, R78 ;  /* 0x0000000411027825 */ /* 0x000fe200078e024e */
[----:B------:R1:W-:Y:S01]  /*d99e0*/  @P2 STG.E [R10.64], R203 ;  /* 0x000000cb0a002986 */ /* 0x0003e2000c101904 */
[----:B------:R-:W-:-:S02]  /*d99f0*/  ISETP.LT.AND P2, PT, R234, c[0x0][0x178], !P1 ;  /* 0x00005e00ea007a0c */ /* 0x000fc40004f41270 */
[----:B----4-:R-:W-:Y:S01]  /*d9a00*/  IMAD.WIDE R4, R15, 0x4, R76 ;  /* 0x000000040f047825 */ /* 0x010fe200078e024c */
[----:B------:R-:W-:Y:S01]  /*d9a10*/  ISETP.LT.AND P1, PT, R235, c[0x0][0x178], !P1 ;  /* 0x00005e00eb007a0c */ /* 0x000fe20004f21270 */
[----:B------:R4:W-:Y:S01]  /*d9a20*/  @P0 STG.E [R2.64], R23 ;  /* 0x0000001702000986 */ /* 0x0009e2000c101904 */
[----:B------:R-:W-:-:S03]  /*d9a30*/  ISETP.LT.AND P6, PT, R232, c[0x0][0x178], !P4 ;  /* 0x00005e00e8007a0c */ /* 0x000fc600067c1270 */
[----:B------:R-:W-:Y:S01]  /*d9a40*/  @P5 STG.E [R4.64], R138 ;  /* 0x0000008a04005986 */ /* 0x000fe2000c101904 */
[----:B------:R-:W-:Y:S02]  /*d9a50*/  ISETP.LT.AND P5, PT, R233, c[0x0][0x178], !P4 ;  /* 0x00005e00e9007a0c */ /* 0x000fe400067a1270 */
[C---:B------:R-:W-:Y:S01]  /*d9a60*/  IADD3 R17, R15.reuse, c[0x0][0x198], RZ ;  /* 0x000066000f117a10 */ /* 0x040fe20007ffe0ff */
[----:B------:R-:W-:-:S04]  /*d9a70*/  IMAD.WIDE R12, R15, 0x4, R86 ;  /* 0x000000040f0c7825 */ /* 0x000fc800078e0256 */
[C---:B------:R-:W-:Y:S01]  /*d9a80*/  IMAD.WIDE R6, R15.reuse, 0x4, R84 ;  /* 0x000000040f067825 */ /* 0x040fe200078e0254 */
[----:B------:R4:W-:Y:S03]  /*d9a90*/  @P3 STG.E [R12.64], R170 ;  /* 0x000000aa0c003986 */ /* 0x0009e6000c101904 */
[----:B-1----:R-:W-:Y:S01]  /*d9aa0*/  IMAD.WIDE R8, R15, 0x4, R78 ;  /* 0x000000040f087825 */ /* 0x002fe200078e024e */
[----:B------:R1:W-:Y:S03]  /*d9ab0*/  @P2 STG.E [R6.64], R210 ;  /* 0x000000d206002986 */ /* 0x0003e6000c101904 */
[C---:B------:R-:W-:Y:S01]  /*d9ac0*/  IMAD.WIDE R10, R17.reuse, 0x4, R76 ;  /* 0x00000004110a7825 */ /* 0x040fe200078e024c */
[----:B------:R-:W-:Y:S01]  /*d9ad0*/  ISETP.LT.AND P3, PT, R234, c[0x0][0x178], !P4 ;  /* 0x00005e00ea007a0c */ /* 0x000fe20006761270 */
[----:B------:R1:W-:Y:S02]  /*d9ae0*/  @P1 STG.E [R8.64], R26 ;  /* 0x0000001a08001986 */ /* 0x0003e4000c101904 */
[----:B----4-:R-:W-:Y:S01]  /*d9af0*/  IMAD.WIDE R2, R17, 0x4, R86 ;  /* 0x0000000411027825 */ /* 0x010fe200078e0256 */
[----:B------:R-:W-:Y:S01]  /*d9b00*/  ISETP.LT.AND P4, PT, R235, c[0x0][0x178], !P4 ;  /* 0x00005e00eb007a0c */ /* 0x000fe20006781270 */
[----:B------:R4:W-:Y:S01]  /*d9b10*/  @P6 STG.E [R10.64], R139 ;  /* 0x0000008b0a006986 */ /* 0x0009e2000c101904 */
[----:B------:R-:W-:-:S03]  /*d9b20*/  IADD3 R13, R17, c[0x0][0x198], RZ ;  /* 0x00006600110d7a10 */ /* 0x000fc60007ffe0ff */
[----:B------:R4:W-:Y:S01]  /*d9b30*/  @P5 STG.E [R2.64], R171 ;  /* 0x000000ab02005986 */ /* 0x0009e2000c101904 */
[----:B------:R-:W-:-:S04]  /*d9b40*/  IMAD.WIDE R4, R17, 0x4, R84 ;  /* 0x0000000411047825 */ /* 0x000fc800078e0254 */
[----:B-1----:R-:W-:Y:S01]  /*d9b50*/  IMAD.WIDE R6, R17, 0x4, R78 ;  /* 0x0000000411067825 */ /* 0x002fe200078e024e */
[----:B------:R1:W-:Y:S03]  /*d9b60*/  @P3 STG.E [R4.64], R211 ;  /* 0x000000d304003986 */ /* 0x0003e6000c101904 */
[C---:B------:R-:W-:Y:S01]  /*d9b70*/  IMAD.WIDE R8, R13.reuse, 0x4, R76 ;  /* 0x000000040d087825 */ /* 0x040fe200078e024c */
[----:B------:R1:W-:Y:S03]  /*d9b80*/  @P4 STG.E [R6.64], R27 ;  /* 0x0000001b06004986 */ /* 0x0003e6000c101904 */
[----:B----4-:R-:W-:-:S04]  /*d9b90*/  IMAD.WIDE R10, R13, 0x4, R86 ;  /* 0x000000040d0a7825 */ /* 0x010fc800078e0256 */
[----:B------:R-:W-:Y:S01]  /*d9ba0*/  IMAD.WIDE R2, R13, 0x4, R84 ;  /* 0x000000040d027825 */ /* 0x000fe200078e0254 */
[----:B------:R-:W-:-:S04]  /*d9bb0*/  ISETP.GE.AND P0, PT, R18, c[0x0][0x17c], PT ;  /* 0x00005f0012007a0c */ /* 0x000fc80003f06270 */
[----:B------:R-:W-:Y:S02]  /*d9bc0*/  ISETP.LT.AND P6, PT, R232, c[0x0][0x178], !P0 ;  /* 0x00005e00e8007a0c */ /* 0x000fe400047c1270 */
[----:B------:R-:W-:Y:S02]  /*d9bd0*/  ISETP.LT.AND P2, PT, R233, c[0x0][0x178], !P0 ;  /* 0x00005e00e9007a0c */ /* 0x000fe40004741270 */
[----:B------:R-:W-:Y:S02]  /*d9be0*/  ISETP.LT.AND P5, PT, R234, c[0x0][0x178], !P0 ;  /* 0x00005e00ea007a0c */ /* 0x000fe400047a1270 */
[----:B------:R-:W-:Y:S02]  /*d9bf0*/  ISETP.LT.AND P0, PT, R235, c[0x0][0x178], !P0 ;  /* 0x00005e00eb007a0c */ /* 0x000fe40004701270 */
[----:B------:R-:W-:Y:S01]  /*d9c00*/  ISETP.GE.AND P1, PT, R16, c[0x0][0x17c], PT ;  /* 0x00005f0010007a0c */ /* 0x000fe20003f26270 */
[----:B-1----:R-:W-:Y:S01]  /*d9c10*/  IMAD.WIDE R4, R13, 0x4, R78 ;  /* 0x000000040d047825 */ /* 0x002fe200078e024e */
[----:B---3--:R-:W-:-:S02]  /*d9c20*/  ISETP.GE.AND P3, PT, R14, c[0x0][0x17c], PT ;  /* 0x00005f000e007a0c */ /* 0x008fc40003f66270 */
[----:B------:R-:W-:Y:S01]  /*d9c30*/  ISETP.LT.AND P4, PT, R232, c[0x0][0x178], !P1 ;  /* 0x00005e00e8007a0c */ /* 0x000fe20004f81270 */
[----:B------:R1:W-:Y:S01]  /*d9c40*/  @P6 STG.E [R8.64], R146 ;  /* 0x0000009208006986 */ /* 0x0003e2000c101904 */
[----:B------:R-:W-:-:S03]  /*d9c50*/  ISETP.LT.AND P6, PT, R233, c[0x0][0x178], !P1 ;  /* 0x00005e00e9007a0c */ /* 0x000fc60004fc1270 */
[----:B------:R3:W-:Y:S01]  /*d9c60*/  @P2 STG.E [R10.64], R178 ;  /* 0x000000b20a002986 */ /* 0x0007e2000c101904 */
[----:B------:R-:W-:-:S03]  /*d9c70*/  IADD3 R15, R13, c[0x0][0x198], RZ ;  /* 0x000066000d0f7a10 */ /* 0x000fc60007ffe0ff */
        /* <DEDUP_REMOVED lines=8> */
[----:B------:R1:W-:Y:S03]  /*d9d00*/  @P4 STG.E [R6.64], R147 ;  /* 0x0000009306004986 */ /* 0x0003e6000c101904 */
[C---:B---3--:R-:W-:Y:S01]  /*d9d10*/  IMAD.WIDE R10, R15.reuse, 0x4, R84 ;  /* 0x000000040f0a7825 */ /* 0x048fe200078e0254 */
[----:B------:R3:W-:Y:S03]  /*d9d20*/  @P6 STG.E [R8.64], R179 ;  /* 0x000000b308006986 */ /* 0x0007e6000c101904 */
[----:B----4-:R-:W-:Y:S01]  /*d9d30*/  IMAD.WIDE R2, R15, 0x4, R78 ;  /* 0x000000040f027825 */ /* 0x010fe200078e024e */
[----:B------:R4:W-:Y:S03]  /*d9d40*/  @P5 STG.E [R10.64], R219 ;  /* 0x000000db0a005986 */ /* 0x0009e6000c101904 */
[----:B------:R-:W-:Y:S01]  /*d9d50*/  IMAD.WIDE R12, R17, 0x4, R76 ;  /* 0x00000004110c7825 */ /* 0x000fe200078e024c */
[----:B------:R4:W-:Y:S01]  /*d9d60*/  @P1 STG.E [R2.64], R31 ;  /* 0x0000001f02001986 */ /* 0x0009e2000c101904 */
[----:B------:R-:W-:-:S03]  /*d9d70*/  ISETP.LT.AND P5, PT, R233, c[0x0][0x178], !P3 ;  /* 0x00005e00e9007a0c */ /* 0x000fc60005fa1270 */
[----:B------:R4:W-:Y:S01]  /*d9d80*/  @P0 STG.E [R12.64], R154 ;  /* 0x0000009a0c000986 */ /* 0x0009e2000c101904 */
[----:B------:R-:W-:Y:S02]  /*d9d90*/  ISETP.LT.AND P0, PT, R234, c[0x0][0x178], !P3 ;  /* 0x00005e00ea007a0c */ /* 0x000fe40005f01270 */
[----:B------:R-:W-:Y:S02]  /*d9da0*/  ISETP.LT.AND P3, PT, R235, c[0x0][0x178], !P3 ;  /* 0x00005e00eb007a0c */ /* 0x000fe40005f61270 */
[C---:B------:R-:W-:Y:S01]  /*d9db0*/  IADD3 R15, R17.reuse, c[0x0][0x198], RZ ;  /* 0x00006600110f7a10 */ /* 0x040fe20007ffe0ff */
[----:B------:R-:W-:-:S04]  /*d9dc0*/  IMAD.WIDE R4, R17, 0x4, R86 ;  /* 0x0000000411047825 */ /* 0x000fc800078e0256 */
[C---:B-1----:R-:W-:Y:S01]  /*d9dd0*/  IMAD.WIDE R6, R17.reuse, 0x4, R84 ;  /* 0x0000000411067825 */ /* 0x042fe200078e0254 */
[----:B------:R4:W-:Y:S03]  /*d9de0*/  @P5 STG.E [R4.64], R186 ;  /* 0x000000ba04005986 */ /* 0x0009e6000c101904 */
[----:B---3--:R-:W-:Y:S01]  /*d9df0*/  IMAD.WIDE R8, R17, 0x4, R78 ;  /* 0x0000000411087825 */ /* 0x008fe200078e024e */
[----:B------:R4:W-:Y:S03]  /*d9e00*/  @P0 STG.E [R6.64], R226 ;  /* 0x000000e206000986 */ /* 0x0009e6000c101904 */
[C---:B------:R-:W-:Y:S01]  /*d9e10*/  IMAD.WIDE R76, R15.reuse, 0x4, R76 ;  /* 0x000000040f4c7825 */ /* 0x040fe200078e024c */
[----:B------:R4:W-:Y:S03]  /*d9e20*/  @P3 STG.E [R8.64], R34 ;  /* 0x0000002208003986 */ /* 0x0009e6000c101904 */
[----:B------:R-:W-:-:S04]  /*d9e30*/  IMAD.WIDE R86, R15, 0x4, R86 ;  /* 0x000000040f567825 */ /* 0x000fc800078e0256 */
[----:B------:R-:W-:-:S04]  /*d9e40*/  IMAD.WIDE R84, R15, 0x4, R84 ;  /* 0x000000040f547825 */ /* 0x000fc800078e0254 */
[----:B------:R-:W-:Y:S01]  /*d9e50*/  IMAD.WIDE R78, R15, 0x4, R78 ;  /* 0x000000040f4e7825 */ /* 0x000fe200078e024e */
[----:B--2---:R-:W-:-:S04]  /*d9e60*/  ISETP.GE.AND P2, PT, R0, c[0x0][0x17c], PT ;  /* 0x00005f0000007a0c */ /* 0x004fc80003f46270 */
[----:B------:R-:W-:Y:S02]  /*d9e70*/  ISETP.LT.AND P4, PT, R232, c[0x0][0x178], !P2 ;  /* 0x00005e00e8007a0c */ /* 0x000fe40005781270 */
[----:B------:R-:W-:Y:S02]  /*d9e80*/  ISETP.LT.AND P6, PT, R233, c[0x0][0x178], !P2 ;  /* 0x00005e00e9007a0c */ /* 0x000fe400057c1270 */
[----:B------:R-:W-:Y:S02]  /*d9e90*/  ISETP.LT.AND P1, PT, R234, c[0x0][0x178], !P2 ;  /* 0x00005e00ea007a0c */ /* 0x000fe40005721270 */
[----:B------:R-:W-:-:S07]  /*d9ea0*/  ISETP.LT.AND P2, PT, R235, c[0x0][0x178], !P2 ;  /* 0x00005e00eb007a0c */ /* 0x000fce0005741270 */
[----:B------:R4:W-:Y:S04]  /*d9eb0*/  @P4 STG.E [R76.64], R155 ;  /* 0x0000009b4c004986 */ /* 0x0009e8000c101904 */
[----:B------:R4:W-:Y:S04]  /*d9ec0*/  @P6 STG.E [R86.64], R187 ;  /* 0x000000bb56006986 */ /* 0x0009e8000c101904 */
[----:B------:R4:W-:Y:S01]  /*d9ed0*/  @P1 STG.E [R84.64], R227 ;  /* 0x000000e354001986 */ /* 0x0009e2000c101904 */
[----:B------:R-:W-:Y:S05]  /*d9ee0*/  @!P2 EXIT ;  /* 0x000000000000a94d */ /* 0x000fea0003800000 */
[----:B------:R-:W-:Y:S01]  /*d9ef0*/  STG.E [R78.64], R35 ;  /* 0x000000234e007986 */ /* 0x000fe2000c101904 */
[----:B------:R-:W-:Y:S05]  /*d9f00*/  EXIT ;  /* 0x000000000000794d */ /* 0x000fea0003800000 */
.L_x_2:
[----:B------:R-:W-:-:S00]  /*d9f10*/  BRA `(.L_x_2) ;  /* 0xfffffff000007947 */ /* 0x000fc0000383ffff */
[----:B------:R-:W-:-:S00]  /*d9f20*/  NOP ;  /* 0x0000000000007918 */ /* 0x000fc00000000000 */
        /* <DEDUP_REMOVED lines=13> */
.L_x_3:


//--------------------- .nv.shared.matmul_kernel  --------------------------
	.section	.nv.shared.matmul_kernel,"aw",@nobits
	.sectionflags	@""
	.align	16
